//
// Generated by NVIDIA NVVM Compiler
//
// Compiler Build ID: CL-36424714
// Cuda compilation tools, release 13.0, V13.0.88
// Based on NVVM 20.0.0
//

.version 9.0
.target sm_100
.address_size 64

	// .globl	_Z9swap_rowsPdS_iii
.global .align 1 .b8 _ZN34_INTERNAL_1207d2f0_4_k_cu_3c8d30dc4cuda3std3__45__cpo5beginE[1];
.global .align 1 .b8 _ZN34_INTERNAL_1207d2f0_4_k_cu_3c8d30dc4cuda3std3__45__cpo3endE[1];
.global .align 1 .b8 _ZN34_INTERNAL_1207d2f0_4_k_cu_3c8d30dc4cuda3std3__45__cpo6cbeginE[1];
.global .align 1 .b8 _ZN34_INTERNAL_1207d2f0_4_k_cu_3c8d30dc4cuda3std3__45__cpo4cendE[1];
.global .align 1 .b8 _ZN34_INTERNAL_1207d2f0_4_k_cu_3c8d30dc4cuda3std3__45__cpo6rbeginE[1];
.global .align 1 .b8 _ZN34_INTERNAL_1207d2f0_4_k_cu_3c8d30dc4cuda3std3__45__cpo4rendE[1];
.global .align 1 .b8 _ZN34_INTERNAL_1207d2f0_4_k_cu_3c8d30dc4cuda3std3__45__cpo7crbeginE[1];
.global .align 1 .b8 _ZN34_INTERNAL_1207d2f0_4_k_cu_3c8d30dc4cuda3std3__45__cpo5crendE[1];
.global .align 1 .b8 _ZN34_INTERNAL_1207d2f0_4_k_cu_3c8d30dc4cuda3std3__436_GLOBAL__N__1207d2f0_4_k_cu_3c8d30dc6ignoreE[1];
.global .align 1 .b8 _ZN34_INTERNAL_1207d2f0_4_k_cu_3c8d30dc4cuda3std3__419piecewise_constructE[1];
.global .align 1 .b8 _ZN34_INTERNAL_1207d2f0_4_k_cu_3c8d30dc4cuda3std3__48in_placeE[1];
.global .align 1 .b8 _ZN34_INTERNAL_1207d2f0_4_k_cu_3c8d30dc4cuda3std3__420unreachable_sentinelE[1];
.global .align 1 .b8 _ZN34_INTERNAL_1207d2f0_4_k_cu_3c8d30dc4cuda3std3__47nulloptE[1];
.global .align 1 .b8 _ZN34_INTERNAL_1207d2f0_4_k_cu_3c8d30dc4cuda3std3__48unexpectE[1];
.global .align 1 .b8 _ZN34_INTERNAL_1207d2f0_4_k_cu_3c8d30dc4cuda3std6ranges3__45__cpo4swapE[1];
.global .align 1 .b8 _ZN34_INTERNAL_1207d2f0_4_k_cu_3c8d30dc4cuda3std6ranges3__45__cpo9iter_moveE[1];
.global .align 1 .b8 _ZN34_INTERNAL_1207d2f0_4_k_cu_3c8d30dc4cuda3std6ranges3__45__cpo5beginE[1];
.global .align 1 .b8 _ZN34_INTERNAL_1207d2f0_4_k_cu_3c8d30dc4cuda3std6ranges3__45__cpo3endE[1];
.global .align 1 .b8 _ZN34_INTERNAL_1207d2f0_4_k_cu_3c8d30dc4cuda3std6ranges3__45__cpo6cbeginE[1];
.global .align 1 .b8 _ZN34_INTERNAL_1207d2f0_4_k_cu_3c8d30dc4cuda3std6ranges3__45__cpo4cendE[1];
.global .align 1 .b8 _ZN34_INTERNAL_1207d2f0_4_k_cu_3c8d30dc4cuda3std6ranges3__45__cpo7advanceE[1];
.global .align 1 .b8 _ZN34_INTERNAL_1207d2f0_4_k_cu_3c8d30dc4cuda3std6ranges3__45__cpo9iter_swapE[1];
.global .align 1 .b8 _ZN34_INTERNAL_1207d2f0_4_k_cu_3c8d30dc4cuda3std6ranges3__45__cpo4nextE[1];
.global .align 1 .b8 _ZN34_INTERNAL_1207d2f0_4_k_cu_3c8d30dc4cuda3std6ranges3__45__cpo4prevE[1];
.global .align 1 .b8 _ZN34_INTERNAL_1207d2f0_4_k_cu_3c8d30dc4cuda3std6ranges3__45__cpo4dataE[1];
.global .align 1 .b8 _ZN34_INTERNAL_1207d2f0_4_k_cu_3c8d30dc4cuda3std6ranges3__45__cpo5cdataE[1];
.global .align 1 .b8 _ZN34_INTERNAL_1207d2f0_4_k_cu_3c8d30dc4cuda3std6ranges3__45__cpo4sizeE[1];
.global .align 1 .b8 _ZN34_INTERNAL_1207d2f0_4_k_cu_3c8d30dc4cuda3std6ranges3__45__cpo5ssizeE[1];
.global .align 1 .b8 _ZN34_INTERNAL_1207d2f0_4_k_cu_3c8d30dc4cuda3std6ranges3__45__cpo8distanceE[1];
.global .align 1 .b8 _ZN34_INTERNAL_1207d2f0_4_k_cu_3c8d30dc6thrust24THRUST_300001_SM_1000_NS8cuda_cub3parE[1];
.global .align 1 .b8 _ZN34_INTERNAL_1207d2f0_4_k_cu_3c8d30dc6thrust24THRUST_300001_SM_1000_NS8cuda_cub10par_nosyncE[1];
.global .align 1 .b8 _ZN34_INTERNAL_1207d2f0_4_k_cu_3c8d30dc6thrust24THRUST_300001_SM_1000_NS6system6detail10sequential3seqE[1];
.global .align 1 .b8 _ZN34_INTERNAL_1207d2f0_4_k_cu_3c8d30dc6thrust24THRUST_300001_SM_1000_NS6system3cpp3parE[1];
.global .align 1 .b8 _ZN34_INTERNAL_1207d2f0_4_k_cu_3c8d30dc6thrust24THRUST_300001_SM_1000_NS12placeholders2_1E[1];
.global .align 1 .b8 _ZN34_INTERNAL_1207d2f0_4_k_cu_3c8d30dc6thrust24THRUST_300001_SM_1000_NS12placeholders2_2E[1];
.global .align 1 .b8 _ZN34_INTERNAL_1207d2f0_4_k_cu_3c8d30dc6thrust24THRUST_300001_SM_1000_NS12placeholders2_3E[1];
.global .align 1 .b8 _ZN34_INTERNAL_1207d2f0_4_k_cu_3c8d30dc6thrust24THRUST_300001_SM_1000_NS12placeholders2_4E[1];
.global .align 1 .b8 _ZN34_INTERNAL_1207d2f0_4_k_cu_3c8d30dc6thrust24THRUST_300001_SM_1000_NS12placeholders2_5E[1];
.global .align 1 .b8 _ZN34_INTERNAL_1207d2f0_4_k_cu_3c8d30dc6thrust24THRUST_300001_SM_1000_NS12placeholders2_6E[1];
.global .align 1 .b8 _ZN34_INTERNAL_1207d2f0_4_k_cu_3c8d30dc6thrust24THRUST_300001_SM_1000_NS12placeholders2_7E[1];
.global .align 1 .b8 _ZN34_INTERNAL_1207d2f0_4_k_cu_3c8d30dc6thrust24THRUST_300001_SM_1000_NS12placeholders2_8E[1];
.global .align 1 .b8 _ZN34_INTERNAL_1207d2f0_4_k_cu_3c8d30dc6thrust24THRUST_300001_SM_1000_NS12placeholders2_9E[1];
.global .align 1 .b8 _ZN34_INTERNAL_1207d2f0_4_k_cu_3c8d30dc6thrust24THRUST_300001_SM_1000_NS12placeholders3_10E[1];
.global .align 1 .b8 _ZN34_INTERNAL_1207d2f0_4_k_cu_3c8d30dc6thrust24THRUST_300001_SM_1000_NS3seqE[1];
.global .align 1 .b8 _ZN34_INTERNAL_1207d2f0_4_k_cu_3c8d30dc6thrust24THRUST_300001_SM_1000_NS6deviceE[1];
.extern .shared .align 16 .b8 _ZN6thrust24THRUST_300001_SM_1000_NS8cuda_cub4core6detail5shmemE[];

.visible .entry _Z9swap_rowsPdS_iii(
	.param .u64 .ptr .align 1 _Z9swap_rowsPdS_iii_param_0,
	.param .u64 .ptr .align 1 _Z9swap_rowsPdS_iii_param_1,
	.param .u32 _Z9swap_rowsPdS_iii_param_2,
	.param .u32 _Z9swap_rowsPdS_iii_param_3,
	.param .u32 _Z9swap_rowsPdS_iii_param_4
)
{
	.reg .pred 	%p<3>;
	.reg .b32 	%r<11>;
	.reg .b64 	%rd<13>;
	.reg .b64 	%fd<5>;

	ld.param.u64 	%rd1, [_Z9swap_rowsPdS_iii_param_0];
	ld.param.u64 	%rd2, [_Z9swap_rowsPdS_iii_param_1];
	ld.param.u32 	%r4, [_Z9swap_rowsPdS_iii_param_2];
	ld.param.u32 	%r5, [_Z9swap_rowsPdS_iii_param_3];
	ld.param.u32 	%r6, [_Z9swap_rowsPdS_iii_param_4];
	mov.u32 	%r1, %ctaid.x;
	mov.u32 	%r7, %ntid.x;
	mov.u32 	%r2, %tid.x;
	mad.lo.s32 	%r3, %r1, %r7, %r2;
	setp.ge.s32 	%p1, %r3, %r4;
	@%p1 bra 	$L__BB0_2;
	cvta.to.global.u64 	%rd3, %rd1;
	mad.lo.s32 	%r8, %r5, %r4, %r3;
	mul.wide.s32 	%rd4, %r8, 8;
	add.s64 	%rd5, %rd3, %rd4;
	ld.global.f64 	%fd1, [%rd5];
	mad.lo.s32 	%r9, %r6, %r4, %r3;
	mul.wide.s32 	%rd6, %r9, 8;
	add.s64 	%rd7, %rd3, %rd6;
	ld.global.f64 	%fd2, [%rd7];
	st.global.f64 	[%rd5], %fd2;
	st.global.f64 	[%rd7], %fd1;
$L__BB0_2:
	or.b32  	%r10, %r1, %r2;
	setp.ne.s32 	%p2, %r10, 0;
	@%p2 bra 	$L__BB0_4;
	cvta.to.global.u64 	%rd8, %rd2;
	mul.wide.s32 	%rd9, %r5, 8;
	add.s64 	%rd10, %rd8, %rd9;
	ld.global.f64 	%fd3, [%rd10];
	mul.wide.s32 	%rd11, %r6, 8;
	add.s64 	%rd12, %rd8, %rd11;
	ld.global.f64 	%fd4, [%rd12];
	st.global.f64 	[%rd10], %fd4;
	st.global.f64 	[%rd12], %fd3;
$L__BB0_4:
	ret;

}
	// .globl	_Z16eliminate_kernelPdS_iid
.visible .entry _Z16eliminate_kernelPdS_iid(
	.param .u64 .ptr .align 1 _Z16eliminate_kernelPdS_iid_param_0,
	.param .u64 .ptr .align 1 _Z16eliminate_kernelPdS_iid_param_1,
	.param .u32 _Z16eliminate_kernelPdS_iid_param_2,
	.param .u32 _Z16eliminate_kernelPdS_iid_param_3,
	.param .f64 _Z16eliminate_kernelPdS_iid_param_4
)
{
	.reg .pred 	%p<4>;
	.reg .b32 	%r<14>;
	.reg .b64 	%rd<15>;
	.reg .b64 	%fd<12>;

	ld.param.u64 	%rd4, [_Z16eliminate_kernelPdS_iid_param_0];
	ld.param.u64 	%rd3, [_Z16eliminate_kernelPdS_iid_param_1];
	ld.param.u32 	%r5, [_Z16eliminate_kernelPdS_iid_param_2];
	ld.param.u32 	%r6, [_Z16eliminate_kernelPdS_iid_param_3];
	ld.param.f64 	%fd2, [_Z16eliminate_kernelPdS_iid_param_4];
	cvta.to.global.u64 	%rd1, %rd4;
	mov.u32 	%r7, %ctaid.y;
	add.s32 	%r1, %r7, 1;
	add.s32 	%r2, %r1, %r6;
	setp.ge.s32 	%p1, %r2, %r5;
	@%p1 bra 	$L__BB1_5;
	mov.u32 	%r8, %ctaid.x;
	mov.u32 	%r9, %ntid.x;
	mov.u32 	%r10, %tid.x;
	mad.lo.s32 	%r3, %r8, %r9, %r10;
	add.s32 	%r4, %r6, %r3;
	mad.lo.s32 	%r11, %r2, %r5, %r6;
	mul.wide.s32 	%rd5, %r11, 8;
	add.s64 	%rd2, %rd1, %rd5;
	ld.global.f64 	%fd3, [%rd2];
	div.rn.f64 	%fd1, %fd3, %fd2;
	setp.ge.s32 	%p2, %r4, %r5;
	@%p2 bra 	$L__BB1_3;
	mad.lo.s32 	%r12, %r6, %r5, %r4;
	mul.wide.s32 	%rd6, %r12, 8;
	add.s64 	%rd7, %rd1, %rd6;
	ld.global.f64 	%fd4, [%rd7];
	mul.f64 	%fd5, %fd1, %fd4;
	mul.wide.s32 	%rd8, %r3, 8;
	add.s64 	%rd9, %rd2, %rd8;
	ld.global.f64 	%fd6, [%rd9];
	sub.f64 	%fd7, %fd6, %fd5;
	st.global.f64 	[%rd9], %fd7;
$L__BB1_3:
	setp.ne.s32 	%p3, %r3, 0;
	@%p3 bra 	$L__BB1_5;
	cvta.to.global.u64 	%rd10, %rd3;
	mul.wide.s32 	%rd11, %r6, 8;
	add.s64 	%rd12, %rd10, %rd11;
	ld.global.f64 	%fd8, [%rd12];
	mul.f64 	%fd9, %fd1, %fd8;
	shl.b32 	%r13, %r1, 3;
	cvt.u64.u32 	%rd13, %r13;
	add.s64 	%rd14, %rd12, %rd13;
	ld.global.f64 	%fd10, [%rd14];
	sub.f64 	%fd11, %fd10, %fd9;
	st.global.f64 	[%rd14], %fd11;
$L__BB1_5:
	ret;

}
	// .globl	_ZN6thrust24THRUST_300001_SM_1000_NS8cuda_cub4core6detail13_kernel_agentINS1_8__reduce11ReduceAgentINS0_12zip_iteratorIN4cuda3std3__45tupleIJNS0_18transform_iteratorI5AbsOpNS0_10device_ptrIdEENS0_11use_defaultESG_EENS0_17counting_iteratorIlSG_SG_SG_EEEEEEEPNSB_IJdlEEESM_iNS1_9__extrema9arg_max_fIdlNSA_4lessIdEEEEEEJSL_SN_iSS_EEEvDpT0_
.visible .entry _ZN6thrust24THRUST_300001_SM_1000_NS8cuda_cub4core6detail13_kernel_agentINS1_8__reduce11ReduceAgentINS0_12zip_iteratorIN4cuda3std3__45tupleIJNS0_18transform_iteratorI5AbsOpNS0_10device_ptrIdEENS0_11use_defaultESG_EENS0_17counting_iteratorIlSG_SG_SG_EEEEEEEPNSB_IJdlEEESM_iNS1_9__extrema9arg_max_fIdlNSA_4lessIdEEEEEEJSL_SN_iSS_EEEvDpT0_(
	.param .align 8 .b8 _ZN6thrust24THRUST_300001_SM_1000_NS8cuda_cub4core6detail13_kernel_agentINS1_8__reduce11ReduceAgentINS0_12zip_iteratorIN4cuda3std3__45tupleIJNS0_18transform_iteratorI5AbsOpNS0_10device_ptrIdEENS0_11use_defaultESG_EENS0_17counting_iteratorIlSG_SG_SG_EEEEEEEPNSB_IJdlEEESM_iNS1_9__extrema9arg_max_fIdlNSA_4lessIdEEEEEEJSL_SN_iSS_EEEvDpT0__param_0[24],
	.param .u64 .ptr .align 1 _ZN6thrust24THRUST_300001_SM_1000_NS8cuda_cub4core6detail13_kernel_agentINS1_8__reduce11ReduceAgentINS0_12zip_iteratorIN4cuda3std3__45tupleIJNS0_18transform_iteratorI5AbsOpNS0_10device_ptrIdEENS0_11use_defaultESG_EENS0_17counting_iteratorIlSG_SG_SG_EEEEEEEPNSB_IJdlEEESM_iNS1_9__extrema9arg_max_fIdlNSA_4lessIdEEEEEEJSL_SN_iSS_EEEvDpT0__param_1,
	.param .u32 _ZN6thrust24THRUST_300001_SM_1000_NS8cuda_cub4core6detail13_kernel_agentINS1_8__reduce11ReduceAgentINS0_12zip_iteratorIN4cuda3std3__45tupleIJNS0_18transform_iteratorI5AbsOpNS0_10device_ptrIdEENS0_11use_defaultESG_EENS0_17counting_iteratorIlSG_SG_SG_EEEEEEEPNSB_IJdlEEESM_iNS1_9__extrema9arg_max_fIdlNSA_4lessIdEEEEEEJSL_SN_iSS_EEEvDpT0__param_2,
	.param .align 1 .b8 _ZN6thrust24THRUST_300001_SM_1000_NS8cuda_cub4core6detail13_kernel_agentINS1_8__reduce11ReduceAgentINS0_12zip_iteratorIN4cuda3std3__45tupleIJNS0_18transform_iteratorI5AbsOpNS0_10device_ptrIdEENS0_11use_defaultESG_EENS0_17counting_iteratorIlSG_SG_SG_EEEEEEEPNSB_IJdlEEESM_iNS1_9__extrema9arg_max_fIdlNSA_4lessIdEEEEEEJSL_SN_iSS_EEEvDpT0__param_3[1]
)
.maxntid 256
{
	.reg .pred 	%p<234>;
	.reg .b16 	%rs<9>;
	.reg .b32 	%r<410>;
	.reg .b64 	%rd<366>;
	.reg .b64 	%fd<284>;

	ld.param.u64 	%rd198, [_ZN6thrust24THRUST_300001_SM_1000_NS8cuda_cub4core6detail13_kernel_agentINS1_8__reduce11ReduceAgentINS0_12zip_iteratorIN4cuda3std3__45tupleIJNS0_18transform_iteratorI5AbsOpNS0_10device_ptrIdEENS0_11use_defaultESG_EENS0_17counting_iteratorIlSG_SG_SG_EEEEEEEPNSB_IJdlEEESM_iNS1_9__extrema9arg_max_fIdlNSA_4lessIdEEEEEEJSL_SN_iSS_EEEvDpT0__param_0+16];
	ld.param.u64 	%rd197, [_ZN6thrust24THRUST_300001_SM_1000_NS8cuda_cub4core6detail13_kernel_agentINS1_8__reduce11ReduceAgentINS0_12zip_iteratorIN4cuda3std3__45tupleIJNS0_18transform_iteratorI5AbsOpNS0_10device_ptrIdEENS0_11use_defaultESG_EENS0_17counting_iteratorIlSG_SG_SG_EEEEEEEPNSB_IJdlEEESM_iNS1_9__extrema9arg_max_fIdlNSA_4lessIdEEEEEEJSL_SN_iSS_EEEvDpT0__param_0];
	ld.param.u32 	%r36, [_ZN6thrust24THRUST_300001_SM_1000_NS8cuda_cub4core6detail13_kernel_agentINS1_8__reduce11ReduceAgentINS0_12zip_iteratorIN4cuda3std3__45tupleIJNS0_18transform_iteratorI5AbsOpNS0_10device_ptrIdEENS0_11use_defaultESG_EENS0_17counting_iteratorIlSG_SG_SG_EEEEEEEPNSB_IJdlEEESM_iNS1_9__extrema9arg_max_fIdlNSA_4lessIdEEEEEEJSL_SN_iSS_EEEvDpT0__param_2];
	setp.eq.s32 	%p1, %r36, 0;
	@%p1 bra 	$L__BB2_206;
	cvta.to.global.u64 	%rd1, %rd197;
	setp.gt.s32 	%p2, %r36, 1279;
	@%p2 bra 	$L__BB2_122;
	mov.u32 	%r1, %tid.x;
	setp.ge.s32 	%p111, %r1, %r36;
	mov.f64 	%fd230, 0d0000000000000000;
	mov.b64 	%rd307, 0;
	mov.u32 	%r401, %r1;
	@%p111 bra 	$L__BB2_4;
	cvt.u64.u32 	%rd263, %r1;
	mul.wide.u32 	%rd264, %r1, 8;
	add.s64 	%rd265, %rd1, %rd264;
	add.s64 	%rd307, %rd198, %rd263;
	ld.global.f64 	%fd208, [%rd265];
	setp.lt.f64 	%p112, %fd208, 0d0000000000000000;
	neg.f64 	%fd209, %fd208;
	selp.f64 	%fd230, %fd209, %fd208, %p112;
	add.s32 	%r401, %r1, 256;
$L__BB2_4:
	setp.ge.s32 	%p113, %r401, %r36;
	@%p113 bra 	$L__BB2_26;
	not.b32 	%r170, %r401;
	add.s32 	%r4, %r36, %r170;
	and.b32  	%r171, %r4, 768;
	setp.eq.s32 	%p114, %r171, 768;
	@%p114 bra 	$L__BB2_11;
	cvt.u64.u32 	%rd267, %r401;
	add.s64 	%rd298, %rd198, %rd267;
	mul.wide.u32 	%rd268, %r401, 8;
	add.s64 	%rd297, %rd1, %rd268;
	shr.u32 	%r172, %r4, 8;
	add.s32 	%r173, %r172, 1;
	and.b32  	%r174, %r173, 3;
	neg.s32 	%r399, %r174;
$L__BB2_7:
	.pragma "nounroll";
	mov.u64 	%rd9, %rd307;
	mov.f64 	%fd3, %fd230;
	ld.global.f64 	%fd211, [%rd297];
	setp.lt.f64 	%p115, %fd211, 0d0000000000000000;
	neg.f64 	%fd212, %fd211;
	selp.f64 	%fd4, %fd212, %fd211, %p115;
	setp.lt.f64 	%p116, %fd3, %fd4;
	mov.u64 	%rd307, %rd298;
	mov.f64 	%fd230, %fd4;
	@%p116 bra 	$L__BB2_10;
	setp.lt.f64 	%p117, %fd4, %fd3;
	mov.u64 	%rd307, %rd9;
	mov.f64 	%fd230, %fd3;
	@%p117 bra 	$L__BB2_10;
	setp.lt.s64 	%p118, %rd9, %rd298;
	min.s64 	%rd307, %rd9, %rd298;
	selp.f64 	%fd230, %fd3, %fd4, %p118;
$L__BB2_10:
	add.s32 	%r401, %r401, 256;
	add.s64 	%rd298, %rd298, 256;
	add.s64 	%rd297, %rd297, 2048;
	add.s32 	%r399, %r399, 1;
	setp.ne.s32 	%p119, %r399, 0;
	@%p119 bra 	$L__BB2_7;
$L__BB2_11:
	setp.lt.u32 	%p120, %r4, 768;
	@%p120 bra 	$L__BB2_26;
	add.s32 	%r402, %r401, 512;
$L__BB2_13:
	mov.u32 	%r12, %r402;
	add.s32 	%r175, %r12, -512;
	cvt.s64.s32 	%rd269, %r175;
	mul.wide.s32 	%rd270, %r175, 8;
	add.s64 	%rd17, %rd1, %rd270;
	add.s64 	%rd18, %rd198, %rd269;
	ld.global.f64 	%fd213, [%rd17];
	setp.lt.f64 	%p121, %fd213, 0d0000000000000000;
	neg.f64 	%fd214, %fd213;
	selp.f64 	%fd10, %fd214, %fd213, %p121;
	setp.lt.f64 	%p122, %fd230, %fd10;
	mov.u64 	%rd304, %rd18;
	mov.f64 	%fd227, %fd10;
	@%p122 bra 	$L__BB2_16;
	setp.lt.f64 	%p123, %fd10, %fd230;
	mov.u64 	%rd304, %rd307;
	mov.f64 	%fd227, %fd230;
	@%p123 bra 	$L__BB2_16;
	setp.lt.s64 	%p124, %rd307, %rd18;
	min.s64 	%rd304, %rd307, %rd18;
	selp.f64 	%fd227, %fd230, %fd10, %p124;
$L__BB2_16:
	add.s32 	%r176, %r12, -256;
	cvt.s64.s32 	%rd271, %r176;
	add.s64 	%rd21, %rd198, %rd271;
	ld.global.f64 	%fd215, [%rd17+2048];
	setp.lt.f64 	%p125, %fd215, 0d0000000000000000;
	neg.f64 	%fd216, %fd215;
	selp.f64 	%fd13, %fd216, %fd215, %p125;
	setp.lt.f64 	%p126, %fd227, %fd13;
	mov.u64 	%rd305, %rd21;
	mov.f64 	%fd228, %fd13;
	@%p126 bra 	$L__BB2_19;
	setp.lt.f64 	%p127, %fd13, %fd227;
	mov.u64 	%rd305, %rd304;
	mov.f64 	%fd228, %fd227;
	@%p127 bra 	$L__BB2_19;
	setp.lt.s64 	%p128, %rd304, %rd21;
	min.s64 	%rd305, %rd304, %rd21;
	selp.f64 	%fd228, %fd227, %fd13, %p128;
$L__BB2_19:
	cvt.s64.s32 	%rd272, %r12;
	add.s64 	%rd24, %rd198, %rd272;
	ld.global.f64 	%fd217, [%rd17+4096];
	setp.lt.f64 	%p129, %fd217, 0d0000000000000000;
	neg.f64 	%fd218, %fd217;
	selp.f64 	%fd16, %fd218, %fd217, %p129;
	setp.lt.f64 	%p130, %fd228, %fd16;
	mov.u64 	%rd306, %rd24;
	mov.f64 	%fd229, %fd16;
	@%p130 bra 	$L__BB2_22;
	setp.lt.f64 	%p131, %fd16, %fd228;
	mov.u64 	%rd306, %rd305;
	mov.f64 	%fd229, %fd228;
	@%p131 bra 	$L__BB2_22;
	setp.lt.s64 	%p132, %rd305, %rd24;
	min.s64 	%rd306, %rd305, %rd24;
	selp.f64 	%fd229, %fd228, %fd16, %p132;
$L__BB2_22:
	add.s32 	%r177, %r12, 256;
	cvt.s64.s32 	%rd273, %r177;
	add.s64 	%rd27, %rd198, %rd273;
	ld.global.f64 	%fd219, [%rd17+6144];
	setp.lt.f64 	%p133, %fd219, 0d0000000000000000;
	neg.f64 	%fd220, %fd219;
	selp.f64 	%fd19, %fd220, %fd219, %p133;
	setp.lt.f64 	%p134, %fd229, %fd19;
	mov.u64 	%rd307, %rd27;
	mov.f64 	%fd230, %fd19;
	@%p134 bra 	$L__BB2_25;
	setp.lt.f64 	%p135, %fd19, %fd229;
	mov.u64 	%rd307, %rd306;
	mov.f64 	%fd230, %fd229;
	@%p135 bra 	$L__BB2_25;
	setp.lt.s64 	%p136, %rd306, %rd27;
	min.s64 	%rd307, %rd306, %rd27;
	selp.f64 	%fd230, %fd229, %fd19, %p136;
$L__BB2_25:
	add.s32 	%r402, %r12, 1024;
	add.s32 	%r178, %r12, 512;
	setp.lt.s32 	%p137, %r178, %r36;
	@%p137 bra 	$L__BB2_13;
$L__BB2_26:
	setp.lt.s32 	%p138, %r36, 256;
	@%p138 bra 	$L__BB2_71;
	// begin inline asm
	mov.u32 %r292, %laneid;
	// end inline asm
	mov.b64 	%rd284, %fd230;
	mov.b64 	{%r294, %r299}, %rd284;
	mov.b32 	%r310, 1;
	mov.b32 	%r311, 31;
	mov.b32 	%r312, -1;
	// begin inline asm
	shfl.sync.down.b32 %r293, %r294, %r310, %r311, %r312;
	// end inline asm
	// begin inline asm
	shfl.sync.down.b32 %r298, %r299, %r310, %r311, %r312;
	// end inline asm
	mov.b64 	%rd285, {%r293, %r298};
	mov.b64 	%fd23, %rd285;
	mov.b64 	{%r304, %r309}, %rd307;
	// begin inline asm
	shfl.sync.down.b32 %r303, %r304, %r310, %r311, %r312;
	// end inline asm
	// begin inline asm
	shfl.sync.down.b32 %r308, %r309, %r310, %r311, %r312;
	// end inline asm
	mov.b64 	%rd31, {%r303, %r308};
	setp.gt.s32 	%p190, %r292, 30;
	mov.u64 	%rd309, %rd307;
	mov.f64 	%fd232, %fd230;
	@%p190 bra 	$L__BB2_31;
	setp.lt.f64 	%p191, %fd230, %fd23;
	mov.u64 	%rd309, %rd31;
	mov.f64 	%fd232, %fd23;
	@%p191 bra 	$L__BB2_31;
	setp.gt.f64 	%p192, %fd230, %fd23;
	mov.u64 	%rd309, %rd307;
	mov.f64 	%fd232, %fd230;
	@%p192 bra 	$L__BB2_31;
	setp.lt.s64 	%p193, %rd307, %rd31;
	min.s64 	%rd309, %rd307, %rd31;
	selp.f64 	%fd232, %fd230, %fd23, %p193;
$L__BB2_31:
	mov.b64 	%rd286, %fd232;
	mov.b64 	{%r314, %r319}, %rd286;
	mov.b32 	%r330, 2;
	mov.b32 	%r331, 31;
	mov.b32 	%r332, -1;
	// begin inline asm
	shfl.sync.down.b32 %r313, %r314, %r330, %r331, %r332;
	// end inline asm
	// begin inline asm
	shfl.sync.down.b32 %r318, %r319, %r330, %r331, %r332;
	// end inline asm
	mov.b64 	%rd287, {%r313, %r318};
	mov.b64 	%fd26, %rd287;
	mov.b64 	{%r324, %r329}, %rd309;
	// begin inline asm
	shfl.sync.down.b32 %r323, %r324, %r330, %r331, %r332;
	// end inline asm
	// begin inline asm
	shfl.sync.down.b32 %r328, %r329, %r330, %r331, %r332;
	// end inline asm
	mov.b64 	%rd34, {%r323, %r328};
	setp.gt.s32 	%p194, %r292, 29;
	mov.u64 	%rd310, %rd309;
	mov.f64 	%fd233, %fd232;
	@%p194 bra 	$L__BB2_35;
	setp.lt.f64 	%p195, %fd232, %fd26;
	mov.u64 	%rd310, %rd34;
	mov.f64 	%fd233, %fd26;
	@%p195 bra 	$L__BB2_35;
	setp.gt.f64 	%p196, %fd232, %fd26;
	mov.u64 	%rd310, %rd309;
	mov.f64 	%fd233, %fd232;
	@%p196 bra 	$L__BB2_35;
	setp.lt.s64 	%p197, %rd309, %rd34;
	min.s64 	%rd310, %rd309, %rd34;
	selp.f64 	%fd233, %fd232, %fd26, %p197;
$L__BB2_35:
	mov.b64 	%rd288, %fd233;
	mov.b64 	{%r334, %r339}, %rd288;
	mov.b32 	%r350, 4;
	mov.b32 	%r351, 31;
	mov.b32 	%r352, -1;
	// begin inline asm
	shfl.sync.down.b32 %r333, %r334, %r350, %r351, %r352;
	// end inline asm
	// begin inline asm
	shfl.sync.down.b32 %r338, %r339, %r350, %r351, %r352;
	// end inline asm
	mov.b64 	%rd289, {%r333, %r338};
	mov.b64 	%fd29, %rd289;
	mov.b64 	{%r344, %r349}, %rd310;
	// begin inline asm
	shfl.sync.down.b32 %r343, %r344, %r350, %r351, %r352;
	// end inline asm
	// begin inline asm
	shfl.sync.down.b32 %r348, %r349, %r350, %r351, %r352;
	// end inline asm
	mov.b64 	%rd37, {%r343, %r348};
	setp.gt.s32 	%p198, %r292, 27;
	mov.u64 	%rd311, %rd310;
	mov.f64 	%fd234, %fd233;
	@%p198 bra 	$L__BB2_39;
	setp.lt.f64 	%p199, %fd233, %fd29;
	mov.u64 	%rd311, %rd37;
	mov.f64 	%fd234, %fd29;
	@%p199 bra 	$L__BB2_39;
	setp.gt.f64 	%p200, %fd233, %fd29;
	mov.u64 	%rd311, %rd310;
	mov.f64 	%fd234, %fd233;
	@%p200 bra 	$L__BB2_39;
	setp.lt.s64 	%p201, %rd310, %rd37;
	min.s64 	%rd311, %rd310, %rd37;
	selp.f64 	%fd234, %fd233, %fd29, %p201;
$L__BB2_39:
	mov.b64 	%rd290, %fd234;
	mov.b64 	{%r354, %r359}, %rd290;
	mov.b32 	%r370, 8;
	mov.b32 	%r371, 31;
	mov.b32 	%r372, -1;
	// begin inline asm
	shfl.sync.down.b32 %r353, %r354, %r370, %r371, %r372;
	// end inline asm
	// begin inline asm
	shfl.sync.down.b32 %r358, %r359, %r370, %r371, %r372;
	// end inline asm
	mov.b64 	%rd291, {%r353, %r358};
	mov.b64 	%fd32, %rd291;
	mov.b64 	{%r364, %r369}, %rd311;
	// begin inline asm
	shfl.sync.down.b32 %r363, %r364, %r370, %r371, %r372;
	// end inline asm
	// begin inline asm
	shfl.sync.down.b32 %r368, %r369, %r370, %r371, %r372;
	// end inline asm
	mov.b64 	%rd40, {%r363, %r368};
	setp.gt.s32 	%p202, %r292, 23;
	mov.u64 	%rd312, %rd311;
	mov.f64 	%fd235, %fd234;
	@%p202 bra 	$L__BB2_43;
	setp.lt.f64 	%p203, %fd234, %fd32;
	mov.u64 	%rd312, %rd40;
	mov.f64 	%fd235, %fd32;
	@%p203 bra 	$L__BB2_43;
	setp.gt.f64 	%p204, %fd234, %fd32;
	mov.u64 	%rd312, %rd311;
	mov.f64 	%fd235, %fd234;
	@%p204 bra 	$L__BB2_43;
	setp.lt.s64 	%p205, %rd311, %rd40;
	min.s64 	%rd312, %rd311, %rd40;
	selp.f64 	%fd235, %fd234, %fd32, %p205;
$L__BB2_43:
	mov.b64 	%rd292, %fd235;
	mov.b64 	{%r374, %r379}, %rd292;
	mov.b32 	%r390, 16;
	mov.b32 	%r391, 31;
	mov.b32 	%r392, -1;
	// begin inline asm
	shfl.sync.down.b32 %r373, %r374, %r390, %r391, %r392;
	// end inline asm
	// begin inline asm
	shfl.sync.down.b32 %r378, %r379, %r390, %r391, %r392;
	// end inline asm
	mov.b64 	%rd293, {%r373, %r378};
	mov.b64 	%fd35, %rd293;
	mov.b64 	{%r384, %r389}, %rd312;
	// begin inline asm
	shfl.sync.down.b32 %r383, %r384, %r390, %r391, %r392;
	// end inline asm
	// begin inline asm
	shfl.sync.down.b32 %r388, %r389, %r390, %r391, %r392;
	// end inline asm
	mov.b64 	%rd43, {%r383, %r388};
	setp.gt.s32 	%p206, %r292, 15;
	mov.u64 	%rd365, %rd312;
	mov.f64 	%fd283, %fd235;
	@%p206 bra 	$L__BB2_47;
	setp.lt.f64 	%p207, %fd235, %fd35;
	mov.u64 	%rd365, %rd43;
	mov.f64 	%fd283, %fd35;
	@%p207 bra 	$L__BB2_47;
	setp.gt.f64 	%p208, %fd235, %fd35;
	mov.u64 	%rd365, %rd312;
	mov.f64 	%fd283, %fd235;
	@%p208 bra 	$L__BB2_47;
	setp.lt.s64 	%p209, %rd312, %rd43;
	min.s64 	%rd365, %rd312, %rd43;
	selp.f64 	%fd283, %fd235, %fd35, %p209;
$L__BB2_47:
	setp.ne.s32 	%p210, %r292, 0;
	@%p210 bra 	$L__BB2_49;
	shr.u32 	%r393, %r1, 1;
	and.b32  	%r394, %r393, 496;
	mov.u32 	%r395, _ZN6thrust24THRUST_300001_SM_1000_NS8cuda_cub4core6detail5shmemE;
	add.s32 	%r396, %r395, %r394;
	st.shared.f64 	[%r396+8], %fd283;
	st.shared.u64 	[%r396+16], %rd365;
$L__BB2_49:
	bar.sync 	0;
	setp.ne.s32 	%p211, %r1, 0;
	@%p211 bra 	$L__BB2_204;
	ld.shared.f64 	%fd38, [_ZN6thrust24THRUST_300001_SM_1000_NS8cuda_cub4core6detail5shmemE+24];
	ld.shared.u64 	%rd46, [_ZN6thrust24THRUST_300001_SM_1000_NS8cuda_cub4core6detail5shmemE+32];
	setp.lt.f64 	%p212, %fd283, %fd38;
	mov.u64 	%rd314, %rd46;
	mov.f64 	%fd237, %fd38;
	@%p212 bra 	$L__BB2_53;
	setp.lt.f64 	%p213, %fd38, %fd283;
	mov.u64 	%rd314, %rd365;
	mov.f64 	%fd237, %fd283;
	@%p213 bra 	$L__BB2_53;
	setp.lt.s64 	%p214, %rd365, %rd46;
	min.s64 	%rd314, %rd365, %rd46;
	selp.f64 	%fd237, %fd283, %fd38, %p214;
$L__BB2_53:
	ld.shared.f64 	%fd41, [_ZN6thrust24THRUST_300001_SM_1000_NS8cuda_cub4core6detail5shmemE+40];
	ld.shared.u64 	%rd49, [_ZN6thrust24THRUST_300001_SM_1000_NS8cuda_cub4core6detail5shmemE+48];
	setp.lt.f64 	%p215, %fd237, %fd41;
	mov.u64 	%rd315, %rd49;
	mov.f64 	%fd238, %fd41;
	@%p215 bra 	$L__BB2_56;
	setp.lt.f64 	%p216, %fd41, %fd237;
	mov.u64 	%rd315, %rd314;
	mov.f64 	%fd238, %fd237;
	@%p216 bra 	$L__BB2_56;
	setp.lt.s64 	%p217, %rd314, %rd49;
	min.s64 	%rd315, %rd314, %rd49;
	selp.f64 	%fd238, %fd237, %fd41, %p217;
$L__BB2_56:
	ld.shared.f64 	%fd44, [_ZN6thrust24THRUST_300001_SM_1000_NS8cuda_cub4core6detail5shmemE+56];
	ld.shared.u64 	%rd52, [_ZN6thrust24THRUST_300001_SM_1000_NS8cuda_cub4core6detail5shmemE+64];
	setp.lt.f64 	%p218, %fd238, %fd44;
	mov.u64 	%rd316, %rd52;
	mov.f64 	%fd239, %fd44;
	@%p218 bra 	$L__BB2_59;
	setp.lt.f64 	%p219, %fd44, %fd238;
	mov.u64 	%rd316, %rd315;
	mov.f64 	%fd239, %fd238;
	@%p219 bra 	$L__BB2_59;
	setp.lt.s64 	%p220, %rd315, %rd52;
	min.s64 	%rd316, %rd315, %rd52;
	selp.f64 	%fd239, %fd238, %fd44, %p220;
$L__BB2_59:
	ld.shared.f64 	%fd47, [_ZN6thrust24THRUST_300001_SM_1000_NS8cuda_cub4core6detail5shmemE+72];
	ld.shared.u64 	%rd55, [_ZN6thrust24THRUST_300001_SM_1000_NS8cuda_cub4core6detail5shmemE+80];
	setp.lt.f64 	%p221, %fd239, %fd47;
	mov.u64 	%rd317, %rd55;
	mov.f64 	%fd240, %fd47;
	@%p221 bra 	$L__BB2_62;
	setp.lt.f64 	%p222, %fd47, %fd239;
	mov.u64 	%rd317, %rd316;
	mov.f64 	%fd240, %fd239;
	@%p222 bra 	$L__BB2_62;
	setp.lt.s64 	%p223, %rd316, %rd55;
	min.s64 	%rd317, %rd316, %rd55;
	selp.f64 	%fd240, %fd239, %fd47, %p223;
$L__BB2_62:
	ld.shared.f64 	%fd50, [_ZN6thrust24THRUST_300001_SM_1000_NS8cuda_cub4core6detail5shmemE+88];
	ld.shared.u64 	%rd58, [_ZN6thrust24THRUST_300001_SM_1000_NS8cuda_cub4core6detail5shmemE+96];
	setp.lt.f64 	%p224, %fd240, %fd50;
	mov.u64 	%rd318, %rd58;
	mov.f64 	%fd241, %fd50;
	@%p224 bra 	$L__BB2_65;
	setp.lt.f64 	%p225, %fd50, %fd240;
	mov.u64 	%rd318, %rd317;
	mov.f64 	%fd241, %fd240;
	@%p225 bra 	$L__BB2_65;
	setp.lt.s64 	%p226, %rd317, %rd58;
	min.s64 	%rd318, %rd317, %rd58;
	selp.f64 	%fd241, %fd240, %fd50, %p226;
$L__BB2_65:
	ld.shared.f64 	%fd53, [_ZN6thrust24THRUST_300001_SM_1000_NS8cuda_cub4core6detail5shmemE+104];
	ld.shared.u64 	%rd61, [_ZN6thrust24THRUST_300001_SM_1000_NS8cuda_cub4core6detail5shmemE+112];
	setp.lt.f64 	%p227, %fd241, %fd53;
	mov.u64 	%rd319, %rd61;
	mov.f64 	%fd242, %fd53;
	@%p227 bra 	$L__BB2_68;
	setp.lt.f64 	%p228, %fd53, %fd241;
	mov.u64 	%rd319, %rd318;
	mov.f64 	%fd242, %fd241;
	@%p228 bra 	$L__BB2_68;
	setp.lt.s64 	%p229, %rd318, %rd61;
	min.s64 	%rd319, %rd318, %rd61;
	selp.f64 	%fd242, %fd241, %fd53, %p229;
$L__BB2_68:
	ld.shared.f64 	%fd56, [_ZN6thrust24THRUST_300001_SM_1000_NS8cuda_cub4core6detail5shmemE+120];
	ld.shared.u64 	%rd64, [_ZN6thrust24THRUST_300001_SM_1000_NS8cuda_cub4core6detail5shmemE+128];
	setp.lt.f64 	%p230, %fd242, %fd56;
	mov.u64 	%rd365, %rd64;
	mov.f64 	%fd283, %fd56;
	@%p230 bra 	$L__BB2_204;
	setp.lt.f64 	%p231, %fd56, %fd242;
	mov.u64 	%rd365, %rd319;
	mov.f64 	%fd283, %fd242;
	@%p231 bra 	$L__BB2_204;
	setp.lt.s64 	%p232, %rd319, %rd64;
	min.s64 	%rd365, %rd319, %rd64;
	selp.f64 	%fd283, %fd242, %fd56, %p232;
	bra.uni 	$L__BB2_204;
$L__BB2_71:
	// begin inline asm
	mov.u32 %r179, %laneid;
	// end inline asm
	and.b32  	%r200, %r1, 992;
	add.s32 	%r201, %r200, 32;
	setp.gt.s32 	%p139, %r201, %r36;
	not.b32 	%r202, %r200;
	add.s32 	%r203, %r36, %r202;
	selp.b32 	%r198, %r203, 31, %p139;
	mov.b64 	%rd274, %fd230;
	mov.b64 	{%r181, %r186}, %rd274;
	mov.b32 	%r197, 1;
	mov.b32 	%r199, -1;
	// begin inline asm
	shfl.sync.down.b32 %r180, %r181, %r197, %r198, %r199;
	// end inline asm
	// begin inline asm
	shfl.sync.down.b32 %r185, %r186, %r197, %r198, %r199;
	// end inline asm
	mov.b64 	%rd275, {%r180, %r185};
	mov.b64 	%fd58, %rd275;
	mov.b64 	{%r191, %r196}, %rd307;
	// begin inline asm
	shfl.sync.down.b32 %r190, %r191, %r197, %r198, %r199;
	// end inline asm
	// begin inline asm
	shfl.sync.down.b32 %r195, %r196, %r197, %r198, %r199;
	// end inline asm
	mov.b64 	%rd66, {%r190, %r195};
	setp.ge.s32 	%p140, %r179, %r198;
	mov.u64 	%rd320, %rd307;
	mov.f64 	%fd243, %fd230;
	@%p140 bra 	$L__BB2_75;
	setp.lt.f64 	%p141, %fd230, %fd58;
	mov.u64 	%rd320, %rd66;
	mov.f64 	%fd243, %fd58;
	@%p141 bra 	$L__BB2_75;
	setp.gt.f64 	%p142, %fd230, %fd58;
	mov.u64 	%rd320, %rd307;
	mov.f64 	%fd243, %fd230;
	@%p142 bra 	$L__BB2_75;
	setp.lt.s64 	%p143, %rd307, %rd66;
	min.s64 	%rd320, %rd307, %rd66;
	selp.f64 	%fd243, %fd230, %fd58, %p143;
$L__BB2_75:
	mov.b64 	%rd276, %fd243;
	mov.b64 	{%r205, %r210}, %rd276;
	mov.b32 	%r221, 2;
	mov.b32 	%r223, -1;
	// begin inline asm
	shfl.sync.down.b32 %r204, %r205, %r221, %r198, %r223;
	// end inline asm
	// begin inline asm
	shfl.sync.down.b32 %r209, %r210, %r221, %r198, %r223;
	// end inline asm
	mov.b64 	%rd277, {%r204, %r209};
	mov.b64 	%fd61, %rd277;
	mov.b64 	{%r215, %r220}, %rd320;
	// begin inline asm
	shfl.sync.down.b32 %r214, %r215, %r221, %r198, %r223;
	// end inline asm
	// begin inline asm
	shfl.sync.down.b32 %r219, %r220, %r221, %r198, %r223;
	// end inline asm
	mov.b64 	%rd69, {%r214, %r219};
	add.s32 	%r224, %r179, 2;
	setp.gt.s32 	%p144, %r224, %r198;
	mov.f64 	%fd244, %fd243;
	mov.u64 	%rd321, %rd320;
	@%p144 bra 	$L__BB2_79;
	setp.lt.f64 	%p145, %fd243, %fd61;
	mov.f64 	%fd244, %fd61;
	mov.u64 	%rd321, %rd69;
	@%p145 bra 	$L__BB2_79;
	setp.gt.f64 	%p146, %fd243, %fd61;
	mov.f64 	%fd244, %fd243;
	mov.u64 	%rd321, %rd320;
	@%p146 bra 	$L__BB2_79;
	setp.lt.s64 	%p147, %rd320, %rd69;
	selp.f64 	%fd244, %fd243, %fd61, %p147;
	min.s64 	%rd321, %rd320, %rd69;
$L__BB2_79:
	mov.b64 	%rd278, %fd244;
	mov.b64 	{%r226, %r231}, %rd278;
	mov.b32 	%r242, 4;
	mov.b32 	%r244, -1;
	// begin inline asm
	shfl.sync.down.b32 %r225, %r226, %r242, %r198, %r244;
	// end inline asm
	// begin inline asm
	shfl.sync.down.b32 %r230, %r231, %r242, %r198, %r244;
	// end inline asm
	mov.b64 	%rd279, {%r225, %r230};
	mov.b64 	%fd64, %rd279;
	mov.b64 	{%r236, %r241}, %rd321;
	// begin inline asm
	shfl.sync.down.b32 %r235, %r236, %r242, %r198, %r244;
	// end inline asm
	// begin inline asm
	shfl.sync.down.b32 %r240, %r241, %r242, %r198, %r244;
	// end inline asm
	mov.b64 	%rd72, {%r235, %r240};
	add.s32 	%r245, %r179, 4;
	setp.gt.s32 	%p148, %r245, %r198;
	mov.f64 	%fd245, %fd244;
	mov.u64 	%rd322, %rd321;
	@%p148 bra 	$L__BB2_83;
	setp.lt.f64 	%p149, %fd244, %fd64;
	mov.f64 	%fd245, %fd64;
	mov.u64 	%rd322, %rd72;
	@%p149 bra 	$L__BB2_83;
	setp.gt.f64 	%p150, %fd244, %fd64;
	mov.f64 	%fd245, %fd244;
	mov.u64 	%rd322, %rd321;
	@%p150 bra 	$L__BB2_83;
	setp.lt.s64 	%p151, %rd321, %rd72;
	selp.f64 	%fd245, %fd244, %fd64, %p151;
	min.s64 	%rd322, %rd321, %rd72;
$L__BB2_83:
	mov.b64 	%rd280, %fd245;
	mov.b64 	{%r247, %r252}, %rd280;
	mov.b32 	%r263, 8;
	mov.b32 	%r265, -1;
	// begin inline asm
	shfl.sync.down.b32 %r246, %r247, %r263, %r198, %r265;
	// end inline asm
	// begin inline asm
	shfl.sync.down.b32 %r251, %r252, %r263, %r198, %r265;
	// end inline asm
	mov.b64 	%rd281, {%r246, %r251};
	mov.b64 	%fd67, %rd281;
	mov.b64 	{%r257, %r262}, %rd322;
	// begin inline asm
	shfl.sync.down.b32 %r256, %r257, %r263, %r198, %r265;
	// end inline asm
	// begin inline asm
	shfl.sync.down.b32 %r261, %r262, %r263, %r198, %r265;
	// end inline asm
	mov.b64 	%rd75, {%r256, %r261};
	add.s32 	%r266, %r179, 8;
	setp.gt.s32 	%p152, %r266, %r198;
	mov.f64 	%fd246, %fd245;
	mov.u64 	%rd323, %rd322;
	@%p152 bra 	$L__BB2_87;
	setp.lt.f64 	%p153, %fd245, %fd67;
	mov.f64 	%fd246, %fd67;
	mov.u64 	%rd323, %rd75;
	@%p153 bra 	$L__BB2_87;
	setp.gt.f64 	%p154, %fd245, %fd67;
	mov.f64 	%fd246, %fd245;
	mov.u64 	%rd323, %rd322;
	@%p154 bra 	$L__BB2_87;
	setp.lt.s64 	%p155, %rd322, %rd75;
	selp.f64 	%fd246, %fd245, %fd67, %p155;
	min.s64 	%rd323, %rd322, %rd75;
$L__BB2_87:
	mov.b64 	%rd282, %fd246;
	mov.b64 	{%r268, %r273}, %rd282;
	mov.b32 	%r284, 16;
	mov.b32 	%r286, -1;
	// begin inline asm
	shfl.sync.down.b32 %r267, %r268, %r284, %r198, %r286;
	// end inline asm
	// begin inline asm
	shfl.sync.down.b32 %r272, %r273, %r284, %r198, %r286;
	// end inline asm
	mov.b64 	%rd283, {%r267, %r272};
	mov.b64 	%fd70, %rd283;
	mov.b64 	{%r278, %r283}, %rd323;
	// begin inline asm
	shfl.sync.down.b32 %r277, %r278, %r284, %r198, %r286;
	// end inline asm
	// begin inline asm
	shfl.sync.down.b32 %r282, %r283, %r284, %r198, %r286;
	// end inline asm
	mov.b64 	%rd78, {%r277, %r282};
	add.s32 	%r287, %r179, 16;
	setp.gt.s32 	%p156, %r287, %r198;
	mov.f64 	%fd283, %fd246;
	mov.u64 	%rd365, %rd323;
	@%p156 bra 	$L__BB2_91;
	setp.lt.f64 	%p157, %fd246, %fd70;
	mov.f64 	%fd283, %fd70;
	mov.u64 	%rd365, %rd78;
	@%p157 bra 	$L__BB2_91;
	setp.gt.f64 	%p158, %fd246, %fd70;
	mov.f64 	%fd283, %fd246;
	mov.u64 	%rd365, %rd323;
	@%p158 bra 	$L__BB2_91;
	setp.lt.s64 	%p159, %rd323, %rd78;
	selp.f64 	%fd283, %fd246, %fd70, %p159;
	min.s64 	%rd365, %rd323, %rd78;
$L__BB2_91:
	setp.ne.s32 	%p160, %r179, 0;
	@%p160 bra 	$L__BB2_93;
	shr.u32 	%r288, %r1, 1;
	and.b32  	%r289, %r288, 496;
	mov.u32 	%r290, _ZN6thrust24THRUST_300001_SM_1000_NS8cuda_cub4core6detail5shmemE;
	add.s32 	%r291, %r290, %r289;
	st.shared.f64 	[%r291+8], %fd283;
	st.shared.u64 	[%r291+16], %rd365;
$L__BB2_93:
	bar.sync 	0;
	setp.ne.s32 	%p161, %r1, 0;
	@%p161 bra 	$L__BB2_204;
	setp.lt.s32 	%p162, %r36, 33;
	mov.f64 	%fd248, %fd283;
	mov.u64 	%rd325, %rd365;
	@%p162 bra 	$L__BB2_98;
	ld.shared.f64 	%fd73, [_ZN6thrust24THRUST_300001_SM_1000_NS8cuda_cub4core6detail5shmemE+24];
	ld.shared.u64 	%rd81, [_ZN6thrust24THRUST_300001_SM_1000_NS8cuda_cub4core6detail5shmemE+32];
	setp.lt.f64 	%p163, %fd283, %fd73;
	mov.f64 	%fd248, %fd73;
	mov.u64 	%rd325, %rd81;
	@%p163 bra 	$L__BB2_98;
	setp.lt.f64 	%p164, %fd73, %fd283;
	mov.f64 	%fd248, %fd283;
	mov.u64 	%rd325, %rd365;
	@%p164 bra 	$L__BB2_98;
	setp.lt.s64 	%p165, %rd365, %rd81;
	selp.f64 	%fd248, %fd283, %fd73, %p165;
	min.s64 	%rd325, %rd365, %rd81;
$L__BB2_98:
	setp.lt.s32 	%p166, %r36, 65;
	mov.f64 	%fd249, %fd248;
	mov.u64 	%rd326, %rd325;
	@%p166 bra 	$L__BB2_102;
	ld.shared.f64 	%fd76, [_ZN6thrust24THRUST_300001_SM_1000_NS8cuda_cub4core6detail5shmemE+40];
	ld.shared.u64 	%rd84, [_ZN6thrust24THRUST_300001_SM_1000_NS8cuda_cub4core6detail5shmemE+48];
	setp.lt.f64 	%p167, %fd248, %fd76;
	mov.f64 	%fd249, %fd76;
	mov.u64 	%rd326, %rd84;
	@%p167 bra 	$L__BB2_102;
	setp.lt.f64 	%p168, %fd76, %fd248;
	mov.f64 	%fd249, %fd248;
	mov.u64 	%rd326, %rd325;
	@%p168 bra 	$L__BB2_102;
	setp.lt.s64 	%p169, %rd325, %rd84;
	selp.f64 	%fd249, %fd248, %fd76, %p169;
	min.s64 	%rd326, %rd325, %rd84;
$L__BB2_102:
	setp.lt.s32 	%p170, %r36, 97;
	mov.f64 	%fd250, %fd249;
	mov.u64 	%rd327, %rd326;
	@%p170 bra 	$L__BB2_106;
	ld.shared.f64 	%fd79, [_ZN6thrust24THRUST_300001_SM_1000_NS8cuda_cub4core6detail5shmemE+56];
	ld.shared.u64 	%rd87, [_ZN6thrust24THRUST_300001_SM_1000_NS8cuda_cub4core6detail5shmemE+64];
	setp.lt.f64 	%p171, %fd249, %fd79;
	mov.f64 	%fd250, %fd79;
	mov.u64 	%rd327, %rd87;
	@%p171 bra 	$L__BB2_106;
	setp.lt.f64 	%p172, %fd79, %fd249;
	mov.f64 	%fd250, %fd249;
	mov.u64 	%rd327, %rd326;
	@%p172 bra 	$L__BB2_106;
	setp.lt.s64 	%p173, %rd326, %rd87;
	selp.f64 	%fd250, %fd249, %fd79, %p173;
	min.s64 	%rd327, %rd326, %rd87;
$L__BB2_106:
	setp.lt.s32 	%p174, %r36, 129;
	mov.f64 	%fd251, %fd250;
	mov.u64 	%rd328, %rd327;
	@%p174 bra 	$L__BB2_110;
	ld.shared.f64 	%fd82, [_ZN6thrust24THRUST_300001_SM_1000_NS8cuda_cub4core6detail5shmemE+72];
	ld.shared.u64 	%rd90, [_ZN6thrust24THRUST_300001_SM_1000_NS8cuda_cub4core6detail5shmemE+80];
	setp.lt.f64 	%p175, %fd250, %fd82;
	mov.f64 	%fd251, %fd82;
	mov.u64 	%rd328, %rd90;
	@%p175 bra 	$L__BB2_110;
	setp.lt.f64 	%p176, %fd82, %fd250;
	mov.f64 	%fd251, %fd250;
	mov.u64 	%rd328, %rd327;
	@%p176 bra 	$L__BB2_110;
	setp.lt.s64 	%p177, %rd327, %rd90;
	selp.f64 	%fd251, %fd250, %fd82, %p177;
	min.s64 	%rd328, %rd327, %rd90;
$L__BB2_110:
	setp.lt.s32 	%p178, %r36, 161;
	mov.f64 	%fd252, %fd251;
	mov.u64 	%rd329, %rd328;
	@%p178 bra 	$L__BB2_114;
	ld.shared.f64 	%fd85, [_ZN6thrust24THRUST_300001_SM_1000_NS8cuda_cub4core6detail5shmemE+88];
	ld.shared.u64 	%rd93, [_ZN6thrust24THRUST_300001_SM_1000_NS8cuda_cub4core6detail5shmemE+96];
	setp.lt.f64 	%p179, %fd251, %fd85;
	mov.f64 	%fd252, %fd85;
	mov.u64 	%rd329, %rd93;
	@%p179 bra 	$L__BB2_114;
	setp.lt.f64 	%p180, %fd85, %fd251;
	mov.f64 	%fd252, %fd251;
	mov.u64 	%rd329, %rd328;
	@%p180 bra 	$L__BB2_114;
	setp.lt.s64 	%p181, %rd328, %rd93;
	selp.f64 	%fd252, %fd251, %fd85, %p181;
	min.s64 	%rd329, %rd328, %rd93;
$L__BB2_114:
	setp.lt.s32 	%p182, %r36, 193;
	mov.f64 	%fd253, %fd252;
	mov.u64 	%rd330, %rd329;
	@%p182 bra 	$L__BB2_118;
	ld.shared.f64 	%fd88, [_ZN6thrust24THRUST_300001_SM_1000_NS8cuda_cub4core6detail5shmemE+104];
	ld.shared.u64 	%rd96, [_ZN6thrust24THRUST_300001_SM_1000_NS8cuda_cub4core6detail5shmemE+112];
	setp.lt.f64 	%p183, %fd252, %fd88;
	mov.f64 	%fd253, %fd88;
	mov.u64 	%rd330, %rd96;
	@%p183 bra 	$L__BB2_118;
	setp.lt.f64 	%p184, %fd88, %fd252;
	mov.f64 	%fd253, %fd252;
	mov.u64 	%rd330, %rd329;
	@%p184 bra 	$L__BB2_118;
	setp.lt.s64 	%p185, %rd329, %rd96;
	selp.f64 	%fd253, %fd252, %fd88, %p185;
	min.s64 	%rd330, %rd329, %rd96;
$L__BB2_118:
	setp.lt.s32 	%p186, %r36, 225;
	mov.u64 	%rd365, %rd330;
	mov.f64 	%fd283, %fd253;
	@%p186 bra 	$L__BB2_204;
	ld.shared.f64 	%fd91, [_ZN6thrust24THRUST_300001_SM_1000_NS8cuda_cub4core6detail5shmemE+120];
	ld.shared.u64 	%rd99, [_ZN6thrust24THRUST_300001_SM_1000_NS8cuda_cub4core6detail5shmemE+128];
	setp.lt.f64 	%p187, %fd253, %fd91;
	mov.u64 	%rd365, %rd99;
	mov.f64 	%fd283, %fd91;
	@%p187 bra 	$L__BB2_204;
	setp.lt.f64 	%p188, %fd91, %fd253;
	mov.u64 	%rd365, %rd330;
	mov.f64 	%fd283, %fd253;
	@%p188 bra 	$L__BB2_204;
	setp.lt.s64 	%p189, %rd330, %rd99;
	selp.f64 	%fd283, %fd253, %fd91, %p189;
	min.s64 	%rd365, %rd330, %rd99;
	bra.uni 	$L__BB2_204;
$L__BB2_122:
	mov.u32 	%r17, %tid.x;
	cvt.u64.u32 	%rd200, %r17;
	cvta.to.global.u64 	%rd201, %rd197;
	mul.wide.u32 	%rd202, %r17, 8;
	add.s64 	%rd203, %rd201, %rd202;
	ld.global.f64 	%fd170, [%rd203];
	setp.lt.f64 	%p3, %fd170, 0d0000000000000000;
	neg.f64 	%fd171, %fd170;
	selp.f64 	%fd172, %fd171, %fd170, %p3;
	add.s32 	%r47, %r17, 256;
	cvt.u64.u32 	%rd204, %r47;
	ld.global.f64 	%fd173, [%rd203+2048];
	setp.lt.f64 	%p4, %fd173, 0d0000000000000000;
	neg.f64 	%fd174, %fd173;
	selp.f64 	%fd175, %fd174, %fd173, %p4;
	add.s32 	%r48, %r17, 512;
	cvt.u64.u32 	%rd205, %r48;
	ld.global.f64 	%fd176, [%rd203+4096];
	setp.lt.f64 	%p5, %fd176, 0d0000000000000000;
	neg.f64 	%fd177, %fd176;
	selp.f64 	%fd178, %fd177, %fd176, %p5;
	add.s32 	%r49, %r17, 768;
	cvt.u64.u32 	%rd206, %r49;
	ld.global.f64 	%fd179, [%rd203+6144];
	setp.lt.f64 	%p6, %fd179, 0d0000000000000000;
	neg.f64 	%fd180, %fd179;
	selp.f64 	%fd181, %fd180, %fd179, %p6;
	or.b32  	%r50, %r17, 1024;
	cvt.u64.u32 	%rd101, %r50;
	add.s64 	%rd352, %rd198, %rd101;
	ld.global.f64 	%fd182, [%rd203+8192];
	setp.lt.f64 	%p7, %fd182, 0d0000000000000000;
	neg.f64 	%fd183, %fd182;
	selp.f64 	%fd270, %fd183, %fd182, %p7;
	setp.geu.f64 	%p8, %fd172, %fd175;
	selp.f64 	%fd184, %fd172, %fd175, %p8;
	selp.b64 	%rd207, %rd200, %rd204, %p8;
	setp.geu.f64 	%p9, %fd184, %fd178;
	selp.f64 	%fd185, %fd184, %fd178, %p9;
	selp.b64 	%rd208, %rd207, %rd205, %p9;
	setp.geu.f64 	%p10, %fd185, %fd181;
	selp.f64 	%fd94, %fd185, %fd181, %p10;
	selp.b64 	%rd104, %rd208, %rd206, %p10;
	setp.lt.f64 	%p11, %fd94, %fd270;
	@%p11 bra 	$L__BB2_124;
	setp.lt.f64 	%p12, %fd270, %fd94;
	setp.lt.u64 	%p13, %rd104, %rd101;
	or.pred  	%p14, %p12, %p13;
	selp.f64 	%fd270, %fd94, %fd270, %p14;
	add.s64 	%rd209, %rd198, %rd104;
	selp.b64 	%rd352, %rd209, %rd352, %p14;
$L__BB2_124:
	setp.lt.u32 	%p15, %r36, 2560;
	mov.b32 	%r404, 1280;
	@%p15 bra 	$L__BB2_137;
	mov.b32 	%r403, 1280;
	mov.f64 	%fd255, %fd270;
$L__BB2_126:
	cvt.u64.u32 	%rd210, %r403;
	add.s64 	%rd211, %rd200, %rd210;
	mul.wide.u32 	%rd212, %r403, 8;
	cvta.to.global.u64 	%rd213, %rd197;
	add.s64 	%rd215, %rd213, %rd202;
	add.s64 	%rd216, %rd215, %rd212;
	add.s64 	%rd110, %rd211, %rd198;
	ld.global.f64 	%fd186, [%rd216];
	setp.lt.f64 	%p16, %fd186, 0d0000000000000000;
	neg.f64 	%fd187, %fd186;
	selp.f64 	%fd256, %fd187, %fd186, %p16;
	ld.global.f64 	%fd188, [%rd216+2048];
	setp.lt.f64 	%p17, %fd188, 0d0000000000000000;
	neg.f64 	%fd189, %fd188;
	selp.f64 	%fd257, %fd189, %fd188, %p17;
	ld.global.f64 	%fd190, [%rd216+4096];
	setp.lt.f64 	%p18, %fd190, 0d0000000000000000;
	neg.f64 	%fd191, %fd190;
	selp.f64 	%fd258, %fd191, %fd190, %p18;
	ld.global.f64 	%fd192, [%rd216+6144];
	setp.lt.f64 	%p19, %fd192, 0d0000000000000000;
	neg.f64 	%fd193, %fd192;
	selp.f64 	%fd259, %fd193, %fd192, %p19;
	ld.global.f64 	%fd194, [%rd216+8192];
	setp.lt.f64 	%p20, %fd194, 0d0000000000000000;
	neg.f64 	%fd195, %fd194;
	selp.f64 	%fd270, %fd195, %fd194, %p20;
	setp.lt.f64 	%p21, %fd255, %fd256;
	mov.u64 	%rd333, %rd110;
	@%p21 bra 	$L__BB2_128;
	setp.lt.f64 	%p22, %fd256, %fd255;
	setp.lt.s64 	%p23, %rd352, %rd110;
	or.pred  	%p24, %p22, %p23;
	selp.f64 	%fd256, %fd255, %fd256, %p24;
	selp.b64 	%rd333, %rd352, %rd110, %p24;
$L__BB2_128:
	add.s64 	%rd334, %rd110, 256;
	setp.lt.f64 	%p25, %fd256, %fd257;
	@%p25 bra 	$L__BB2_130;
	setp.lt.f64 	%p26, %fd257, %fd256;
	cvt.u64.u32 	%rd220, %r403;
	add.s64 	%rd221, %rd200, %rd220;
	add.s64 	%rd223, %rd221, %rd198;
	add.s64 	%rd224, %rd223, 256;
	setp.lt.s64 	%p27, %rd333, %rd224;
	or.pred  	%p28, %p26, %p27;
	selp.f64 	%fd257, %fd256, %fd257, %p28;
	selp.b64 	%rd334, %rd333, %rd224, %p28;
$L__BB2_130:
	add.s64 	%rd227, %rd211, %rd198;
	add.s64 	%rd335, %rd227, 512;
	setp.lt.f64 	%p29, %fd257, %fd258;
	@%p29 bra 	$L__BB2_132;
	setp.lt.f64 	%p30, %fd258, %fd257;
	cvt.u64.u32 	%rd228, %r403;
	add.s64 	%rd229, %rd200, %rd228;
	add.s64 	%rd231, %rd229, %rd198;
	add.s64 	%rd232, %rd231, 512;
	setp.lt.s64 	%p31, %rd334, %rd232;
	or.pred  	%p32, %p30, %p31;
	selp.f64 	%fd258, %fd257, %fd258, %p32;
	selp.b64 	%rd335, %rd334, %rd232, %p32;
$L__BB2_132:
	cvt.u64.u32 	%rd233, %r403;
	add.s64 	%rd234, %rd200, %rd233;
	add.s64 	%rd235, %rd234, %rd198;
	add.s64 	%rd336, %rd235, 768;
	setp.lt.f64 	%p33, %fd258, %fd259;
	@%p33 bra 	$L__BB2_134;
	setp.lt.f64 	%p34, %fd259, %fd258;
	setp.lt.s64 	%p35, %rd335, %rd336;
	or.pred  	%p36, %p34, %p35;
	selp.f64 	%fd259, %fd258, %fd259, %p36;
	selp.b64 	%rd336, %rd335, %rd336, %p36;
$L__BB2_134:
	add.s64 	%rd352, %rd235, 1024;
	setp.lt.f64 	%p37, %fd259, %fd270;
	@%p37 bra 	$L__BB2_136;
	setp.lt.f64 	%p38, %fd270, %fd259;
	setp.lt.s64 	%p39, %rd336, %rd352;
	or.pred  	%p40, %p38, %p39;
	selp.f64 	%fd270, %fd259, %fd270, %p40;
	selp.b64 	%rd352, %rd336, %rd352, %p40;
$L__BB2_136:
	add.s32 	%r404, %r403, 1280;
	add.s32 	%r53, %r403, 2560;
	setp.le.s32 	%p41, %r53, %r36;
	mov.u32 	%r403, %r404;
	mov.f64 	%fd255, %fd270;
	@%p41 bra 	$L__BB2_126;
$L__BB2_137:
	setp.le.s32 	%p42, %r36, %r404;
	@%p42 bra 	$L__BB2_160;
	sub.s32 	%r21, %r36, %r404;
	setp.ge.s32 	%p43, %r17, %r21;
	@%p43 bra 	$L__BB2_160;
	cvta.to.global.u64 	%rd127, %rd197;
	not.b32 	%r54, %r17;
	add.s32 	%r55, %r36, %r54;
	sub.s32 	%r22, %r55, %r404;
	and.b32  	%r56, %r22, 768;
	setp.eq.s32 	%p44, %r56, 768;
	mov.u32 	%r407, %r17;
	@%p44 bra 	$L__BB2_145;
	add.s32 	%r57, %r17, %r404;
	cvt.u64.u32 	%rd240, %r57;
	add.s64 	%rd340, %rd198, %rd240;
	mul.wide.u32 	%rd241, %r57, 8;
	add.s64 	%rd339, %rd127, %rd241;
	shr.u32 	%r58, %r22, 8;
	add.s32 	%r59, %r58, 1;
	and.b32  	%r60, %r59, 3;
	neg.s32 	%r405, %r60;
	mov.u32 	%r407, %r17;
$L__BB2_141:
	.pragma "nounroll";
	mov.u64 	%rd132, %rd352;
	mov.f64 	%fd114, %fd270;
	ld.global.f64 	%fd197, [%rd339];
	setp.lt.f64 	%p45, %fd197, 0d0000000000000000;
	neg.f64 	%fd198, %fd197;
	selp.f64 	%fd115, %fd198, %fd197, %p45;
	setp.lt.f64 	%p46, %fd114, %fd115;
	mov.f64 	%fd270, %fd115;
	mov.u64 	%rd352, %rd340;
	@%p46 bra 	$L__BB2_144;
	setp.lt.f64 	%p47, %fd115, %fd114;
	mov.f64 	%fd270, %fd114;
	mov.u64 	%rd352, %rd132;
	@%p47 bra 	$L__BB2_144;
	setp.lt.s64 	%p48, %rd132, %rd340;
	selp.f64 	%fd270, %fd114, %fd115, %p48;
	min.s64 	%rd352, %rd132, %rd340;
$L__BB2_144:
	add.s32 	%r407, %r407, 256;
	add.s64 	%rd340, %rd340, 256;
	add.s64 	%rd339, %rd339, 2048;
	add.s32 	%r405, %r405, 1;
	setp.ne.s32 	%p49, %r405, 0;
	@%p49 bra 	$L__BB2_141;
$L__BB2_145:
	setp.lt.u32 	%p50, %r22, 768;
	@%p50 bra 	$L__BB2_160;
	add.s32 	%r408, %r407, %r404;
	cvt.u64.u32 	%rd242, %r408;
	add.s64 	%rd347, %rd198, %rd242;
	cvt.u64.u32 	%rd243, %r407;
	cvt.u64.u32 	%rd244, %r404;
	add.s64 	%rd245, %rd243, %rd244;
	shl.b64 	%rd246, %rd245, 3;
	add.s64 	%rd247, %rd246, %rd127;
	add.s64 	%rd346, %rd247, 6144;
	mul.wide.u32 	%rd248, %r408, 8;
	add.s64 	%rd345, %rd127, %rd248;
	add.s32 	%r409, %r407, 512;
$L__BB2_147:
	mov.u32 	%r32, %r409;
	ld.global.f64 	%fd199, [%rd345];
	setp.lt.f64 	%p51, %fd199, 0d0000000000000000;
	neg.f64 	%fd200, %fd199;
	selp.f64 	%fd121, %fd200, %fd199, %p51;
	setp.lt.f64 	%p52, %fd270, %fd121;
	mov.f64 	%fd267, %fd121;
	mov.u64 	%rd349, %rd347;
	@%p52 bra 	$L__BB2_150;
	setp.lt.f64 	%p53, %fd121, %fd270;
	mov.f64 	%fd267, %fd270;
	mov.u64 	%rd349, %rd352;
	@%p53 bra 	$L__BB2_150;
	setp.lt.s64 	%p54, %rd352, %rd347;
	selp.f64 	%fd267, %fd270, %fd121, %p54;
	min.s64 	%rd349, %rd352, %rd347;
$L__BB2_150:
	add.s32 	%r61, %r408, 256;
	cvt.u64.u32 	%rd249, %r61;
	add.s64 	%rd148, %rd198, %rd249;
	ld.global.f64 	%fd201, [%rd346+-4096];
	setp.lt.f64 	%p55, %fd201, 0d0000000000000000;
	neg.f64 	%fd202, %fd201;
	selp.f64 	%fd124, %fd202, %fd201, %p55;
	setp.lt.f64 	%p56, %fd267, %fd124;
	mov.f64 	%fd268, %fd124;
	mov.u64 	%rd350, %rd148;
	@%p56 bra 	$L__BB2_153;
	setp.lt.f64 	%p57, %fd124, %fd267;
	mov.f64 	%fd268, %fd267;
	mov.u64 	%rd350, %rd349;
	@%p57 bra 	$L__BB2_153;
	setp.lt.s64 	%p58, %rd349, %rd148;
	selp.f64 	%fd268, %fd267, %fd124, %p58;
	min.s64 	%rd350, %rd349, %rd148;
$L__BB2_153:
	add.s32 	%r62, %r408, 512;
	cvt.u64.u32 	%rd250, %r62;
	add.s64 	%rd151, %rd198, %rd250;
	ld.global.f64 	%fd203, [%rd346+-2048];
	setp.lt.f64 	%p59, %fd203, 0d0000000000000000;
	neg.f64 	%fd204, %fd203;
	selp.f64 	%fd127, %fd204, %fd203, %p59;
	setp.lt.f64 	%p60, %fd268, %fd127;
	mov.f64 	%fd269, %fd127;
	mov.u64 	%rd351, %rd151;
	@%p60 bra 	$L__BB2_156;
	setp.lt.f64 	%p61, %fd127, %fd268;
	mov.f64 	%fd269, %fd268;
	mov.u64 	%rd351, %rd350;
	@%p61 bra 	$L__BB2_156;
	setp.lt.s64 	%p62, %rd350, %rd151;
	selp.f64 	%fd269, %fd268, %fd127, %p62;
	min.s64 	%rd351, %rd350, %rd151;
$L__BB2_156:
	add.s32 	%r63, %r408, 768;
	cvt.u64.u32 	%rd251, %r63;
	add.s64 	%rd154, %rd198, %rd251;
	ld.global.f64 	%fd205, [%rd346];
	setp.lt.f64 	%p63, %fd205, 0d0000000000000000;
	neg.f64 	%fd206, %fd205;
	selp.f64 	%fd130, %fd206, %fd205, %p63;
	setp.lt.f64 	%p64, %fd269, %fd130;
	mov.f64 	%fd270, %fd130;
	mov.u64 	%rd352, %rd154;
	@%p64 bra 	$L__BB2_159;
	setp.lt.f64 	%p65, %fd130, %fd269;
	mov.f64 	%fd270, %fd269;
	mov.u64 	%rd352, %rd351;
	@%p65 bra 	$L__BB2_159;
	setp.lt.s64 	%p66, %rd351, %rd154;
	selp.f64 	%fd270, %fd269, %fd130, %p66;
	min.s64 	%rd352, %rd351, %rd154;
$L__BB2_159:
	add.s64 	%rd347, %rd347, 1024;
	add.s64 	%rd346, %rd346, 8192;
	add.s64 	%rd345, %rd345, 8192;
	add.s32 	%r409, %r32, 1024;
	add.s32 	%r64, %r32, 512;
	add.s32 	%r408, %r408, 1024;
	setp.lt.s32 	%p67, %r64, %r21;
	@%p67 bra 	$L__BB2_147;
$L__BB2_160:
	// begin inline asm
	mov.u32 %r65, %laneid;
	// end inline asm
	mov.b64 	%rd252, %fd270;
	mov.b64 	{%r67, %r72}, %rd252;
	mov.b32 	%r83, 1;
	mov.b32 	%r84, 31;
	mov.b32 	%r85, -1;
	// begin inline asm
	shfl.sync.down.b32 %r66, %r67, %r83, %r84, %r85;
	// end inline asm
	// begin inline asm
	shfl.sync.down.b32 %r71, %r72, %r83, %r84, %r85;
	// end inline asm
	mov.b64 	%rd253, {%r66, %r71};
	mov.b64 	%fd134, %rd253;
	mov.b64 	{%r77, %r82}, %rd352;
	// begin inline asm
	shfl.sync.down.b32 %r76, %r77, %r83, %r84, %r85;
	// end inline asm
	// begin inline asm
	shfl.sync.down.b32 %r81, %r82, %r83, %r84, %r85;
	// end inline asm
	mov.b64 	%rd161, {%r76, %r81};
	setp.gt.s32 	%p68, %r65, 30;
	mov.f64 	%fd272, %fd270;
	mov.u64 	%rd354, %rd352;
	@%p68 bra 	$L__BB2_164;
	setp.lt.f64 	%p69, %fd270, %fd134;
	mov.f64 	%fd272, %fd134;
	mov.u64 	%rd354, %rd161;
	@%p69 bra 	$L__BB2_164;
	setp.gt.f64 	%p70, %fd270, %fd134;
	mov.f64 	%fd272, %fd270;
	mov.u64 	%rd354, %rd352;
	@%p70 bra 	$L__BB2_164;
	setp.lt.s64 	%p71, %rd352, %rd161;
	selp.f64 	%fd272, %fd270, %fd134, %p71;
	min.s64 	%rd354, %rd352, %rd161;
$L__BB2_164:
	mov.b64 	%rd254, %fd272;
	mov.b64 	{%r87, %r92}, %rd254;
	mov.b32 	%r103, 2;
	mov.b32 	%r104, 31;
	mov.b32 	%r105, -1;
	// begin inline asm
	shfl.sync.down.b32 %r86, %r87, %r103, %r104, %r105;
	// end inline asm
	// begin inline asm
	shfl.sync.down.b32 %r91, %r92, %r103, %r104, %r105;
	// end inline asm
	mov.b64 	%rd255, {%r86, %r91};
	mov.b64 	%fd137, %rd255;
	mov.b64 	{%r97, %r102}, %rd354;
	// begin inline asm
	shfl.sync.down.b32 %r96, %r97, %r103, %r104, %r105;
	// end inline asm
	// begin inline asm
	shfl.sync.down.b32 %r101, %r102, %r103, %r104, %r105;
	// end inline asm
	mov.b64 	%rd164, {%r96, %r101};
	setp.gt.s32 	%p72, %r65, 29;
	mov.f64 	%fd273, %fd272;
	mov.u64 	%rd355, %rd354;
	@%p72 bra 	$L__BB2_168;
	setp.lt.f64 	%p73, %fd272, %fd137;
	mov.f64 	%fd273, %fd137;
	mov.u64 	%rd355, %rd164;
	@%p73 bra 	$L__BB2_168;
	setp.gt.f64 	%p74, %fd272, %fd137;
	mov.f64 	%fd273, %fd272;
	mov.u64 	%rd355, %rd354;
	@%p74 bra 	$L__BB2_168;
	setp.lt.s64 	%p75, %rd354, %rd164;
	selp.f64 	%fd273, %fd272, %fd137, %p75;
	min.s64 	%rd355, %rd354, %rd164;
$L__BB2_168:
	mov.b64 	%rd256, %fd273;
	mov.b64 	{%r107, %r112}, %rd256;
	mov.b32 	%r123, 4;
	mov.b32 	%r124, 31;
	mov.b32 	%r125, -1;
	// begin inline asm
	shfl.sync.down.b32 %r106, %r107, %r123, %r124, %r125;
	// end inline asm
	// begin inline asm
	shfl.sync.down.b32 %r111, %r112, %r123, %r124, %r125;
	// end inline asm
	mov.b64 	%rd257, {%r106, %r111};
	mov.b64 	%fd140, %rd257;
	mov.b64 	{%r117, %r122}, %rd355;
	// begin inline asm
	shfl.sync.down.b32 %r116, %r117, %r123, %r124, %r125;
	// end inline asm
	// begin inline asm
	shfl.sync.down.b32 %r121, %r122, %r123, %r124, %r125;
	// end inline asm
	mov.b64 	%rd167, {%r116, %r121};
	setp.gt.s32 	%p76, %r65, 27;
	mov.f64 	%fd274, %fd273;
	mov.u64 	%rd356, %rd355;
	@%p76 bra 	$L__BB2_172;
	setp.lt.f64 	%p77, %fd273, %fd140;
	mov.f64 	%fd274, %fd140;
	mov.u64 	%rd356, %rd167;
	@%p77 bra 	$L__BB2_172;
	setp.gt.f64 	%p78, %fd273, %fd140;
	mov.f64 	%fd274, %fd273;
	mov.u64 	%rd356, %rd355;
	@%p78 bra 	$L__BB2_172;
	setp.lt.s64 	%p79, %rd355, %rd167;
	selp.f64 	%fd274, %fd273, %fd140, %p79;
	min.s64 	%rd356, %rd355, %rd167;
$L__BB2_172:
	mov.b64 	%rd258, %fd274;
	mov.b64 	{%r127, %r132}, %rd258;
	mov.b32 	%r143, 8;
	mov.b32 	%r144, 31;
	mov.b32 	%r145, -1;
	// begin inline asm
	shfl.sync.down.b32 %r126, %r127, %r143, %r144, %r145;
	// end inline asm
	// begin inline asm
	shfl.sync.down.b32 %r131, %r132, %r143, %r144, %r145;
	// end inline asm
	mov.b64 	%rd259, {%r126, %r131};
	mov.b64 	%fd143, %rd259;
	mov.b64 	{%r137, %r142}, %rd356;
	// begin inline asm
	shfl.sync.down.b32 %r136, %r137, %r143, %r144, %r145;
	// end inline asm
	// begin inline asm
	shfl.sync.down.b32 %r141, %r142, %r143, %r144, %r145;
	// end inline asm
	mov.b64 	%rd170, {%r136, %r141};
	setp.gt.s32 	%p80, %r65, 23;
	mov.f64 	%fd275, %fd274;
	mov.u64 	%rd357, %rd356;
	@%p80 bra 	$L__BB2_176;
	setp.lt.f64 	%p81, %fd274, %fd143;
	mov.f64 	%fd275, %fd143;
	mov.u64 	%rd357, %rd170;
	@%p81 bra 	$L__BB2_176;
	setp.gt.f64 	%p82, %fd274, %fd143;
	mov.f64 	%fd275, %fd274;
	mov.u64 	%rd357, %rd356;
	@%p82 bra 	$L__BB2_176;
	setp.lt.s64 	%p83, %rd356, %rd170;
	selp.f64 	%fd275, %fd274, %fd143, %p83;
	min.s64 	%rd357, %rd356, %rd170;
$L__BB2_176:
	mov.b64 	%rd260, %fd275;
	mov.b64 	{%r147, %r152}, %rd260;
	mov.b32 	%r163, 16;
	mov.b32 	%r164, 31;
	mov.b32 	%r165, -1;
	// begin inline asm
	shfl.sync.down.b32 %r146, %r147, %r163, %r164, %r165;
	// end inline asm
	// begin inline asm
	shfl.sync.down.b32 %r151, %r152, %r163, %r164, %r165;
	// end inline asm
	mov.b64 	%rd261, {%r146, %r151};
	mov.b64 	%fd146, %rd261;
	mov.b64 	{%r157, %r162}, %rd357;
	// begin inline asm
	shfl.sync.down.b32 %r156, %r157, %r163, %r164, %r165;
	// end inline asm
	// begin inline asm
	shfl.sync.down.b32 %r161, %r162, %r163, %r164, %r165;
	// end inline asm
	mov.b64 	%rd173, {%r156, %r161};
	setp.gt.s32 	%p84, %r65, 15;
	mov.f64 	%fd283, %fd275;
	mov.u64 	%rd365, %rd357;
	@%p84 bra 	$L__BB2_180;
	setp.lt.f64 	%p85, %fd275, %fd146;
	mov.f64 	%fd283, %fd146;
	mov.u64 	%rd365, %rd173;
	@%p85 bra 	$L__BB2_180;
	setp.gt.f64 	%p86, %fd275, %fd146;
	mov.f64 	%fd283, %fd275;
	mov.u64 	%rd365, %rd357;
	@%p86 bra 	$L__BB2_180;
	setp.lt.s64 	%p87, %rd357, %rd173;
	selp.f64 	%fd283, %fd275, %fd146, %p87;
	min.s64 	%rd365, %rd357, %rd173;
$L__BB2_180:
	setp.ne.s32 	%p88, %r65, 0;
	@%p88 bra 	$L__BB2_182;
	shr.u32 	%r166, %r17, 1;
	and.b32  	%r167, %r166, 496;
	mov.u32 	%r168, _ZN6thrust24THRUST_300001_SM_1000_NS8cuda_cub4core6detail5shmemE;
	add.s32 	%r169, %r168, %r167;
	st.shared.f64 	[%r169+8], %fd283;
	st.shared.u64 	[%r169+16], %rd365;
$L__BB2_182:
	bar.sync 	0;
	setp.ne.s32 	%p89, %r17, 0;
	@%p89 bra 	$L__BB2_204;
	ld.shared.f64 	%fd149, [_ZN6thrust24THRUST_300001_SM_1000_NS8cuda_cub4core6detail5shmemE+24];
	ld.shared.u64 	%rd176, [_ZN6thrust24THRUST_300001_SM_1000_NS8cuda_cub4core6detail5shmemE+32];
	setp.lt.f64 	%p90, %fd283, %fd149;
	mov.f64 	%fd277, %fd149;
	mov.u64 	%rd359, %rd176;
	@%p90 bra 	$L__BB2_186;
	setp.lt.f64 	%p91, %fd149, %fd283;
	mov.f64 	%fd277, %fd283;
	mov.u64 	%rd359, %rd365;
	@%p91 bra 	$L__BB2_186;
	setp.lt.s64 	%p92, %rd365, %rd176;
	selp.f64 	%fd277, %fd283, %fd149, %p92;
	min.s64 	%rd359, %rd365, %rd176;
$L__BB2_186:
	ld.shared.f64 	%fd152, [_ZN6thrust24THRUST_300001_SM_1000_NS8cuda_cub4core6detail5shmemE+40];
	ld.shared.u64 	%rd179, [_ZN6thrust24THRUST_300001_SM_1000_NS8cuda_cub4core6detail5shmemE+48];
	setp.lt.f64 	%p93, %fd277, %fd152;
	mov.f64 	%fd278, %fd152;
	mov.u64 	%rd360, %rd179;
	@%p93 bra 	$L__BB2_189;
	setp.lt.f64 	%p94, %fd152, %fd277;
	mov.f64 	%fd278, %fd277;
	mov.u64 	%rd360, %rd359;
	@%p94 bra 	$L__BB2_189;
	setp.lt.s64 	%p95, %rd359, %rd179;
	selp.f64 	%fd278, %fd277, %fd152, %p95;
	min.s64 	%rd360, %rd359, %rd179;
$L__BB2_189:
	ld.shared.f64 	%fd155, [_ZN6thrust24THRUST_300001_SM_1000_NS8cuda_cub4core6detail5shmemE+56];
	ld.shared.u64 	%rd182, [_ZN6thrust24THRUST_300001_SM_1000_NS8cuda_cub4core6detail5shmemE+64];
	setp.lt.f64 	%p96, %fd278, %fd155;
	mov.f64 	%fd279, %fd155;
	mov.u64 	%rd361, %rd182;
	@%p96 bra 	$L__BB2_192;
	setp.lt.f64 	%p97, %fd155, %fd278;
	mov.f64 	%fd279, %fd278;
	mov.u64 	%rd361, %rd360;
	@%p97 bra 	$L__BB2_192;
	setp.lt.s64 	%p98, %rd360, %rd182;
	selp.f64 	%fd279, %fd278, %fd155, %p98;
	min.s64 	%rd361, %rd360, %rd182;
$L__BB2_192:
	ld.shared.f64 	%fd158, [_ZN6thrust24THRUST_300001_SM_1000_NS8cuda_cub4core6detail5shmemE+72];
	ld.shared.u64 	%rd185, [_ZN6thrust24THRUST_300001_SM_1000_NS8cuda_cub4core6detail5shmemE+80];
	setp.lt.f64 	%p99, %fd279, %fd158;
	mov.f64 	%fd280, %fd158;
	mov.u64 	%rd362, %rd185;
	@%p99 bra 	$L__BB2_195;
	setp.lt.f64 	%p100, %fd158, %fd279;
	mov.f64 	%fd280, %fd279;
	mov.u64 	%rd362, %rd361;
	@%p100 bra 	$L__BB2_195;
	setp.lt.s64 	%p101, %rd361, %rd185;
	selp.f64 	%fd280, %fd279, %fd158, %p101;
	min.s64 	%rd362, %rd361, %rd185;
$L__BB2_195:
	ld.shared.f64 	%fd161, [_ZN6thrust24THRUST_300001_SM_1000_NS8cuda_cub4core6detail5shmemE+88];
	ld.shared.u64 	%rd188, [_ZN6thrust24THRUST_300001_SM_1000_NS8cuda_cub4core6detail5shmemE+96];
	setp.lt.f64 	%p102, %fd280, %fd161;
	mov.f64 	%fd281, %fd161;
	mov.u64 	%rd363, %rd188;
	@%p102 bra 	$L__BB2_198;
	setp.lt.f64 	%p103, %fd161, %fd280;
	mov.f64 	%fd281, %fd280;
	mov.u64 	%rd363, %rd362;
	@%p103 bra 	$L__BB2_198;
	setp.lt.s64 	%p104, %rd362, %rd188;
	selp.f64 	%fd281, %fd280, %fd161, %p104;
	min.s64 	%rd363, %rd362, %rd188;
$L__BB2_198:
	ld.shared.f64 	%fd164, [_ZN6thrust24THRUST_300001_SM_1000_NS8cuda_cub4core6detail5shmemE+104];
	ld.shared.u64 	%rd191, [_ZN6thrust24THRUST_300001_SM_1000_NS8cuda_cub4core6detail5shmemE+112];
	setp.lt.f64 	%p105, %fd281, %fd164;
	mov.f64 	%fd282, %fd164;
	mov.u64 	%rd364, %rd191;
	@%p105 bra 	$L__BB2_201;
	setp.lt.f64 	%p106, %fd164, %fd281;
	mov.f64 	%fd282, %fd281;
	mov.u64 	%rd364, %rd363;
	@%p106 bra 	$L__BB2_201;
	setp.lt.s64 	%p107, %rd363, %rd191;
	selp.f64 	%fd282, %fd281, %fd164, %p107;
	min.s64 	%rd364, %rd363, %rd191;
$L__BB2_201:
	ld.shared.f64 	%fd167, [_ZN6thrust24THRUST_300001_SM_1000_NS8cuda_cub4core6detail5shmemE+120];
	ld.shared.u64 	%rd194, [_ZN6thrust24THRUST_300001_SM_1000_NS8cuda_cub4core6detail5shmemE+128];
	setp.lt.f64 	%p108, %fd282, %fd167;
	mov.u64 	%rd365, %rd194;
	mov.f64 	%fd283, %fd167;
	@%p108 bra 	$L__BB2_204;
	setp.lt.f64 	%p109, %fd167, %fd282;
	mov.u64 	%rd365, %rd364;
	mov.f64 	%fd283, %fd282;
	@%p109 bra 	$L__BB2_204;
	setp.lt.s64 	%p110, %rd364, %rd194;
	selp.f64 	%fd283, %fd282, %fd167, %p110;
	min.s64 	%rd365, %rd364, %rd194;
$L__BB2_204:
	mov.u32 	%r397, %tid.x;
	setp.ne.s32 	%p233, %r397, 0;
	@%p233 bra 	$L__BB2_206;
	ld.param.u64 	%rd295, [_ZN6thrust24THRUST_300001_SM_1000_NS8cuda_cub4core6detail13_kernel_agentINS1_8__reduce11ReduceAgentINS0_12zip_iteratorIN4cuda3std3__45tupleIJNS0_18transform_iteratorI5AbsOpNS0_10device_ptrIdEENS0_11use_defaultESG_EENS0_17counting_iteratorIlSG_SG_SG_EEEEEEEPNSB_IJdlEEESM_iNS1_9__extrema9arg_max_fIdlNSA_4lessIdEEEEEEJSL_SN_iSS_EEEvDpT0__param_1];
	cvta.to.global.u64 	%rd294, %rd295;
	st.global.f64 	[%rd294], %fd283;
	st.global.u64 	[%rd294+8], %rd365;
$L__BB2_206:
	ret;

}
	// .globl	_ZN6thrust24THRUST_300001_SM_1000_NS8cuda_cub4core6detail13_kernel_agentINS1_8__reduce11ReduceAgentINS0_12zip_iteratorIN4cuda3std3__45tupleIJNS0_18transform_iteratorI5AbsOpNS0_10device_ptrIdEENS0_11use_defaultESG_EENS0_17counting_iteratorIlSG_SG_SG_EEEEEEEPNSB_IJdlEEESM_iNS1_9__extrema9arg_max_fIdlNSA_4lessIdEEEEEEJSL_SN_iN3cub18CUB_300001_SM_100013GridEvenShareIiEENSV_9GridQueueIjEESS_EEEvDpT0_
.visible .entry _ZN6thrust24THRUST_300001_SM_1000_NS8cuda_cub4core6detail13_kernel_agentINS1_8__reduce11ReduceAgentINS0_12zip_iteratorIN4cuda3std3__45tupleIJNS0_18transform_iteratorI5AbsOpNS0_10device_ptrIdEENS0_11use_defaultESG_EENS0_17counting_iteratorIlSG_SG_SG_EEEEEEEPNSB_IJdlEEESM_iNS1_9__extrema9arg_max_fIdlNSA_4lessIdEEEEEEJSL_SN_iN3cub18CUB_300001_SM_100013GridEvenShareIiEENSV_9GridQueueIjEESS_EEEvDpT0_(
	.param .align 8 .b8 _ZN6thrust24THRUST_300001_SM_1000_NS8cuda_cub4core6detail13_kernel_agentINS1_8__reduce11ReduceAgentINS0_12zip_iteratorIN4cuda3std3__45tupleIJNS0_18transform_iteratorI5AbsOpNS0_10device_ptrIdEENS0_11use_defaultESG_EENS0_17counting_iteratorIlSG_SG_SG_EEEEEEEPNSB_IJdlEEESM_iNS1_9__extrema9arg_max_fIdlNSA_4lessIdEEEEEEJSL_SN_iN3cub18CUB_300001_SM_100013GridEvenShareIiEENSV_9GridQueueIjEESS_EEEvDpT0__param_0[24],
	.param .u64 .ptr .align 1 _ZN6thrust24THRUST_300001_SM_1000_NS8cuda_cub4core6detail13_kernel_agentINS1_8__reduce11ReduceAgentINS0_12zip_iteratorIN4cuda3std3__45tupleIJNS0_18transform_iteratorI5AbsOpNS0_10device_ptrIdEENS0_11use_defaultESG_EENS0_17counting_iteratorIlSG_SG_SG_EEEEEEEPNSB_IJdlEEESM_iNS1_9__extrema9arg_max_fIdlNSA_4lessIdEEEEEEJSL_SN_iN3cub18CUB_300001_SM_100013GridEvenShareIiEENSV_9GridQueueIjEESS_EEEvDpT0__param_1,
	.param .u32 _ZN6thrust24THRUST_300001_SM_1000_NS8cuda_cub4core6detail13_kernel_agentINS1_8__reduce11ReduceAgentINS0_12zip_iteratorIN4cuda3std3__45tupleIJNS0_18transform_iteratorI5AbsOpNS0_10device_ptrIdEENS0_11use_defaultESG_EENS0_17counting_iteratorIlSG_SG_SG_EEEEEEEPNSB_IJdlEEESM_iNS1_9__extrema9arg_max_fIdlNSA_4lessIdEEEEEEJSL_SN_iN3cub18CUB_300001_SM_100013GridEvenShareIiEENSV_9GridQueueIjEESS_EEEvDpT0__param_2,
	.param .align 4 .b8 _ZN6thrust24THRUST_300001_SM_1000_NS8cuda_cub4core6detail13_kernel_agentINS1_8__reduce11ReduceAgentINS0_12zip_iteratorIN4cuda3std3__45tupleIJNS0_18transform_iteratorI5AbsOpNS0_10device_ptrIdEENS0_11use_defaultESG_EENS0_17counting_iteratorIlSG_SG_SG_EEEEEEEPNSB_IJdlEEESM_iNS1_9__extrema9arg_max_fIdlNSA_4lessIdEEEEEEJSL_SN_iN3cub18CUB_300001_SM_100013GridEvenShareIiEENSV_9GridQueueIjEESS_EEEvDpT0__param_3[40],
	.param .align 8 .b8 _ZN6thrust24THRUST_300001_SM_1000_NS8cuda_cub4core6detail13_kernel_agentINS1_8__reduce11ReduceAgentINS0_12zip_iteratorIN4cuda3std3__45tupleIJNS0_18transform_iteratorI5AbsOpNS0_10device_ptrIdEENS0_11use_defaultESG_EENS0_17counting_iteratorIlSG_SG_SG_EEEEEEEPNSB_IJdlEEESM_iNS1_9__extrema9arg_max_fIdlNSA_4lessIdEEEEEEJSL_SN_iN3cub18CUB_300001_SM_100013GridEvenShareIiEENSV_9GridQueueIjEESS_EEEvDpT0__param_4[8],
	.param .align 1 .b8 _ZN6thrust24THRUST_300001_SM_1000_NS8cuda_cub4core6detail13_kernel_agentINS1_8__reduce11ReduceAgentINS0_12zip_iteratorIN4cuda3std3__45tupleIJNS0_18transform_iteratorI5AbsOpNS0_10device_ptrIdEENS0_11use_defaultESG_EENS0_17counting_iteratorIlSG_SG_SG_EEEEEEEPNSB_IJdlEEESM_iNS1_9__extrema9arg_max_fIdlNSA_4lessIdEEEEEEJSL_SN_iN3cub18CUB_300001_SM_100013GridEvenShareIiEENSV_9GridQueueIjEESS_EEEvDpT0__param_5[1]
)
.maxntid 256
{
	.reg .pred 	%p<236>;
	.reg .b32 	%r<437>;
	.reg .b64 	%rd<316>;
	.reg .b64 	%fd<284>;

	ld.param.u64 	%rd3, [_ZN6thrust24THRUST_300001_SM_1000_NS8cuda_cub4core6detail13_kernel_agentINS1_8__reduce11ReduceAgentINS0_12zip_iteratorIN4cuda3std3__45tupleIJNS0_18transform_iteratorI5AbsOpNS0_10device_ptrIdEENS0_11use_defaultESG_EENS0_17counting_iteratorIlSG_SG_SG_EEEEEEEPNSB_IJdlEEESM_iNS1_9__extrema9arg_max_fIdlNSA_4lessIdEEEEEEJSL_SN_iN3cub18CUB_300001_SM_100013GridEvenShareIiEENSV_9GridQueueIjEESS_EEEvDpT0__param_0+16];
	ld.param.u64 	%rd181, [_ZN6thrust24THRUST_300001_SM_1000_NS8cuda_cub4core6detail13_kernel_agentINS1_8__reduce11ReduceAgentINS0_12zip_iteratorIN4cuda3std3__45tupleIJNS0_18transform_iteratorI5AbsOpNS0_10device_ptrIdEENS0_11use_defaultESG_EENS0_17counting_iteratorIlSG_SG_SG_EEEEEEEPNSB_IJdlEEESM_iNS1_9__extrema9arg_max_fIdlNSA_4lessIdEEEEEEJSL_SN_iN3cub18CUB_300001_SM_100013GridEvenShareIiEENSV_9GridQueueIjEESS_EEEvDpT0__param_0];
	ld.param.u64 	%rd182, [_ZN6thrust24THRUST_300001_SM_1000_NS8cuda_cub4core6detail13_kernel_agentINS1_8__reduce11ReduceAgentINS0_12zip_iteratorIN4cuda3std3__45tupleIJNS0_18transform_iteratorI5AbsOpNS0_10device_ptrIdEENS0_11use_defaultESG_EENS0_17counting_iteratorIlSG_SG_SG_EEEEEEEPNSB_IJdlEEESM_iNS1_9__extrema9arg_max_fIdlNSA_4lessIdEEEEEEJSL_SN_iN3cub18CUB_300001_SM_100013GridEvenShareIiEENSV_9GridQueueIjEESS_EEEvDpT0__param_4];
	ld.param.u32 	%r66, [_ZN6thrust24THRUST_300001_SM_1000_NS8cuda_cub4core6detail13_kernel_agentINS1_8__reduce11ReduceAgentINS0_12zip_iteratorIN4cuda3std3__45tupleIJNS0_18transform_iteratorI5AbsOpNS0_10device_ptrIdEENS0_11use_defaultESG_EENS0_17counting_iteratorIlSG_SG_SG_EEEEEEEPNSB_IJdlEEESM_iNS1_9__extrema9arg_max_fIdlNSA_4lessIdEEEEEEJSL_SN_iN3cub18CUB_300001_SM_100013GridEvenShareIiEENSV_9GridQueueIjEESS_EEEvDpT0__param_2];
	cvta.to.global.u64 	%rd1, %rd182;
	cvta.to.global.u64 	%rd2, %rd181;
	mov.u32 	%r1, %ctaid.x;
	mul.lo.s32 	%r2, %r1, 1280;
	mov.u32 	%r67, %nctaid.x;
	mul.lo.s32 	%r3, %r67, 1280;
	add.s32 	%r68, %r2, 1280;
	setp.le.s32 	%p1, %r68, %r66;
	@%p1 bra 	$L__BB3_121;
	sub.s32 	%r4, %r66, %r2;
	mov.u32 	%r5, %tid.x;
	setp.ge.s32 	%p113, %r5, %r4;
	mov.f64 	%fd230, 0d0000000000000000;
	mov.b64 	%rd262, 0;
	mov.u32 	%r420, %r5;
	@%p113 bra 	$L__BB3_3;
	add.s32 	%r190, %r2, %r5;
	cvt.s64.s32 	%rd217, %r190;
	mul.wide.s32 	%rd218, %r190, 8;
	add.s64 	%rd219, %rd2, %rd218;
	add.s64 	%rd262, %rd3, %rd217;
	ld.global.f64 	%fd208, [%rd219];
	setp.lt.f64 	%p114, %fd208, 0d0000000000000000;
	neg.f64 	%fd209, %fd208;
	selp.f64 	%fd230, %fd209, %fd208, %p114;
	add.s32 	%r420, %r5, 256;
$L__BB3_3:
	setp.ge.s32 	%p115, %r420, %r4;
	@%p115 bra 	$L__BB3_25;
	not.b32 	%r191, %r420;
	add.s32 	%r192, %r66, %r191;
	sub.s32 	%r8, %r192, %r2;
	and.b32  	%r193, %r8, 768;
	setp.eq.s32 	%p116, %r193, 768;
	@%p116 bra 	$L__BB3_10;
	add.s32 	%r418, %r420, %r2;
	shr.u32 	%r194, %r8, 8;
	add.s32 	%r195, %r194, 1;
	and.b32  	%r196, %r195, 3;
	neg.s32 	%r417, %r196;
$L__BB3_6:
	.pragma "nounroll";
	mov.u64 	%rd6, %rd262;
	mov.f64 	%fd3, %fd230;
	cvt.s64.s32 	%rd221, %r418;
	add.s64 	%rd7, %rd3, %rd221;
	mul.wide.s32 	%rd222, %r418, 8;
	add.s64 	%rd223, %rd2, %rd222;
	ld.global.f64 	%fd211, [%rd223];
	setp.lt.f64 	%p117, %fd211, 0d0000000000000000;
	neg.f64 	%fd212, %fd211;
	selp.f64 	%fd4, %fd212, %fd211, %p117;
	setp.lt.f64 	%p118, %fd3, %fd4;
	mov.u64 	%rd262, %rd7;
	mov.f64 	%fd230, %fd4;
	@%p118 bra 	$L__BB3_9;
	setp.lt.f64 	%p119, %fd4, %fd3;
	mov.u64 	%rd262, %rd6;
	mov.f64 	%fd230, %fd3;
	@%p119 bra 	$L__BB3_9;
	setp.lt.s64 	%p120, %rd6, %rd7;
	min.s64 	%rd262, %rd6, %rd7;
	selp.f64 	%fd230, %fd3, %fd4, %p120;
$L__BB3_9:
	add.s32 	%r420, %r420, 256;
	add.s32 	%r418, %r418, 256;
	add.s32 	%r417, %r417, 1;
	setp.ne.s32 	%p121, %r417, 0;
	@%p121 bra 	$L__BB3_6;
$L__BB3_10:
	setp.lt.u32 	%p122, %r8, 768;
	@%p122 bra 	$L__BB3_25;
	add.s32 	%r421, %r420, %r2;
	add.s32 	%r424, %r421, 256;
	add.s32 	%r423, %r421, 512;
	add.s32 	%r422, %r421, 768;
	add.s64 	%rd12, %rd2, 4096;
$L__BB3_12:
	cvt.s64.s32 	%rd224, %r424;
	add.s64 	%rd14, %rd3, %rd224;
	cvt.s64.s32 	%rd225, %r423;
	add.s64 	%rd15, %rd3, %rd225;
	cvt.s64.s32 	%rd226, %r422;
	add.s64 	%rd16, %rd3, %rd226;
	cvt.s64.s32 	%rd227, %r421;
	mul.wide.s32 	%rd228, %r421, 8;
	add.s64 	%rd17, %rd12, %rd228;
	add.s64 	%rd18, %rd3, %rd227;
	ld.global.f64 	%fd213, [%rd17+-4096];
	setp.lt.f64 	%p123, %fd213, 0d0000000000000000;
	neg.f64 	%fd214, %fd213;
	selp.f64 	%fd10, %fd214, %fd213, %p123;
	setp.lt.f64 	%p124, %fd230, %fd10;
	mov.u64 	%rd259, %rd18;
	mov.f64 	%fd227, %fd10;
	@%p124 bra 	$L__BB3_15;
	setp.lt.f64 	%p125, %fd10, %fd230;
	mov.u64 	%rd259, %rd262;
	mov.f64 	%fd227, %fd230;
	@%p125 bra 	$L__BB3_15;
	setp.lt.s64 	%p126, %rd262, %rd18;
	min.s64 	%rd259, %rd262, %rd18;
	selp.f64 	%fd227, %fd230, %fd10, %p126;
$L__BB3_15:
	ld.global.f64 	%fd215, [%rd17+-2048];
	setp.lt.f64 	%p127, %fd215, 0d0000000000000000;
	neg.f64 	%fd216, %fd215;
	selp.f64 	%fd13, %fd216, %fd215, %p127;
	setp.lt.f64 	%p128, %fd227, %fd13;
	mov.u64 	%rd260, %rd14;
	mov.f64 	%fd228, %fd13;
	@%p128 bra 	$L__BB3_18;
	setp.lt.f64 	%p129, %fd13, %fd227;
	mov.u64 	%rd260, %rd259;
	mov.f64 	%fd228, %fd227;
	@%p129 bra 	$L__BB3_18;
	setp.lt.s64 	%p130, %rd259, %rd14;
	min.s64 	%rd260, %rd259, %rd14;
	selp.f64 	%fd228, %fd227, %fd13, %p130;
$L__BB3_18:
	ld.global.f64 	%fd217, [%rd17];
	setp.lt.f64 	%p131, %fd217, 0d0000000000000000;
	neg.f64 	%fd218, %fd217;
	selp.f64 	%fd16, %fd218, %fd217, %p131;
	setp.lt.f64 	%p132, %fd228, %fd16;
	mov.u64 	%rd261, %rd15;
	mov.f64 	%fd229, %fd16;
	@%p132 bra 	$L__BB3_21;
	setp.lt.f64 	%p133, %fd16, %fd228;
	mov.u64 	%rd261, %rd260;
	mov.f64 	%fd229, %fd228;
	@%p133 bra 	$L__BB3_21;
	setp.lt.s64 	%p134, %rd260, %rd15;
	min.s64 	%rd261, %rd260, %rd15;
	selp.f64 	%fd229, %fd228, %fd16, %p134;
$L__BB3_21:
	ld.global.f64 	%fd219, [%rd17+2048];
	setp.lt.f64 	%p135, %fd219, 0d0000000000000000;
	neg.f64 	%fd220, %fd219;
	selp.f64 	%fd19, %fd220, %fd219, %p135;
	setp.lt.f64 	%p136, %fd229, %fd19;
	mov.u64 	%rd262, %rd16;
	mov.f64 	%fd230, %fd19;
	@%p136 bra 	$L__BB3_24;
	setp.lt.f64 	%p137, %fd19, %fd229;
	mov.u64 	%rd262, %rd261;
	mov.f64 	%fd230, %fd229;
	@%p137 bra 	$L__BB3_24;
	setp.lt.s64 	%p138, %rd261, %rd16;
	min.s64 	%rd262, %rd261, %rd16;
	selp.f64 	%fd230, %fd229, %fd19, %p138;
$L__BB3_24:
	add.s32 	%r420, %r420, 1024;
	add.s32 	%r424, %r424, 1024;
	add.s32 	%r423, %r423, 1024;
	add.s32 	%r422, %r422, 1024;
	add.s32 	%r421, %r421, 1024;
	setp.lt.s32 	%p139, %r420, %r4;
	@%p139 bra 	$L__BB3_12;
$L__BB3_25:
	setp.lt.s32 	%p140, %r4, 256;
	@%p140 bra 	$L__BB3_70;
	// begin inline asm
	mov.u32 %r310, %laneid;
	// end inline asm
	mov.b64 	%rd239, %fd230;
	mov.b64 	{%r312, %r317}, %rd239;
	mov.b32 	%r328, 1;
	mov.b32 	%r329, 31;
	mov.b32 	%r330, -1;
	// begin inline asm
	shfl.sync.down.b32 %r311, %r312, %r328, %r329, %r330;
	// end inline asm
	// begin inline asm
	shfl.sync.down.b32 %r316, %r317, %r328, %r329, %r330;
	// end inline asm
	mov.b64 	%rd240, {%r311, %r316};
	mov.b64 	%fd23, %rd240;
	mov.b64 	{%r322, %r327}, %rd262;
	// begin inline asm
	shfl.sync.down.b32 %r321, %r322, %r328, %r329, %r330;
	// end inline asm
	// begin inline asm
	shfl.sync.down.b32 %r326, %r327, %r328, %r329, %r330;
	// end inline asm
	mov.b64 	%rd28, {%r321, %r326};
	setp.gt.s32 	%p192, %r310, 30;
	mov.u64 	%rd264, %rd262;
	mov.f64 	%fd232, %fd230;
	@%p192 bra 	$L__BB3_30;
	setp.lt.f64 	%p193, %fd230, %fd23;
	mov.u64 	%rd264, %rd28;
	mov.f64 	%fd232, %fd23;
	@%p193 bra 	$L__BB3_30;
	setp.gt.f64 	%p194, %fd230, %fd23;
	mov.u64 	%rd264, %rd262;
	mov.f64 	%fd232, %fd230;
	@%p194 bra 	$L__BB3_30;
	setp.lt.s64 	%p195, %rd262, %rd28;
	min.s64 	%rd264, %rd262, %rd28;
	selp.f64 	%fd232, %fd230, %fd23, %p195;
$L__BB3_30:
	mov.b64 	%rd241, %fd232;
	mov.b64 	{%r332, %r337}, %rd241;
	mov.b32 	%r348, 2;
	mov.b32 	%r349, 31;
	mov.b32 	%r350, -1;
	// begin inline asm
	shfl.sync.down.b32 %r331, %r332, %r348, %r349, %r350;
	// end inline asm
	// begin inline asm
	shfl.sync.down.b32 %r336, %r337, %r348, %r349, %r350;
	// end inline asm
	mov.b64 	%rd242, {%r331, %r336};
	mov.b64 	%fd26, %rd242;
	mov.b64 	{%r342, %r347}, %rd264;
	// begin inline asm
	shfl.sync.down.b32 %r341, %r342, %r348, %r349, %r350;
	// end inline asm
	// begin inline asm
	shfl.sync.down.b32 %r346, %r347, %r348, %r349, %r350;
	// end inline asm
	mov.b64 	%rd31, {%r341, %r346};
	setp.gt.s32 	%p196, %r310, 29;
	mov.u64 	%rd265, %rd264;
	mov.f64 	%fd233, %fd232;
	@%p196 bra 	$L__BB3_34;
	setp.lt.f64 	%p197, %fd232, %fd26;
	mov.u64 	%rd265, %rd31;
	mov.f64 	%fd233, %fd26;
	@%p197 bra 	$L__BB3_34;
	setp.gt.f64 	%p198, %fd232, %fd26;
	mov.u64 	%rd265, %rd264;
	mov.f64 	%fd233, %fd232;
	@%p198 bra 	$L__BB3_34;
	setp.lt.s64 	%p199, %rd264, %rd31;
	min.s64 	%rd265, %rd264, %rd31;
	selp.f64 	%fd233, %fd232, %fd26, %p199;
$L__BB3_34:
	mov.b64 	%rd243, %fd233;
	mov.b64 	{%r352, %r357}, %rd243;
	mov.b32 	%r368, 4;
	mov.b32 	%r369, 31;
	mov.b32 	%r370, -1;
	// begin inline asm
	shfl.sync.down.b32 %r351, %r352, %r368, %r369, %r370;
	// end inline asm
	// begin inline asm
	shfl.sync.down.b32 %r356, %r357, %r368, %r369, %r370;
	// end inline asm
	mov.b64 	%rd244, {%r351, %r356};
	mov.b64 	%fd29, %rd244;
	mov.b64 	{%r362, %r367}, %rd265;
	// begin inline asm
	shfl.sync.down.b32 %r361, %r362, %r368, %r369, %r370;
	// end inline asm
	// begin inline asm
	shfl.sync.down.b32 %r366, %r367, %r368, %r369, %r370;
	// end inline asm
	mov.b64 	%rd34, {%r361, %r366};
	setp.gt.s32 	%p200, %r310, 27;
	mov.u64 	%rd266, %rd265;
	mov.f64 	%fd234, %fd233;
	@%p200 bra 	$L__BB3_38;
	setp.lt.f64 	%p201, %fd233, %fd29;
	mov.u64 	%rd266, %rd34;
	mov.f64 	%fd234, %fd29;
	@%p201 bra 	$L__BB3_38;
	setp.gt.f64 	%p202, %fd233, %fd29;
	mov.u64 	%rd266, %rd265;
	mov.f64 	%fd234, %fd233;
	@%p202 bra 	$L__BB3_38;
	setp.lt.s64 	%p203, %rd265, %rd34;
	min.s64 	%rd266, %rd265, %rd34;
	selp.f64 	%fd234, %fd233, %fd29, %p203;
$L__BB3_38:
	mov.b64 	%rd245, %fd234;
	mov.b64 	{%r372, %r377}, %rd245;
	mov.b32 	%r388, 8;
	mov.b32 	%r389, 31;
	mov.b32 	%r390, -1;
	// begin inline asm
	shfl.sync.down.b32 %r371, %r372, %r388, %r389, %r390;
	// end inline asm
	// begin inline asm
	shfl.sync.down.b32 %r376, %r377, %r388, %r389, %r390;
	// end inline asm
	mov.b64 	%rd246, {%r371, %r376};
	mov.b64 	%fd32, %rd246;
	mov.b64 	{%r382, %r387}, %rd266;
	// begin inline asm
	shfl.sync.down.b32 %r381, %r382, %r388, %r389, %r390;
	// end inline asm
	// begin inline asm
	shfl.sync.down.b32 %r386, %r387, %r388, %r389, %r390;
	// end inline asm
	mov.b64 	%rd37, {%r381, %r386};
	setp.gt.s32 	%p204, %r310, 23;
	mov.u64 	%rd267, %rd266;
	mov.f64 	%fd235, %fd234;
	@%p204 bra 	$L__BB3_42;
	setp.lt.f64 	%p205, %fd234, %fd32;
	mov.u64 	%rd267, %rd37;
	mov.f64 	%fd235, %fd32;
	@%p205 bra 	$L__BB3_42;
	setp.gt.f64 	%p206, %fd234, %fd32;
	mov.u64 	%rd267, %rd266;
	mov.f64 	%fd235, %fd234;
	@%p206 bra 	$L__BB3_42;
	setp.lt.s64 	%p207, %rd266, %rd37;
	min.s64 	%rd267, %rd266, %rd37;
	selp.f64 	%fd235, %fd234, %fd32, %p207;
$L__BB3_42:
	mov.b64 	%rd247, %fd235;
	mov.b64 	{%r392, %r397}, %rd247;
	mov.b32 	%r408, 16;
	mov.b32 	%r409, 31;
	mov.b32 	%r410, -1;
	// begin inline asm
	shfl.sync.down.b32 %r391, %r392, %r408, %r409, %r410;
	// end inline asm
	// begin inline asm
	shfl.sync.down.b32 %r396, %r397, %r408, %r409, %r410;
	// end inline asm
	mov.b64 	%rd248, {%r391, %r396};
	mov.b64 	%fd35, %rd248;
	mov.b64 	{%r402, %r407}, %rd267;
	// begin inline asm
	shfl.sync.down.b32 %r401, %r402, %r408, %r409, %r410;
	// end inline asm
	// begin inline asm
	shfl.sync.down.b32 %r406, %r407, %r408, %r409, %r410;
	// end inline asm
	mov.b64 	%rd40, {%r401, %r406};
	setp.gt.s32 	%p208, %r310, 15;
	mov.u64 	%rd315, %rd267;
	mov.f64 	%fd283, %fd235;
	@%p208 bra 	$L__BB3_46;
	setp.lt.f64 	%p209, %fd235, %fd35;
	mov.u64 	%rd315, %rd40;
	mov.f64 	%fd283, %fd35;
	@%p209 bra 	$L__BB3_46;
	setp.gt.f64 	%p210, %fd235, %fd35;
	mov.u64 	%rd315, %rd267;
	mov.f64 	%fd283, %fd235;
	@%p210 bra 	$L__BB3_46;
	setp.lt.s64 	%p211, %rd267, %rd40;
	min.s64 	%rd315, %rd267, %rd40;
	selp.f64 	%fd283, %fd235, %fd35, %p211;
$L__BB3_46:
	setp.ne.s32 	%p212, %r310, 0;
	@%p212 bra 	$L__BB3_48;
	shr.u32 	%r411, %r5, 1;
	and.b32  	%r412, %r411, 496;
	mov.u32 	%r413, _ZN6thrust24THRUST_300001_SM_1000_NS8cuda_cub4core6detail5shmemE;
	add.s32 	%r414, %r413, %r412;
	st.shared.f64 	[%r414+8], %fd283;
	st.shared.u64 	[%r414+16], %rd315;
$L__BB3_48:
	bar.sync 	0;
	setp.ne.s32 	%p213, %r5, 0;
	@%p213 bra 	$L__BB3_208;
	ld.shared.f64 	%fd38, [_ZN6thrust24THRUST_300001_SM_1000_NS8cuda_cub4core6detail5shmemE+24];
	ld.shared.u64 	%rd43, [_ZN6thrust24THRUST_300001_SM_1000_NS8cuda_cub4core6detail5shmemE+32];
	setp.lt.f64 	%p214, %fd283, %fd38;
	mov.u64 	%rd269, %rd43;
	mov.f64 	%fd237, %fd38;
	@%p214 bra 	$L__BB3_52;
	setp.lt.f64 	%p215, %fd38, %fd283;
	mov.u64 	%rd269, %rd315;
	mov.f64 	%fd237, %fd283;
	@%p215 bra 	$L__BB3_52;
	setp.lt.s64 	%p216, %rd315, %rd43;
	min.s64 	%rd269, %rd315, %rd43;
	selp.f64 	%fd237, %fd283, %fd38, %p216;
$L__BB3_52:
	ld.shared.f64 	%fd41, [_ZN6thrust24THRUST_300001_SM_1000_NS8cuda_cub4core6detail5shmemE+40];
	ld.shared.u64 	%rd46, [_ZN6thrust24THRUST_300001_SM_1000_NS8cuda_cub4core6detail5shmemE+48];
	setp.lt.f64 	%p217, %fd237, %fd41;
	mov.u64 	%rd270, %rd46;
	mov.f64 	%fd238, %fd41;
	@%p217 bra 	$L__BB3_55;
	setp.lt.f64 	%p218, %fd41, %fd237;
	mov.u64 	%rd270, %rd269;
	mov.f64 	%fd238, %fd237;
	@%p218 bra 	$L__BB3_55;
	setp.lt.s64 	%p219, %rd269, %rd46;
	min.s64 	%rd270, %rd269, %rd46;
	selp.f64 	%fd238, %fd237, %fd41, %p219;
$L__BB3_55:
	ld.shared.f64 	%fd44, [_ZN6thrust24THRUST_300001_SM_1000_NS8cuda_cub4core6detail5shmemE+56];
	ld.shared.u64 	%rd49, [_ZN6thrust24THRUST_300001_SM_1000_NS8cuda_cub4core6detail5shmemE+64];
	setp.lt.f64 	%p220, %fd238, %fd44;
	mov.u64 	%rd271, %rd49;
	mov.f64 	%fd239, %fd44;
	@%p220 bra 	$L__BB3_58;
	setp.lt.f64 	%p221, %fd44, %fd238;
	mov.u64 	%rd271, %rd270;
	mov.f64 	%fd239, %fd238;
	@%p221 bra 	$L__BB3_58;
	setp.lt.s64 	%p222, %rd270, %rd49;
	min.s64 	%rd271, %rd270, %rd49;
	selp.f64 	%fd239, %fd238, %fd44, %p222;
$L__BB3_58:
	ld.shared.f64 	%fd47, [_ZN6thrust24THRUST_300001_SM_1000_NS8cuda_cub4core6detail5shmemE+72];
	ld.shared.u64 	%rd52, [_ZN6thrust24THRUST_300001_SM_1000_NS8cuda_cub4core6detail5shmemE+80];
	setp.lt.f64 	%p223, %fd239, %fd47;
	mov.u64 	%rd272, %rd52;
	mov.f64 	%fd240, %fd47;
	@%p223 bra 	$L__BB3_61;
	setp.lt.f64 	%p224, %fd47, %fd239;
	mov.u64 	%rd272, %rd271;
	mov.f64 	%fd240, %fd239;
	@%p224 bra 	$L__BB3_61;
	setp.lt.s64 	%p225, %rd271, %rd52;
	min.s64 	%rd272, %rd271, %rd52;
	selp.f64 	%fd240, %fd239, %fd47, %p225;
$L__BB3_61:
	ld.shared.f64 	%fd50, [_ZN6thrust24THRUST_300001_SM_1000_NS8cuda_cub4core6detail5shmemE+88];
	ld.shared.u64 	%rd55, [_ZN6thrust24THRUST_300001_SM_1000_NS8cuda_cub4core6detail5shmemE+96];
	setp.lt.f64 	%p226, %fd240, %fd50;
	mov.u64 	%rd273, %rd55;
	mov.f64 	%fd241, %fd50;
	@%p226 bra 	$L__BB3_64;
	setp.lt.f64 	%p227, %fd50, %fd240;
	mov.u64 	%rd273, %rd272;
	mov.f64 	%fd241, %fd240;
	@%p227 bra 	$L__BB3_64;
	setp.lt.s64 	%p228, %rd272, %rd55;
	min.s64 	%rd273, %rd272, %rd55;
	selp.f64 	%fd241, %fd240, %fd50, %p228;
$L__BB3_64:
	ld.shared.f64 	%fd53, [_ZN6thrust24THRUST_300001_SM_1000_NS8cuda_cub4core6detail5shmemE+104];
	ld.shared.u64 	%rd58, [_ZN6thrust24THRUST_300001_SM_1000_NS8cuda_cub4core6detail5shmemE+112];
	setp.lt.f64 	%p229, %fd241, %fd53;
	mov.f64 	%fd242, %fd53;
	mov.u64 	%rd274, %rd58;
	@%p229 bra 	$L__BB3_67;
	setp.lt.f64 	%p230, %fd53, %fd241;
	mov.f64 	%fd242, %fd241;
	mov.u64 	%rd274, %rd273;
	@%p230 bra 	$L__BB3_67;
	setp.lt.s64 	%p231, %rd273, %rd58;
	selp.f64 	%fd242, %fd241, %fd53, %p231;
	min.s64 	%rd274, %rd273, %rd58;
$L__BB3_67:
	ld.shared.f64 	%fd56, [_ZN6thrust24THRUST_300001_SM_1000_NS8cuda_cub4core6detail5shmemE+120];
	ld.shared.u64 	%rd61, [_ZN6thrust24THRUST_300001_SM_1000_NS8cuda_cub4core6detail5shmemE+128];
	setp.lt.f64 	%p232, %fd242, %fd56;
	mov.u64 	%rd315, %rd61;
	mov.f64 	%fd283, %fd56;
	@%p232 bra 	$L__BB3_208;
	setp.lt.f64 	%p233, %fd56, %fd242;
	mov.u64 	%rd315, %rd274;
	mov.f64 	%fd283, %fd242;
	@%p233 bra 	$L__BB3_208;
	setp.lt.s64 	%p234, %rd274, %rd61;
	selp.f64 	%fd283, %fd242, %fd56, %p234;
	min.s64 	%rd315, %rd274, %rd61;
	bra.uni 	$L__BB3_208;
$L__BB3_70:
	// begin inline asm
	mov.u32 %r197, %laneid;
	// end inline asm
	and.b32  	%r218, %r5, 992;
	add.s32 	%r219, %r218, 32;
	setp.gt.s32 	%p141, %r219, %r4;
	not.b32 	%r220, %r218;
	add.s32 	%r221, %r4, %r220;
	selp.b32 	%r216, %r221, 31, %p141;
	mov.b64 	%rd229, %fd230;
	mov.b64 	{%r199, %r204}, %rd229;
	mov.b32 	%r215, 1;
	mov.b32 	%r217, -1;
	// begin inline asm
	shfl.sync.down.b32 %r198, %r199, %r215, %r216, %r217;
	// end inline asm
	// begin inline asm
	shfl.sync.down.b32 %r203, %r204, %r215, %r216, %r217;
	// end inline asm
	mov.b64 	%rd230, {%r198, %r203};
	mov.b64 	%fd58, %rd230;
	mov.b64 	{%r209, %r214}, %rd262;
	// begin inline asm
	shfl.sync.down.b32 %r208, %r209, %r215, %r216, %r217;
	// end inline asm
	// begin inline asm
	shfl.sync.down.b32 %r213, %r214, %r215, %r216, %r217;
	// end inline asm
	mov.b64 	%rd63, {%r208, %r213};
	setp.ge.s32 	%p142, %r197, %r216;
	mov.f64 	%fd243, %fd230;
	mov.u64 	%rd275, %rd262;
	@%p142 bra 	$L__BB3_74;
	setp.lt.f64 	%p143, %fd230, %fd58;
	mov.f64 	%fd243, %fd58;
	mov.u64 	%rd275, %rd63;
	@%p143 bra 	$L__BB3_74;
	setp.gt.f64 	%p144, %fd230, %fd58;
	mov.f64 	%fd243, %fd230;
	mov.u64 	%rd275, %rd262;
	@%p144 bra 	$L__BB3_74;
	setp.lt.s64 	%p145, %rd262, %rd63;
	selp.f64 	%fd243, %fd230, %fd58, %p145;
	min.s64 	%rd275, %rd262, %rd63;
$L__BB3_74:
	mov.b64 	%rd231, %fd243;
	mov.b64 	{%r223, %r228}, %rd231;
	mov.b32 	%r239, 2;
	mov.b32 	%r241, -1;
	// begin inline asm
	shfl.sync.down.b32 %r222, %r223, %r239, %r216, %r241;
	// end inline asm
	// begin inline asm
	shfl.sync.down.b32 %r227, %r228, %r239, %r216, %r241;
	// end inline asm
	mov.b64 	%rd232, {%r222, %r227};
	mov.b64 	%fd61, %rd232;
	mov.b64 	{%r233, %r238}, %rd275;
	// begin inline asm
	shfl.sync.down.b32 %r232, %r233, %r239, %r216, %r241;
	// end inline asm
	// begin inline asm
	shfl.sync.down.b32 %r237, %r238, %r239, %r216, %r241;
	// end inline asm
	mov.b64 	%rd66, {%r232, %r237};
	add.s32 	%r242, %r197, 2;
	setp.gt.s32 	%p146, %r242, %r216;
	mov.f64 	%fd244, %fd243;
	mov.u64 	%rd276, %rd275;
	@%p146 bra 	$L__BB3_78;
	setp.lt.f64 	%p147, %fd243, %fd61;
	mov.f64 	%fd244, %fd61;
	mov.u64 	%rd276, %rd66;
	@%p147 bra 	$L__BB3_78;
	setp.gt.f64 	%p148, %fd243, %fd61;
	mov.f64 	%fd244, %fd243;
	mov.u64 	%rd276, %rd275;
	@%p148 bra 	$L__BB3_78;
	setp.lt.s64 	%p149, %rd275, %rd66;
	selp.f64 	%fd244, %fd243, %fd61, %p149;
	min.s64 	%rd276, %rd275, %rd66;
$L__BB3_78:
	mov.b64 	%rd233, %fd244;
	mov.b64 	{%r244, %r249}, %rd233;
	mov.b32 	%r260, 4;
	mov.b32 	%r262, -1;
	// begin inline asm
	shfl.sync.down.b32 %r243, %r244, %r260, %r216, %r262;
	// end inline asm
	// begin inline asm
	shfl.sync.down.b32 %r248, %r249, %r260, %r216, %r262;
	// end inline asm
	mov.b64 	%rd234, {%r243, %r248};
	mov.b64 	%fd64, %rd234;
	mov.b64 	{%r254, %r259}, %rd276;
	// begin inline asm
	shfl.sync.down.b32 %r253, %r254, %r260, %r216, %r262;
	// end inline asm
	// begin inline asm
	shfl.sync.down.b32 %r258, %r259, %r260, %r216, %r262;
	// end inline asm
	mov.b64 	%rd69, {%r253, %r258};
	add.s32 	%r263, %r197, 4;
	setp.gt.s32 	%p150, %r263, %r216;
	mov.f64 	%fd245, %fd244;
	mov.u64 	%rd277, %rd276;
	@%p150 bra 	$L__BB3_82;
	setp.lt.f64 	%p151, %fd244, %fd64;
	mov.f64 	%fd245, %fd64;
	mov.u64 	%rd277, %rd69;
	@%p151 bra 	$L__BB3_82;
	setp.gt.f64 	%p152, %fd244, %fd64;
	mov.f64 	%fd245, %fd244;
	mov.u64 	%rd277, %rd276;
	@%p152 bra 	$L__BB3_82;
	setp.lt.s64 	%p153, %rd276, %rd69;
	selp.f64 	%fd245, %fd244, %fd64, %p153;
	min.s64 	%rd277, %rd276, %rd69;
$L__BB3_82:
	mov.b64 	%rd235, %fd245;
	mov.b64 	{%r265, %r270}, %rd235;
	mov.b32 	%r281, 8;
	mov.b32 	%r283, -1;
	// begin inline asm
	shfl.sync.down.b32 %r264, %r265, %r281, %r216, %r283;
	// end inline asm
	// begin inline asm
	shfl.sync.down.b32 %r269, %r270, %r281, %r216, %r283;
	// end inline asm
	mov.b64 	%rd236, {%r264, %r269};
	mov.b64 	%fd67, %rd236;
	mov.b64 	{%r275, %r280}, %rd277;
	// begin inline asm
	shfl.sync.down.b32 %r274, %r275, %r281, %r216, %r283;
	// end inline asm
	// begin inline asm
	shfl.sync.down.b32 %r279, %r280, %r281, %r216, %r283;
	// end inline asm
	mov.b64 	%rd72, {%r274, %r279};
	add.s32 	%r284, %r197, 8;
	setp.gt.s32 	%p154, %r284, %r216;
	mov.f64 	%fd246, %fd245;
	mov.u64 	%rd278, %rd277;
	@%p154 bra 	$L__BB3_86;
	setp.lt.f64 	%p155, %fd245, %fd67;
	mov.f64 	%fd246, %fd67;
	mov.u64 	%rd278, %rd72;
	@%p155 bra 	$L__BB3_86;
	setp.gt.f64 	%p156, %fd245, %fd67;
	mov.f64 	%fd246, %fd245;
	mov.u64 	%rd278, %rd277;
	@%p156 bra 	$L__BB3_86;
	setp.lt.s64 	%p157, %rd277, %rd72;
	selp.f64 	%fd246, %fd245, %fd67, %p157;
	min.s64 	%rd278, %rd277, %rd72;
$L__BB3_86:
	mov.b64 	%rd237, %fd246;
	mov.b64 	{%r286, %r291}, %rd237;
	mov.b32 	%r302, 16;
	mov.b32 	%r304, -1;
	// begin inline asm
	shfl.sync.down.b32 %r285, %r286, %r302, %r216, %r304;
	// end inline asm
	// begin inline asm
	shfl.sync.down.b32 %r290, %r291, %r302, %r216, %r304;
	// end inline asm
	mov.b64 	%rd238, {%r285, %r290};
	mov.b64 	%fd70, %rd238;
	mov.b64 	{%r296, %r301}, %rd278;
	// begin inline asm
	shfl.sync.down.b32 %r295, %r296, %r302, %r216, %r304;
	// end inline asm
	// begin inline asm
	shfl.sync.down.b32 %r300, %r301, %r302, %r216, %r304;
	// end inline asm
	mov.b64 	%rd75, {%r295, %r300};
	add.s32 	%r305, %r197, 16;
	setp.gt.s32 	%p158, %r305, %r216;
	mov.f64 	%fd283, %fd246;
	mov.u64 	%rd315, %rd278;
	@%p158 bra 	$L__BB3_90;
	setp.lt.f64 	%p159, %fd246, %fd70;
	mov.f64 	%fd283, %fd70;
	mov.u64 	%rd315, %rd75;
	@%p159 bra 	$L__BB3_90;
	setp.gt.f64 	%p160, %fd246, %fd70;
	mov.f64 	%fd283, %fd246;
	mov.u64 	%rd315, %rd278;
	@%p160 bra 	$L__BB3_90;
	setp.lt.s64 	%p161, %rd278, %rd75;
	selp.f64 	%fd283, %fd246, %fd70, %p161;
	min.s64 	%rd315, %rd278, %rd75;
$L__BB3_90:
	setp.ne.s32 	%p162, %r197, 0;
	@%p162 bra 	$L__BB3_92;
	shr.u32 	%r306, %r5, 1;
	and.b32  	%r307, %r306, 496;
	mov.u32 	%r308, _ZN6thrust24THRUST_300001_SM_1000_NS8cuda_cub4core6detail5shmemE;
	add.s32 	%r309, %r308, %r307;
	st.shared.f64 	[%r309+8], %fd283;
	st.shared.u64 	[%r309+16], %rd315;
$L__BB3_92:
	bar.sync 	0;
	setp.ne.s32 	%p163, %r5, 0;
	@%p163 bra 	$L__BB3_208;
	setp.lt.s32 	%p164, %r4, 33;
	mov.f64 	%fd248, %fd283;
	mov.u64 	%rd280, %rd315;
	@%p164 bra 	$L__BB3_97;
	ld.shared.f64 	%fd73, [_ZN6thrust24THRUST_300001_SM_1000_NS8cuda_cub4core6detail5shmemE+24];
	ld.shared.u64 	%rd78, [_ZN6thrust24THRUST_300001_SM_1000_NS8cuda_cub4core6detail5shmemE+32];
	setp.lt.f64 	%p165, %fd283, %fd73;
	mov.f64 	%fd248, %fd73;
	mov.u64 	%rd280, %rd78;
	@%p165 bra 	$L__BB3_97;
	setp.lt.f64 	%p166, %fd73, %fd283;
	mov.f64 	%fd248, %fd283;
	mov.u64 	%rd280, %rd315;
	@%p166 bra 	$L__BB3_97;
	setp.lt.s64 	%p167, %rd315, %rd78;
	selp.f64 	%fd248, %fd283, %fd73, %p167;
	min.s64 	%rd280, %rd315, %rd78;
$L__BB3_97:
	setp.lt.s32 	%p168, %r4, 65;
	mov.f64 	%fd249, %fd248;
	mov.u64 	%rd281, %rd280;
	@%p168 bra 	$L__BB3_101;
	ld.shared.f64 	%fd76, [_ZN6thrust24THRUST_300001_SM_1000_NS8cuda_cub4core6detail5shmemE+40];
	ld.shared.u64 	%rd81, [_ZN6thrust24THRUST_300001_SM_1000_NS8cuda_cub4core6detail5shmemE+48];
	setp.lt.f64 	%p169, %fd248, %fd76;
	mov.f64 	%fd249, %fd76;
	mov.u64 	%rd281, %rd81;
	@%p169 bra 	$L__BB3_101;
	setp.lt.f64 	%p170, %fd76, %fd248;
	mov.f64 	%fd249, %fd248;
	mov.u64 	%rd281, %rd280;
	@%p170 bra 	$L__BB3_101;
	setp.lt.s64 	%p171, %rd280, %rd81;
	selp.f64 	%fd249, %fd248, %fd76, %p171;
	min.s64 	%rd281, %rd280, %rd81;
$L__BB3_101:
	setp.lt.s32 	%p172, %r4, 97;
	mov.f64 	%fd250, %fd249;
	mov.u64 	%rd282, %rd281;
	@%p172 bra 	$L__BB3_105;
	ld.shared.f64 	%fd79, [_ZN6thrust24THRUST_300001_SM_1000_NS8cuda_cub4core6detail5shmemE+56];
	ld.shared.u64 	%rd84, [_ZN6thrust24THRUST_300001_SM_1000_NS8cuda_cub4core6detail5shmemE+64];
	setp.lt.f64 	%p173, %fd249, %fd79;
	mov.f64 	%fd250, %fd79;
	mov.u64 	%rd282, %rd84;
	@%p173 bra 	$L__BB3_105;
	setp.lt.f64 	%p174, %fd79, %fd249;
	mov.f64 	%fd250, %fd249;
	mov.u64 	%rd282, %rd281;
	@%p174 bra 	$L__BB3_105;
	setp.lt.s64 	%p175, %rd281, %rd84;
	selp.f64 	%fd250, %fd249, %fd79, %p175;
	min.s64 	%rd282, %rd281, %rd84;
$L__BB3_105:
	setp.lt.s32 	%p176, %r4, 129;
	mov.f64 	%fd251, %fd250;
	mov.u64 	%rd283, %rd282;
	@%p176 bra 	$L__BB3_109;
	ld.shared.f64 	%fd82, [_ZN6thrust24THRUST_300001_SM_1000_NS8cuda_cub4core6detail5shmemE+72];
	ld.shared.u64 	%rd87, [_ZN6thrust24THRUST_300001_SM_1000_NS8cuda_cub4core6detail5shmemE+80];
	setp.lt.f64 	%p177, %fd250, %fd82;
	mov.f64 	%fd251, %fd82;
	mov.u64 	%rd283, %rd87;
	@%p177 bra 	$L__BB3_109;
	setp.lt.f64 	%p178, %fd82, %fd250;
	mov.f64 	%fd251, %fd250;
	mov.u64 	%rd283, %rd282;
	@%p178 bra 	$L__BB3_109;
	setp.lt.s64 	%p179, %rd282, %rd87;
	selp.f64 	%fd251, %fd250, %fd82, %p179;
	min.s64 	%rd283, %rd282, %rd87;
$L__BB3_109:
	setp.lt.s32 	%p180, %r4, 161;
	mov.f64 	%fd252, %fd251;
	mov.u64 	%rd284, %rd283;
	@%p180 bra 	$L__BB3_113;
	ld.shared.f64 	%fd85, [_ZN6thrust24THRUST_300001_SM_1000_NS8cuda_cub4core6detail5shmemE+88];
	ld.shared.u64 	%rd90, [_ZN6thrust24THRUST_300001_SM_1000_NS8cuda_cub4core6detail5shmemE+96];
	setp.lt.f64 	%p181, %fd251, %fd85;
	mov.f64 	%fd252, %fd85;
	mov.u64 	%rd284, %rd90;
	@%p181 bra 	$L__BB3_113;
	setp.lt.f64 	%p182, %fd85, %fd251;
	mov.f64 	%fd252, %fd251;
	mov.u64 	%rd284, %rd283;
	@%p182 bra 	$L__BB3_113;
	setp.lt.s64 	%p183, %rd283, %rd90;
	selp.f64 	%fd252, %fd251, %fd85, %p183;
	min.s64 	%rd284, %rd283, %rd90;
$L__BB3_113:
	setp.lt.s32 	%p184, %r4, 193;
	mov.f64 	%fd253, %fd252;
	mov.u64 	%rd285, %rd284;
	@%p184 bra 	$L__BB3_117;
	ld.shared.f64 	%fd88, [_ZN6thrust24THRUST_300001_SM_1000_NS8cuda_cub4core6detail5shmemE+104];
	ld.shared.u64 	%rd93, [_ZN6thrust24THRUST_300001_SM_1000_NS8cuda_cub4core6detail5shmemE+112];
	setp.lt.f64 	%p185, %fd252, %fd88;
	mov.f64 	%fd253, %fd88;
	mov.u64 	%rd285, %rd93;
	@%p185 bra 	$L__BB3_117;
	setp.lt.f64 	%p186, %fd88, %fd252;
	mov.f64 	%fd253, %fd252;
	mov.u64 	%rd285, %rd284;
	@%p186 bra 	$L__BB3_117;
	setp.lt.s64 	%p187, %rd284, %rd93;
	selp.f64 	%fd253, %fd252, %fd88, %p187;
	min.s64 	%rd285, %rd284, %rd93;
$L__BB3_117:
	setp.lt.s32 	%p188, %r4, 225;
	mov.u64 	%rd315, %rd285;
	mov.f64 	%fd283, %fd253;
	@%p188 bra 	$L__BB3_208;
	ld.shared.f64 	%fd91, [_ZN6thrust24THRUST_300001_SM_1000_NS8cuda_cub4core6detail5shmemE+120];
	ld.shared.u64 	%rd96, [_ZN6thrust24THRUST_300001_SM_1000_NS8cuda_cub4core6detail5shmemE+128];
	setp.lt.f64 	%p189, %fd253, %fd91;
	mov.u64 	%rd315, %rd96;
	mov.f64 	%fd283, %fd91;
	@%p189 bra 	$L__BB3_208;
	setp.lt.f64 	%p190, %fd91, %fd253;
	mov.u64 	%rd315, %rd285;
	mov.f64 	%fd283, %fd253;
	@%p190 bra 	$L__BB3_208;
	setp.lt.s64 	%p191, %rd285, %rd96;
	selp.f64 	%fd283, %fd253, %fd91, %p191;
	min.s64 	%rd315, %rd285, %rd96;
	bra.uni 	$L__BB3_208;
$L__BB3_121:
	mov.u32 	%r35, %tid.x;
	cvt.s64.s32 	%rd183, %r2;
	add.s64 	%rd98, %rd3, %rd183;
	cvt.u64.u32 	%rd99, %r35;
	add.s64 	%rd184, %rd99, %rd183;
	shl.b64 	%rd185, %rd184, 3;
	add.s64 	%rd186, %rd2, %rd185;
	ld.global.f64 	%fd170, [%rd186];
	setp.lt.f64 	%p2, %fd170, 0d0000000000000000;
	neg.f64 	%fd171, %fd170;
	selp.f64 	%fd172, %fd171, %fd170, %p2;
	add.s32 	%r69, %r35, 256;
	cvt.u64.u32 	%rd187, %r69;
	ld.global.f64 	%fd173, [%rd186+2048];
	setp.lt.f64 	%p3, %fd173, 0d0000000000000000;
	neg.f64 	%fd174, %fd173;
	selp.f64 	%fd175, %fd174, %fd173, %p3;
	add.s32 	%r70, %r35, 512;
	cvt.u64.u32 	%rd188, %r70;
	ld.global.f64 	%fd176, [%rd186+4096];
	setp.lt.f64 	%p4, %fd176, 0d0000000000000000;
	neg.f64 	%fd177, %fd176;
	selp.f64 	%fd178, %fd177, %fd176, %p4;
	add.s32 	%r71, %r35, 768;
	cvt.u64.u32 	%rd189, %r71;
	ld.global.f64 	%fd179, [%rd186+6144];
	setp.lt.f64 	%p5, %fd179, 0d0000000000000000;
	neg.f64 	%fd180, %fd179;
	selp.f64 	%fd181, %fd180, %fd179, %p5;
	or.b32  	%r72, %r35, 1024;
	cvt.u64.u32 	%rd100, %r72;
	add.s64 	%rd303, %rd98, %rd100;
	ld.global.f64 	%fd182, [%rd186+8192];
	setp.lt.f64 	%p6, %fd182, 0d0000000000000000;
	neg.f64 	%fd183, %fd182;
	selp.f64 	%fd271, %fd183, %fd182, %p6;
	setp.geu.f64 	%p7, %fd172, %fd175;
	selp.f64 	%fd184, %fd172, %fd175, %p7;
	selp.b64 	%rd190, %rd99, %rd187, %p7;
	setp.geu.f64 	%p8, %fd184, %fd178;
	selp.f64 	%fd185, %fd184, %fd178, %p8;
	selp.b64 	%rd191, %rd190, %rd188, %p8;
	setp.geu.f64 	%p9, %fd185, %fd181;
	selp.f64 	%fd94, %fd185, %fd181, %p9;
	selp.b64 	%rd102, %rd191, %rd189, %p9;
	setp.lt.f64 	%p10, %fd94, %fd271;
	@%p10 bra 	$L__BB3_123;
	setp.lt.f64 	%p11, %fd271, %fd94;
	setp.lt.u64 	%p12, %rd102, %rd100;
	or.pred  	%p13, %p11, %p12;
	selp.f64 	%fd271, %fd94, %fd271, %p13;
	add.s64 	%rd192, %rd98, %rd102;
	selp.b64 	%rd303, %rd192, %rd303, %p13;
$L__BB3_123:
	setp.le.s32 	%p14, %r66, %r3;
	@%p14 bra 	$L__BB3_164;
	setp.ne.s32 	%p15, %r35, 0;
	@%p15 bra 	$L__BB3_126;
	atom.global.add.u32 	%r73, [%rd1+4], 1280;
	add.s32 	%r74, %r73, %r3;
	st.shared.u32 	[_ZN6thrust24THRUST_300001_SM_1000_NS8cuda_cub4core6detail5shmemE+152], %r74;
$L__BB3_126:
	bar.sync 	0;
	ld.shared.u32 	%r427, [_ZN6thrust24THRUST_300001_SM_1000_NS8cuda_cub4core6detail5shmemE+152];
	add.s32 	%r75, %r427, 1280;
	setp.gt.s32 	%p16, %r75, %r66;
	@%p16 bra 	$L__BB3_141;
	mov.f64 	%fd255, %fd271;
	mov.u64 	%rd287, %rd303;
$L__BB3_128:
	cvt.s64.s32 	%rd193, %r427;
	add.s64 	%rd194, %rd99, %rd193;
	shl.b64 	%rd195, %rd194, 3;
	add.s64 	%rd196, %rd2, %rd195;
	add.s64 	%rd288, %rd194, %rd3;
	ld.global.f64 	%fd186, [%rd196];
	setp.lt.f64 	%p17, %fd186, 0d0000000000000000;
	neg.f64 	%fd187, %fd186;
	selp.f64 	%fd256, %fd187, %fd186, %p17;
	add.s64 	%rd289, %rd288, 256;
	ld.global.f64 	%fd188, [%rd196+2048];
	setp.lt.f64 	%p18, %fd188, 0d0000000000000000;
	neg.f64 	%fd189, %fd188;
	selp.f64 	%fd257, %fd189, %fd188, %p18;
	add.s64 	%rd290, %rd288, 512;
	ld.global.f64 	%fd190, [%rd196+4096];
	setp.lt.f64 	%p19, %fd190, 0d0000000000000000;
	neg.f64 	%fd191, %fd190;
	selp.f64 	%fd258, %fd191, %fd190, %p19;
	add.s64 	%rd291, %rd288, 768;
	ld.global.f64 	%fd192, [%rd196+6144];
	setp.lt.f64 	%p20, %fd192, 0d0000000000000000;
	neg.f64 	%fd193, %fd192;
	selp.f64 	%fd259, %fd193, %fd192, %p20;
	add.s64 	%rd303, %rd288, 1024;
	ld.global.f64 	%fd194, [%rd196+8192];
	setp.lt.f64 	%p21, %fd194, 0d0000000000000000;
	neg.f64 	%fd195, %fd194;
	selp.f64 	%fd271, %fd195, %fd194, %p21;
	setp.lt.f64 	%p22, %fd255, %fd256;
	@%p22 bra 	$L__BB3_130;
	setp.lt.f64 	%p23, %fd256, %fd255;
	setp.lt.s64 	%p24, %rd287, %rd288;
	or.pred  	%p25, %p23, %p24;
	selp.f64 	%fd256, %fd255, %fd256, %p25;
	selp.b64 	%rd288, %rd287, %rd288, %p25;
$L__BB3_130:
	setp.lt.f64 	%p26, %fd256, %fd257;
	@%p26 bra 	$L__BB3_132;
	setp.lt.f64 	%p27, %fd257, %fd256;
	setp.lt.s64 	%p28, %rd288, %rd289;
	or.pred  	%p29, %p27, %p28;
	selp.f64 	%fd257, %fd256, %fd257, %p29;
	selp.b64 	%rd289, %rd288, %rd289, %p29;
$L__BB3_132:
	setp.lt.f64 	%p30, %fd257, %fd258;
	@%p30 bra 	$L__BB3_134;
	setp.lt.f64 	%p31, %fd258, %fd257;
	setp.lt.s64 	%p32, %rd289, %rd290;
	or.pred  	%p33, %p31, %p32;
	selp.f64 	%fd258, %fd257, %fd258, %p33;
	selp.b64 	%rd290, %rd289, %rd290, %p33;
$L__BB3_134:
	setp.lt.f64 	%p34, %fd258, %fd259;
	@%p34 bra 	$L__BB3_136;
	setp.lt.f64 	%p35, %fd259, %fd258;
	setp.lt.s64 	%p36, %rd290, %rd291;
	or.pred  	%p37, %p35, %p36;
	selp.f64 	%fd259, %fd258, %fd259, %p37;
	selp.b64 	%rd291, %rd290, %rd291, %p37;
$L__BB3_136:
	setp.lt.f64 	%p38, %fd259, %fd271;
	@%p38 bra 	$L__BB3_138;
	setp.lt.f64 	%p39, %fd271, %fd259;
	setp.lt.s64 	%p40, %rd291, %rd303;
	or.pred  	%p41, %p39, %p40;
	selp.f64 	%fd271, %fd259, %fd271, %p41;
	selp.b64 	%rd303, %rd291, %rd303, %p41;
$L__BB3_138:
	setp.ne.s32 	%p42, %r35, 0;
	bar.sync 	0;
	@%p42 bra 	$L__BB3_140;
	atom.global.add.u32 	%r76, [%rd1+4], 1280;
	add.s32 	%r77, %r76, %r3;
	st.shared.u32 	[_ZN6thrust24THRUST_300001_SM_1000_NS8cuda_cub4core6detail5shmemE+152], %r77;
$L__BB3_140:
	bar.sync 	0;
	ld.shared.u32 	%r427, [_ZN6thrust24THRUST_300001_SM_1000_NS8cuda_cub4core6detail5shmemE+152];
	add.s32 	%r78, %r427, 1280;
	setp.le.s32 	%p43, %r78, %r66;
	mov.f64 	%fd255, %fd271;
	mov.u64 	%rd287, %rd303;
	@%p43 bra 	$L__BB3_128;
$L__BB3_141:
	setp.le.s32 	%p44, %r66, %r427;
	@%p44 bra 	$L__BB3_164;
	sub.s32 	%r40, %r66, %r427;
	setp.ge.s32 	%p45, %r35, %r40;
	@%p45 bra 	$L__BB3_164;
	not.b32 	%r79, %r35;
	add.s32 	%r80, %r66, %r79;
	sub.s32 	%r41, %r80, %r427;
	and.b32  	%r81, %r41, 768;
	setp.eq.s32 	%p46, %r81, 768;
	mov.u32 	%r431, %r35;
	@%p46 bra 	$L__BB3_149;
	add.s32 	%r429, %r35, %r427;
	shr.u32 	%r82, %r41, 8;
	add.s32 	%r83, %r82, 1;
	and.b32  	%r84, %r83, 3;
	neg.s32 	%r428, %r84;
	mov.u32 	%r431, %r35;
$L__BB3_145:
	.pragma "nounroll";
	mov.u64 	%rd122, %rd303;
	mov.f64 	%fd114, %fd271;
	cvt.s64.s32 	%rd198, %r429;
	add.s64 	%rd123, %rd3, %rd198;
	mul.wide.s32 	%rd199, %r429, 8;
	add.s64 	%rd200, %rd2, %rd199;
	ld.global.f64 	%fd197, [%rd200];
	setp.lt.f64 	%p47, %fd197, 0d0000000000000000;
	neg.f64 	%fd198, %fd197;
	selp.f64 	%fd115, %fd198, %fd197, %p47;
	setp.lt.f64 	%p48, %fd114, %fd115;
	mov.f64 	%fd271, %fd115;
	mov.u64 	%rd303, %rd123;
	@%p48 bra 	$L__BB3_148;
	setp.lt.f64 	%p49, %fd115, %fd114;
	mov.f64 	%fd271, %fd114;
	mov.u64 	%rd303, %rd122;
	@%p49 bra 	$L__BB3_148;
	setp.lt.s64 	%p50, %rd122, %rd123;
	selp.f64 	%fd271, %fd114, %fd115, %p50;
	min.s64 	%rd303, %rd122, %rd123;
$L__BB3_148:
	add.s32 	%r431, %r431, 256;
	add.s32 	%r429, %r429, 256;
	add.s32 	%r428, %r428, 1;
	setp.ne.s32 	%p51, %r428, 0;
	@%p51 bra 	$L__BB3_145;
$L__BB3_149:
	setp.lt.u32 	%p52, %r41, 768;
	@%p52 bra 	$L__BB3_164;
	add.s32 	%r432, %r431, %r427;
	add.s32 	%r435, %r432, 256;
	add.s32 	%r434, %r432, 512;
	add.s32 	%r433, %r432, 768;
	add.s64 	%rd128, %rd2, 4096;
$L__BB3_151:
	cvt.s64.s32 	%rd201, %r435;
	add.s64 	%rd130, %rd3, %rd201;
	cvt.s64.s32 	%rd202, %r434;
	add.s64 	%rd131, %rd3, %rd202;
	cvt.s64.s32 	%rd203, %r433;
	add.s64 	%rd132, %rd3, %rd203;
	cvt.s64.s32 	%rd204, %r432;
	mul.wide.s32 	%rd205, %r432, 8;
	add.s64 	%rd133, %rd128, %rd205;
	add.s64 	%rd134, %rd3, %rd204;
	ld.global.f64 	%fd199, [%rd133+-4096];
	setp.lt.f64 	%p53, %fd199, 0d0000000000000000;
	neg.f64 	%fd200, %fd199;
	selp.f64 	%fd121, %fd200, %fd199, %p53;
	setp.lt.f64 	%p54, %fd271, %fd121;
	mov.f64 	%fd267, %fd121;
	mov.u64 	%rd299, %rd134;
	@%p54 bra 	$L__BB3_154;
	setp.lt.f64 	%p55, %fd121, %fd271;
	mov.f64 	%fd267, %fd271;
	mov.u64 	%rd299, %rd303;
	@%p55 bra 	$L__BB3_154;
	setp.lt.s64 	%p56, %rd303, %rd134;
	selp.f64 	%fd267, %fd271, %fd121, %p56;
	min.s64 	%rd299, %rd303, %rd134;
$L__BB3_154:
	ld.global.f64 	%fd201, [%rd133+-2048];
	setp.lt.f64 	%p57, %fd201, 0d0000000000000000;
	neg.f64 	%fd202, %fd201;
	selp.f64 	%fd124, %fd202, %fd201, %p57;
	setp.lt.f64 	%p58, %fd267, %fd124;
	mov.f64 	%fd268, %fd124;
	mov.u64 	%rd300, %rd130;
	@%p58 bra 	$L__BB3_157;
	setp.lt.f64 	%p59, %fd124, %fd267;
	mov.f64 	%fd268, %fd267;
	mov.u64 	%rd300, %rd299;
	@%p59 bra 	$L__BB3_157;
	setp.lt.s64 	%p60, %rd299, %rd130;
	selp.f64 	%fd268, %fd267, %fd124, %p60;
	min.s64 	%rd300, %rd299, %rd130;
$L__BB3_157:
	ld.global.f64 	%fd203, [%rd133];
	setp.lt.f64 	%p61, %fd203, 0d0000000000000000;
	neg.f64 	%fd204, %fd203;
	selp.f64 	%fd127, %fd204, %fd203, %p61;
	setp.lt.f64 	%p62, %fd268, %fd127;
	mov.f64 	%fd269, %fd127;
	mov.u64 	%rd301, %rd131;
	@%p62 bra 	$L__BB3_160;
	setp.lt.f64 	%p63, %fd127, %fd268;
	mov.f64 	%fd269, %fd268;
	mov.u64 	%rd301, %rd300;
	@%p63 bra 	$L__BB3_160;
	setp.lt.s64 	%p64, %rd300, %rd131;
	selp.f64 	%fd269, %fd268, %fd127, %p64;
	min.s64 	%rd301, %rd300, %rd131;
$L__BB3_160:
	ld.global.f64 	%fd205, [%rd133+2048];
	setp.lt.f64 	%p65, %fd205, 0d0000000000000000;
	neg.f64 	%fd206, %fd205;
	selp.f64 	%fd130, %fd206, %fd205, %p65;
	setp.lt.f64 	%p66, %fd269, %fd130;
	mov.f64 	%fd271, %fd130;
	mov.u64 	%rd303, %rd132;
	@%p66 bra 	$L__BB3_163;
	setp.lt.f64 	%p67, %fd130, %fd269;
	mov.f64 	%fd271, %fd269;
	mov.u64 	%rd303, %rd301;
	@%p67 bra 	$L__BB3_163;
	setp.lt.s64 	%p68, %rd301, %rd132;
	selp.f64 	%fd271, %fd269, %fd130, %p68;
	min.s64 	%rd303, %rd301, %rd132;
$L__BB3_163:
	add.s32 	%r431, %r431, 1024;
	add.s32 	%r435, %r435, 1024;
	add.s32 	%r434, %r434, 1024;
	add.s32 	%r433, %r433, 1024;
	add.s32 	%r432, %r432, 1024;
	setp.lt.s32 	%p69, %r431, %r40;
	@%p69 bra 	$L__BB3_151;
$L__BB3_164:
	// begin inline asm
	mov.u32 %r85, %laneid;
	// end inline asm
	mov.b64 	%rd206, %fd271;
	mov.b64 	{%r87, %r92}, %rd206;
	mov.b32 	%r103, 1;
	mov.b32 	%r104, 31;
	mov.b32 	%r105, -1;
	// begin inline asm
	shfl.sync.down.b32 %r86, %r87, %r103, %r104, %r105;
	// end inline asm
	// begin inline asm
	shfl.sync.down.b32 %r91, %r92, %r103, %r104, %r105;
	// end inline asm
	mov.b64 	%rd207, {%r86, %r91};
	mov.b64 	%fd134, %rd207;
	mov.b64 	{%r97, %r102}, %rd303;
	// begin inline asm
	shfl.sync.down.b32 %r96, %r97, %r103, %r104, %r105;
	// end inline asm
	// begin inline asm
	shfl.sync.down.b32 %r101, %r102, %r103, %r104, %r105;
	// end inline asm
	mov.b64 	%rd144, {%r96, %r101};
	setp.gt.s32 	%p70, %r85, 30;
	mov.f64 	%fd272, %fd271;
	mov.u64 	%rd304, %rd303;
	@%p70 bra 	$L__BB3_168;
	setp.lt.f64 	%p71, %fd271, %fd134;
	mov.f64 	%fd272, %fd134;
	mov.u64 	%rd304, %rd144;
	@%p71 bra 	$L__BB3_168;
	setp.gt.f64 	%p72, %fd271, %fd134;
	mov.f64 	%fd272, %fd271;
	mov.u64 	%rd304, %rd303;
	@%p72 bra 	$L__BB3_168;
	setp.lt.s64 	%p73, %rd303, %rd144;
	selp.f64 	%fd272, %fd271, %fd134, %p73;
	min.s64 	%rd304, %rd303, %rd144;
$L__BB3_168:
	mov.b64 	%rd208, %fd272;
	mov.b64 	{%r107, %r112}, %rd208;
	mov.b32 	%r123, 2;
	mov.b32 	%r124, 31;
	mov.b32 	%r125, -1;
	// begin inline asm
	shfl.sync.down.b32 %r106, %r107, %r123, %r124, %r125;
	// end inline asm
	// begin inline asm
	shfl.sync.down.b32 %r111, %r112, %r123, %r124, %r125;
	// end inline asm
	mov.b64 	%rd209, {%r106, %r111};
	mov.b64 	%fd137, %rd209;
	mov.b64 	{%r117, %r122}, %rd304;
	// begin inline asm
	shfl.sync.down.b32 %r116, %r117, %r123, %r124, %r125;
	// end inline asm
	// begin inline asm
	shfl.sync.down.b32 %r121, %r122, %r123, %r124, %r125;
	// end inline asm
	mov.b64 	%rd147, {%r116, %r121};
	setp.gt.s32 	%p74, %r85, 29;
	mov.f64 	%fd273, %fd272;
	mov.u64 	%rd305, %rd304;
	@%p74 bra 	$L__BB3_172;
	setp.lt.f64 	%p75, %fd272, %fd137;
	mov.f64 	%fd273, %fd137;
	mov.u64 	%rd305, %rd147;
	@%p75 bra 	$L__BB3_172;
	setp.gt.f64 	%p76, %fd272, %fd137;
	mov.f64 	%fd273, %fd272;
	mov.u64 	%rd305, %rd304;
	@%p76 bra 	$L__BB3_172;
	setp.lt.s64 	%p77, %rd304, %rd147;
	selp.f64 	%fd273, %fd272, %fd137, %p77;
	min.s64 	%rd305, %rd304, %rd147;
$L__BB3_172:
	mov.b64 	%rd210, %fd273;
	mov.b64 	{%r127, %r132}, %rd210;
	mov.b32 	%r143, 4;
	mov.b32 	%r144, 31;
	mov.b32 	%r145, -1;
	// begin inline asm
	shfl.sync.down.b32 %r126, %r127, %r143, %r144, %r145;
	// end inline asm
	// begin inline asm
	shfl.sync.down.b32 %r131, %r132, %r143, %r144, %r145;
	// end inline asm
	mov.b64 	%rd211, {%r126, %r131};
	mov.b64 	%fd140, %rd211;
	mov.b64 	{%r137, %r142}, %rd305;
	// begin inline asm
	shfl.sync.down.b32 %r136, %r137, %r143, %r144, %r145;
	// end inline asm
	// begin inline asm
	shfl.sync.down.b32 %r141, %r142, %r143, %r144, %r145;
	// end inline asm
	mov.b64 	%rd150, {%r136, %r141};
	setp.gt.s32 	%p78, %r85, 27;
	mov.f64 	%fd274, %fd273;
	mov.u64 	%rd306, %rd305;
	@%p78 bra 	$L__BB3_176;
	setp.lt.f64 	%p79, %fd273, %fd140;
	mov.f64 	%fd274, %fd140;
	mov.u64 	%rd306, %rd150;
	@%p79 bra 	$L__BB3_176;
	setp.gt.f64 	%p80, %fd273, %fd140;
	mov.f64 	%fd274, %fd273;
	mov.u64 	%rd306, %rd305;
	@%p80 bra 	$L__BB3_176;
	setp.lt.s64 	%p81, %rd305, %rd150;
	selp.f64 	%fd274, %fd273, %fd140, %p81;
	min.s64 	%rd306, %rd305, %rd150;
$L__BB3_176:
	mov.b64 	%rd212, %fd274;
	mov.b64 	{%r147, %r152}, %rd212;
	mov.b32 	%r163, 8;
	mov.b32 	%r164, 31;
	mov.b32 	%r165, -1;
	// begin inline asm
	shfl.sync.down.b32 %r146, %r147, %r163, %r164, %r165;
	// end inline asm
	// begin inline asm
	shfl.sync.down.b32 %r151, %r152, %r163, %r164, %r165;
	// end inline asm
	mov.b64 	%rd213, {%r146, %r151};
	mov.b64 	%fd143, %rd213;
	mov.b64 	{%r157, %r162}, %rd306;
	// begin inline asm
	shfl.sync.down.b32 %r156, %r157, %r163, %r164, %r165;
	// end inline asm
	// begin inline asm
	shfl.sync.down.b32 %r161, %r162, %r163, %r164, %r165;
	// end inline asm
	mov.b64 	%rd153, {%r156, %r161};
	setp.gt.s32 	%p82, %r85, 23;
	mov.f64 	%fd275, %fd274;
	mov.u64 	%rd307, %rd306;
	@%p82 bra 	$L__BB3_180;
	setp.lt.f64 	%p83, %fd274, %fd143;
	mov.f64 	%fd275, %fd143;
	mov.u64 	%rd307, %rd153;
	@%p83 bra 	$L__BB3_180;
	setp.gt.f64 	%p84, %fd274, %fd143;
	mov.f64 	%fd275, %fd274;
	mov.u64 	%rd307, %rd306;
	@%p84 bra 	$L__BB3_180;
	setp.lt.s64 	%p85, %rd306, %rd153;
	selp.f64 	%fd275, %fd274, %fd143, %p85;
	min.s64 	%rd307, %rd306, %rd153;
$L__BB3_180:
	mov.b64 	%rd214, %fd275;
	mov.b64 	{%r167, %r172}, %rd214;
	mov.b32 	%r183, 16;
	mov.b32 	%r184, 31;
	mov.b32 	%r185, -1;
	// begin inline asm
	shfl.sync.down.b32 %r166, %r167, %r183, %r184, %r185;
	// end inline asm
	// begin inline asm
	shfl.sync.down.b32 %r171, %r172, %r183, %r184, %r185;
	// end inline asm
	mov.b64 	%rd215, {%r166, %r171};
	mov.b64 	%fd146, %rd215;
	mov.b64 	{%r177, %r182}, %rd307;
	// begin inline asm
	shfl.sync.down.b32 %r176, %r177, %r183, %r184, %r185;
	// end inline asm
	// begin inline asm
	shfl.sync.down.b32 %r181, %r182, %r183, %r184, %r185;
	// end inline asm
	mov.b64 	%rd156, {%r176, %r181};
	setp.gt.s32 	%p86, %r85, 15;
	mov.f64 	%fd283, %fd275;
	mov.u64 	%rd315, %rd307;
	@%p86 bra 	$L__BB3_184;
	setp.lt.f64 	%p87, %fd275, %fd146;
	mov.f64 	%fd283, %fd146;
	mov.u64 	%rd315, %rd156;
	@%p87 bra 	$L__BB3_184;
	setp.gt.f64 	%p88, %fd275, %fd146;
	mov.f64 	%fd283, %fd275;
	mov.u64 	%rd315, %rd307;
	@%p88 bra 	$L__BB3_184;
	setp.lt.s64 	%p89, %rd307, %rd156;
	selp.f64 	%fd283, %fd275, %fd146, %p89;
	min.s64 	%rd315, %rd307, %rd156;
$L__BB3_184:
	setp.ne.s32 	%p90, %r85, 0;
	@%p90 bra 	$L__BB3_186;
	shr.u32 	%r186, %r35, 1;
	and.b32  	%r187, %r186, 496;
	mov.u32 	%r188, _ZN6thrust24THRUST_300001_SM_1000_NS8cuda_cub4core6detail5shmemE;
	add.s32 	%r189, %r188, %r187;
	st.shared.f64 	[%r189+8], %fd283;
	st.shared.u64 	[%r189+16], %rd315;
$L__BB3_186:
	bar.sync 	0;
	setp.ne.s32 	%p91, %r35, 0;
	@%p91 bra 	$L__BB3_208;
	ld.shared.f64 	%fd149, [_ZN6thrust24THRUST_300001_SM_1000_NS8cuda_cub4core6detail5shmemE+24];
	ld.shared.u64 	%rd159, [_ZN6thrust24THRUST_300001_SM_1000_NS8cuda_cub4core6detail5shmemE+32];
	setp.lt.f64 	%p92, %fd283, %fd149;
	mov.f64 	%fd277, %fd149;
	mov.u64 	%rd309, %rd159;
	@%p92 bra 	$L__BB3_190;
	setp.lt.f64 	%p93, %fd149, %fd283;
	mov.f64 	%fd277, %fd283;
	mov.u64 	%rd309, %rd315;
	@%p93 bra 	$L__BB3_190;
	setp.lt.s64 	%p94, %rd315, %rd159;
	selp.f64 	%fd277, %fd283, %fd149, %p94;
	min.s64 	%rd309, %rd315, %rd159;
$L__BB3_190:
	ld.shared.f64 	%fd152, [_ZN6thrust24THRUST_300001_SM_1000_NS8cuda_cub4core6detail5shmemE+40];
	ld.shared.u64 	%rd162, [_ZN6thrust24THRUST_300001_SM_1000_NS8cuda_cub4core6detail5shmemE+48];
	setp.lt.f64 	%p95, %fd277, %fd152;
	mov.f64 	%fd278, %fd152;
	mov.u64 	%rd310, %rd162;
	@%p95 bra 	$L__BB3_193;
	setp.lt.f64 	%p96, %fd152, %fd277;
	mov.f64 	%fd278, %fd277;
	mov.u64 	%rd310, %rd309;
	@%p96 bra 	$L__BB3_193;
	setp.lt.s64 	%p97, %rd309, %rd162;
	selp.f64 	%fd278, %fd277, %fd152, %p97;
	min.s64 	%rd310, %rd309, %rd162;
$L__BB3_193:
	ld.shared.f64 	%fd155, [_ZN6thrust24THRUST_300001_SM_1000_NS8cuda_cub4core6detail5shmemE+56];
	ld.shared.u64 	%rd165, [_ZN6thrust24THRUST_300001_SM_1000_NS8cuda_cub4core6detail5shmemE+64];
	setp.lt.f64 	%p98, %fd278, %fd155;
	mov.f64 	%fd279, %fd155;
	mov.u64 	%rd311, %rd165;
	@%p98 bra 	$L__BB3_196;
	setp.lt.f64 	%p99, %fd155, %fd278;
	mov.f64 	%fd279, %fd278;
	mov.u64 	%rd311, %rd310;
	@%p99 bra 	$L__BB3_196;
	setp.lt.s64 	%p100, %rd310, %rd165;
	selp.f64 	%fd279, %fd278, %fd155, %p100;
	min.s64 	%rd311, %rd310, %rd165;
$L__BB3_196:
	ld.shared.f64 	%fd158, [_ZN6thrust24THRUST_300001_SM_1000_NS8cuda_cub4core6detail5shmemE+72];
	ld.shared.u64 	%rd168, [_ZN6thrust24THRUST_300001_SM_1000_NS8cuda_cub4core6detail5shmemE+80];
	setp.lt.f64 	%p101, %fd279, %fd158;
	mov.f64 	%fd280, %fd158;
	mov.u64 	%rd312, %rd168;
	@%p101 bra 	$L__BB3_199;
	setp.lt.f64 	%p102, %fd158, %fd279;
	mov.f64 	%fd280, %fd279;
	mov.u64 	%rd312, %rd311;
	@%p102 bra 	$L__BB3_199;
	setp.lt.s64 	%p103, %rd311, %rd168;
	selp.f64 	%fd280, %fd279, %fd158, %p103;
	min.s64 	%rd312, %rd311, %rd168;
$L__BB3_199:
	ld.shared.f64 	%fd161, [_ZN6thrust24THRUST_300001_SM_1000_NS8cuda_cub4core6detail5shmemE+88];
	ld.shared.u64 	%rd171, [_ZN6thrust24THRUST_300001_SM_1000_NS8cuda_cub4core6detail5shmemE+96];
	setp.lt.f64 	%p104, %fd280, %fd161;
	mov.f64 	%fd281, %fd161;
	mov.u64 	%rd313, %rd171;
	@%p104 bra 	$L__BB3_202;
	setp.lt.f64 	%p105, %fd161, %fd280;
	mov.f64 	%fd281, %fd280;
	mov.u64 	%rd313, %rd312;
	@%p105 bra 	$L__BB3_202;
	setp.lt.s64 	%p106, %rd312, %rd171;
	selp.f64 	%fd281, %fd280, %fd161, %p106;
	min.s64 	%rd313, %rd312, %rd171;
$L__BB3_202:
	ld.shared.f64 	%fd164, [_ZN6thrust24THRUST_300001_SM_1000_NS8cuda_cub4core6detail5shmemE+104];
	ld.shared.u64 	%rd174, [_ZN6thrust24THRUST_300001_SM_1000_NS8cuda_cub4core6detail5shmemE+112];
	setp.lt.f64 	%p107, %fd281, %fd164;
	mov.f64 	%fd282, %fd164;
	mov.u64 	%rd314, %rd174;
	@%p107 bra 	$L__BB3_205;
	setp.lt.f64 	%p108, %fd164, %fd281;
	mov.f64 	%fd282, %fd281;
	mov.u64 	%rd314, %rd313;
	@%p108 bra 	$L__BB3_205;
	setp.lt.s64 	%p109, %rd313, %rd174;
	selp.f64 	%fd282, %fd281, %fd164, %p109;
	min.s64 	%rd314, %rd313, %rd174;
$L__BB3_205:
	ld.shared.f64 	%fd167, [_ZN6thrust24THRUST_300001_SM_1000_NS8cuda_cub4core6detail5shmemE+120];
	ld.shared.u64 	%rd177, [_ZN6thrust24THRUST_300001_SM_1000_NS8cuda_cub4core6detail5shmemE+128];
	setp.lt.f64 	%p110, %fd282, %fd167;
	mov.u64 	%rd315, %rd177;
	mov.f64 	%fd283, %fd167;
	@%p110 bra 	$L__BB3_208;
	setp.lt.f64 	%p111, %fd167, %fd282;
	mov.u64 	%rd315, %rd314;
	mov.f64 	%fd283, %fd282;
	@%p111 bra 	$L__BB3_208;
	setp.lt.s64 	%p112, %rd314, %rd177;
	selp.f64 	%fd283, %fd282, %fd167, %p112;
	min.s64 	%rd315, %rd314, %rd177;
$L__BB3_208:
	mov.u32 	%r415, %tid.x;
	setp.ne.s32 	%p235, %r415, 0;
	@%p235 bra 	$L__BB3_210;
	ld.param.u64 	%rd252, [_ZN6thrust24THRUST_300001_SM_1000_NS8cuda_cub4core6detail13_kernel_agentINS1_8__reduce11ReduceAgentINS0_12zip_iteratorIN4cuda3std3__45tupleIJNS0_18transform_iteratorI5AbsOpNS0_10device_ptrIdEENS0_11use_defaultESG_EENS0_17counting_iteratorIlSG_SG_SG_EEEEEEEPNSB_IJdlEEESM_iNS1_9__extrema9arg_max_fIdlNSA_4lessIdEEEEEEJSL_SN_iN3cub18CUB_300001_SM_100013GridEvenShareIiEENSV_9GridQueueIjEESS_EEEvDpT0__param_1];
	cvta.to.global.u64 	%rd249, %rd252;
	mul.wide.u32 	%rd250, %r1, 16;
	add.s64 	%rd251, %rd249, %rd250;
	st.global.f64 	[%rd251], %fd283;
	st.global.u64 	[%rd251+8], %rd315;
$L__BB3_210:
	ret;

}
	// .globl	_ZN6thrust24THRUST_300001_SM_1000_NS8cuda_cub4core6detail13_kernel_agentINS1_8__reduce10DrainAgentIiEEJN3cub18CUB_300001_SM_10009GridQueueIjEEiEEEvDpT0_
.visible .entry _ZN6thrust24THRUST_300001_SM_1000_NS8cuda_cub4core6detail13_kernel_agentINS1_8__reduce10DrainAgentIiEEJN3cub18CUB_300001_SM_10009GridQueueIjEEiEEEvDpT0_(
	.param .align 8 .b8 _ZN6thrust24THRUST_300001_SM_1000_NS8cuda_cub4core6detail13_kernel_agentINS1_8__reduce10DrainAgentIiEEJN3cub18CUB_300001_SM_10009GridQueueIjEEiEEEvDpT0__param_0[8],
	.param .u32 _ZN6thrust24THRUST_300001_SM_1000_NS8cuda_cub4core6detail13_kernel_agentINS1_8__reduce10DrainAgentIiEEJN3cub18CUB_300001_SM_10009GridQueueIjEEiEEEvDpT0__param_1
)
.maxntid 1
{
	.reg .b32 	%r<3>;
	.reg .b64 	%rd<3>;

	ld.param.u64 	%rd1, [_ZN6thrust24THRUST_300001_SM_1000_NS8cuda_cub4core6detail13_kernel_agentINS1_8__reduce10DrainAgentIiEEJN3cub18CUB_300001_SM_10009GridQueueIjEEiEEEvDpT0__param_0];
	ld.param.u32 	%r1, [_ZN6thrust24THRUST_300001_SM_1000_NS8cuda_cub4core6detail13_kernel_agentINS1_8__reduce10DrainAgentIiEEJN3cub18CUB_300001_SM_10009GridQueueIjEEiEEEvDpT0__param_1];
	cvta.to.global.u64 	%rd2, %rd1;
	st.global.u32 	[%rd2], %r1;
	mov.b32 	%r2, 0;
	st.global.u32 	[%rd2+4], %r2;
	ret;

}
	// .globl	_ZN6thrust24THRUST_300001_SM_1000_NS8cuda_cub4core6detail13_kernel_agentINS1_8__reduce11ReduceAgentIPN4cuda3std3__45tupleIJdlEEESC_SB_iNS1_9__extrema9arg_max_fIdlNS9_4lessIdEEEEEEJSC_SC_iSH_EEEvDpT0_
.visible .entry _ZN6thrust24THRUST_300001_SM_1000_NS8cuda_cub4core6detail13_kernel_agentINS1_8__reduce11ReduceAgentIPN4cuda3std3__45tupleIJdlEEESC_SB_iNS1_9__extrema9arg_max_fIdlNS9_4lessIdEEEEEEJSC_SC_iSH_EEEvDpT0_(
	.param .u64 .ptr .align 1 _ZN6thrust24THRUST_300001_SM_1000_NS8cuda_cub4core6detail13_kernel_agentINS1_8__reduce11ReduceAgentIPN4cuda3std3__45tupleIJdlEEESC_SB_iNS1_9__extrema9arg_max_fIdlNS9_4lessIdEEEEEEJSC_SC_iSH_EEEvDpT0__param_0,
	.param .u64 .ptr .align 1 _ZN6thrust24THRUST_300001_SM_1000_NS8cuda_cub4core6detail13_kernel_agentINS1_8__reduce11ReduceAgentIPN4cuda3std3__45tupleIJdlEEESC_SB_iNS1_9__extrema9arg_max_fIdlNS9_4lessIdEEEEEEJSC_SC_iSH_EEEvDpT0__param_1,
	.param .u32 _ZN6thrust24THRUST_300001_SM_1000_NS8cuda_cub4core6detail13_kernel_agentINS1_8__reduce11ReduceAgentIPN4cuda3std3__45tupleIJdlEEESC_SB_iNS1_9__extrema9arg_max_fIdlNS9_4lessIdEEEEEEJSC_SC_iSH_EEEvDpT0__param_2,
	.param .align 1 .b8 _ZN6thrust24THRUST_300001_SM_1000_NS8cuda_cub4core6detail13_kernel_agentINS1_8__reduce11ReduceAgentIPN4cuda3std3__45tupleIJdlEEESC_SB_iNS1_9__extrema9arg_max_fIdlNS9_4lessIdEEEEEEJSC_SC_iSH_EEEvDpT0__param_3[1]
)
.maxntid 256
{
	.reg .pred 	%p<222>;
	.reg .b32 	%r<390>;
	.reg .b64 	%rd<387>;
	.reg .b64 	%fd<248>;

	ld.param.u64 	%rd186, [_ZN6thrust24THRUST_300001_SM_1000_NS8cuda_cub4core6detail13_kernel_agentINS1_8__reduce11ReduceAgentIPN4cuda3std3__45tupleIJdlEEESC_SB_iNS1_9__extrema9arg_max_fIdlNS9_4lessIdEEEEEEJSC_SC_iSH_EEEvDpT0__param_0];
	ld.param.u32 	%r37, [_ZN6thrust24THRUST_300001_SM_1000_NS8cuda_cub4core6detail13_kernel_agentINS1_8__reduce11ReduceAgentIPN4cuda3std3__45tupleIJdlEEESC_SB_iNS1_9__extrema9arg_max_fIdlNS9_4lessIdEEEEEEJSC_SC_iSH_EEEvDpT0__param_2];
	setp.eq.s32 	%p1, %r37, 0;
	@%p1 bra 	$L__BB5_211;
	setp.gt.s32 	%p2, %r37, 1279;
	@%p2 bra 	$L__BB5_121;
	mov.u32 	%r1, %tid.x;
	setp.ge.s32 	%p105, %r1, %r37;
	mov.f64 	%fd191, 0d0000000000000000;
	mov.b64 	%rd329, 0;
	mov.u32 	%r380, %r1;
	@%p105 bra 	$L__BB5_4;
	mul.wide.u32 	%rd273, %r1, 16;
	add.s64 	%rd270, %rd186, %rd273;
	// begin inline asm
	ld.global.nc.u64 %rd269, [%rd270];
	// end inline asm
	add.s64 	%rd272, %rd270, 8;
	// begin inline asm
	ld.global.nc.u64 %rd329, [%rd272];
	// end inline asm
	mov.b64 	%fd191, %rd269;
	add.s32 	%r380, %r1, 256;
$L__BB5_4:
	setp.ge.s32 	%p106, %r380, %r37;
	@%p106 bra 	$L__BB5_25;
	not.b32 	%r153, %r380;
	add.s32 	%r4, %r37, %r153;
	and.b32  	%r154, %r4, 768;
	setp.eq.s32 	%p107, %r154, 768;
	@%p107 bra 	$L__BB5_11;
	mul.wide.u32 	%rd275, %r380, 16;
	add.s64 	%rd320, %rd186, %rd275;
	shr.u32 	%r155, %r4, 8;
	add.s32 	%r156, %r155, 1;
	and.b32  	%r157, %r156, 3;
	neg.s32 	%r378, %r157;
$L__BB5_7:
	.pragma "nounroll";
	mov.u64 	%rd5, %rd329;
	mov.f64 	%fd3, %fd191;
	// begin inline asm
	ld.global.nc.u64 %rd276, [%rd320];
	// end inline asm
	add.s64 	%rd279, %rd320, 8;
	// begin inline asm
	ld.global.nc.u64 %rd278, [%rd279];
	// end inline asm
	mov.b64 	%fd4, %rd276;
	setp.lt.f64 	%p108, %fd3, %fd4;
	mov.u64 	%rd329, %rd278;
	mov.f64 	%fd191, %fd4;
	@%p108 bra 	$L__BB5_10;
	setp.gt.f64 	%p109, %fd3, %fd4;
	mov.u64 	%rd329, %rd5;
	mov.f64 	%fd191, %fd3;
	@%p109 bra 	$L__BB5_10;
	setp.lt.s64 	%p110, %rd5, %rd278;
	min.s64 	%rd329, %rd5, %rd278;
	selp.f64 	%fd191, %fd3, %fd4, %p110;
$L__BB5_10:
	add.s32 	%r380, %r380, 256;
	add.s64 	%rd320, %rd320, 4096;
	add.s32 	%r378, %r378, 1;
	setp.ne.s32 	%p111, %r378, 0;
	@%p111 bra 	$L__BB5_7;
$L__BB5_11:
	setp.lt.u32 	%p112, %r4, 768;
	@%p112 bra 	$L__BB5_25;
$L__BB5_12:
	mul.wide.s32 	%rd284, %r380, 16;
	add.s64 	%rd281, %rd186, %rd284;
	// begin inline asm
	ld.global.nc.u64 %rd280, [%rd281];
	// end inline asm
	add.s64 	%rd283, %rd281, 8;
	// begin inline asm
	ld.global.nc.u64 %rd282, [%rd283];
	// end inline asm
	mov.b64 	%fd10, %rd280;
	setp.lt.f64 	%p113, %fd191, %fd10;
	mov.u64 	%rd326, %rd282;
	mov.f64 	%fd188, %fd10;
	@%p113 bra 	$L__BB5_15;
	setp.gt.f64 	%p114, %fd191, %fd10;
	mov.u64 	%rd326, %rd329;
	mov.f64 	%fd188, %fd191;
	@%p114 bra 	$L__BB5_15;
	setp.lt.s64 	%p115, %rd329, %rd282;
	min.s64 	%rd326, %rd329, %rd282;
	selp.f64 	%fd188, %fd191, %fd10, %p115;
$L__BB5_15:
	add.s64 	%rd286, %rd281, 4096;
	// begin inline asm
	ld.global.nc.u64 %rd285, [%rd286];
	// end inline asm
	add.s64 	%rd288, %rd281, 4104;
	// begin inline asm
	ld.global.nc.u64 %rd287, [%rd288];
	// end inline asm
	mov.b64 	%fd13, %rd285;
	setp.lt.f64 	%p116, %fd188, %fd13;
	mov.u64 	%rd327, %rd287;
	mov.f64 	%fd189, %fd13;
	@%p116 bra 	$L__BB5_18;
	setp.gt.f64 	%p117, %fd188, %fd13;
	mov.u64 	%rd327, %rd326;
	mov.f64 	%fd189, %fd188;
	@%p117 bra 	$L__BB5_18;
	setp.lt.s64 	%p118, %rd326, %rd287;
	min.s64 	%rd327, %rd326, %rd287;
	selp.f64 	%fd189, %fd188, %fd13, %p118;
$L__BB5_18:
	add.s64 	%rd290, %rd281, 8192;
	// begin inline asm
	ld.global.nc.u64 %rd289, [%rd290];
	// end inline asm
	add.s64 	%rd292, %rd281, 8200;
	// begin inline asm
	ld.global.nc.u64 %rd291, [%rd292];
	// end inline asm
	mov.b64 	%fd16, %rd289;
	setp.lt.f64 	%p119, %fd189, %fd16;
	mov.u64 	%rd328, %rd291;
	mov.f64 	%fd190, %fd16;
	@%p119 bra 	$L__BB5_21;
	setp.gt.f64 	%p120, %fd189, %fd16;
	mov.u64 	%rd328, %rd327;
	mov.f64 	%fd190, %fd189;
	@%p120 bra 	$L__BB5_21;
	setp.lt.s64 	%p121, %rd327, %rd291;
	min.s64 	%rd328, %rd327, %rd291;
	selp.f64 	%fd190, %fd189, %fd16, %p121;
$L__BB5_21:
	add.s64 	%rd294, %rd281, 12288;
	// begin inline asm
	ld.global.nc.u64 %rd293, [%rd294];
	// end inline asm
	add.s64 	%rd296, %rd281, 12296;
	// begin inline asm
	ld.global.nc.u64 %rd295, [%rd296];
	// end inline asm
	mov.b64 	%fd19, %rd293;
	setp.lt.f64 	%p122, %fd190, %fd19;
	mov.u64 	%rd329, %rd295;
	mov.f64 	%fd191, %fd19;
	@%p122 bra 	$L__BB5_24;
	setp.gt.f64 	%p123, %fd190, %fd19;
	mov.u64 	%rd329, %rd328;
	mov.f64 	%fd191, %fd190;
	@%p123 bra 	$L__BB5_24;
	setp.lt.s64 	%p124, %rd328, %rd295;
	min.s64 	%rd329, %rd328, %rd295;
	selp.f64 	%fd191, %fd190, %fd19, %p124;
$L__BB5_24:
	add.s32 	%r380, %r380, 1024;
	setp.lt.s32 	%p125, %r380, %r37;
	@%p125 bra 	$L__BB5_12;
$L__BB5_25:
	setp.lt.s32 	%p126, %r37, 256;
	@%p126 bra 	$L__BB5_70;
	// begin inline asm
	mov.u32 %r271, %laneid;
	// end inline asm
	mov.b64 	%rd307, %fd191;
	mov.b64 	{%r273, %r278}, %rd307;
	mov.b32 	%r289, 1;
	mov.b32 	%r290, 31;
	mov.b32 	%r291, -1;
	// begin inline asm
	shfl.sync.down.b32 %r272, %r273, %r289, %r290, %r291;
	// end inline asm
	// begin inline asm
	shfl.sync.down.b32 %r277, %r278, %r289, %r290, %r291;
	// end inline asm
	mov.b64 	%rd308, {%r272, %r277};
	mov.b64 	%fd23, %rd308;
	mov.b64 	{%r283, %r288}, %rd329;
	// begin inline asm
	shfl.sync.down.b32 %r282, %r283, %r289, %r290, %r291;
	// end inline asm
	// begin inline asm
	shfl.sync.down.b32 %r287, %r288, %r289, %r290, %r291;
	// end inline asm
	mov.b64 	%rd27, {%r282, %r287};
	setp.gt.s32 	%p178, %r271, 30;
	mov.u64 	%rd331, %rd329;
	mov.f64 	%fd193, %fd191;
	@%p178 bra 	$L__BB5_30;
	setp.lt.f64 	%p179, %fd191, %fd23;
	mov.u64 	%rd331, %rd27;
	mov.f64 	%fd193, %fd23;
	@%p179 bra 	$L__BB5_30;
	setp.gt.f64 	%p180, %fd191, %fd23;
	mov.u64 	%rd331, %rd329;
	mov.f64 	%fd193, %fd191;
	@%p180 bra 	$L__BB5_30;
	setp.lt.s64 	%p181, %rd329, %rd27;
	min.s64 	%rd331, %rd329, %rd27;
	selp.f64 	%fd193, %fd191, %fd23, %p181;
$L__BB5_30:
	mov.b64 	%rd309, %fd193;
	mov.b64 	{%r293, %r298}, %rd309;
	mov.b32 	%r309, 2;
	mov.b32 	%r310, 31;
	mov.b32 	%r311, -1;
	// begin inline asm
	shfl.sync.down.b32 %r292, %r293, %r309, %r310, %r311;
	// end inline asm
	// begin inline asm
	shfl.sync.down.b32 %r297, %r298, %r309, %r310, %r311;
	// end inline asm
	mov.b64 	%rd310, {%r292, %r297};
	mov.b64 	%fd26, %rd310;
	mov.b64 	{%r303, %r308}, %rd331;
	// begin inline asm
	shfl.sync.down.b32 %r302, %r303, %r309, %r310, %r311;
	// end inline asm
	// begin inline asm
	shfl.sync.down.b32 %r307, %r308, %r309, %r310, %r311;
	// end inline asm
	mov.b64 	%rd30, {%r302, %r307};
	setp.gt.s32 	%p182, %r271, 29;
	mov.u64 	%rd332, %rd331;
	mov.f64 	%fd194, %fd193;
	@%p182 bra 	$L__BB5_34;
	setp.lt.f64 	%p183, %fd193, %fd26;
	mov.u64 	%rd332, %rd30;
	mov.f64 	%fd194, %fd26;
	@%p183 bra 	$L__BB5_34;
	setp.gt.f64 	%p184, %fd193, %fd26;
	mov.u64 	%rd332, %rd331;
	mov.f64 	%fd194, %fd193;
	@%p184 bra 	$L__BB5_34;
	setp.lt.s64 	%p185, %rd331, %rd30;
	min.s64 	%rd332, %rd331, %rd30;
	selp.f64 	%fd194, %fd193, %fd26, %p185;
$L__BB5_34:
	mov.b64 	%rd311, %fd194;
	mov.b64 	{%r313, %r318}, %rd311;
	mov.b32 	%r329, 4;
	mov.b32 	%r330, 31;
	mov.b32 	%r331, -1;
	// begin inline asm
	shfl.sync.down.b32 %r312, %r313, %r329, %r330, %r331;
	// end inline asm
	// begin inline asm
	shfl.sync.down.b32 %r317, %r318, %r329, %r330, %r331;
	// end inline asm
	mov.b64 	%rd312, {%r312, %r317};
	mov.b64 	%fd29, %rd312;
	mov.b64 	{%r323, %r328}, %rd332;
	// begin inline asm
	shfl.sync.down.b32 %r322, %r323, %r329, %r330, %r331;
	// end inline asm
	// begin inline asm
	shfl.sync.down.b32 %r327, %r328, %r329, %r330, %r331;
	// end inline asm
	mov.b64 	%rd33, {%r322, %r327};
	setp.gt.s32 	%p186, %r271, 27;
	mov.u64 	%rd333, %rd332;
	mov.f64 	%fd195, %fd194;
	@%p186 bra 	$L__BB5_38;
	setp.lt.f64 	%p187, %fd194, %fd29;
	mov.u64 	%rd333, %rd33;
	mov.f64 	%fd195, %fd29;
	@%p187 bra 	$L__BB5_38;
	setp.gt.f64 	%p188, %fd194, %fd29;
	mov.u64 	%rd333, %rd332;
	mov.f64 	%fd195, %fd194;
	@%p188 bra 	$L__BB5_38;
	setp.lt.s64 	%p189, %rd332, %rd33;
	min.s64 	%rd333, %rd332, %rd33;
	selp.f64 	%fd195, %fd194, %fd29, %p189;
$L__BB5_38:
	mov.b64 	%rd313, %fd195;
	mov.b64 	{%r333, %r338}, %rd313;
	mov.b32 	%r349, 8;
	mov.b32 	%r350, 31;
	mov.b32 	%r351, -1;
	// begin inline asm
	shfl.sync.down.b32 %r332, %r333, %r349, %r350, %r351;
	// end inline asm
	// begin inline asm
	shfl.sync.down.b32 %r337, %r338, %r349, %r350, %r351;
	// end inline asm
	mov.b64 	%rd314, {%r332, %r337};
	mov.b64 	%fd32, %rd314;
	mov.b64 	{%r343, %r348}, %rd333;
	// begin inline asm
	shfl.sync.down.b32 %r342, %r343, %r349, %r350, %r351;
	// end inline asm
	// begin inline asm
	shfl.sync.down.b32 %r347, %r348, %r349, %r350, %r351;
	// end inline asm
	mov.b64 	%rd36, {%r342, %r347};
	setp.gt.s32 	%p190, %r271, 23;
	mov.u64 	%rd334, %rd333;
	mov.f64 	%fd196, %fd195;
	@%p190 bra 	$L__BB5_42;
	setp.lt.f64 	%p191, %fd195, %fd32;
	mov.u64 	%rd334, %rd36;
	mov.f64 	%fd196, %fd32;
	@%p191 bra 	$L__BB5_42;
	setp.gt.f64 	%p192, %fd195, %fd32;
	mov.u64 	%rd334, %rd333;
	mov.f64 	%fd196, %fd195;
	@%p192 bra 	$L__BB5_42;
	setp.lt.s64 	%p193, %rd333, %rd36;
	min.s64 	%rd334, %rd333, %rd36;
	selp.f64 	%fd196, %fd195, %fd32, %p193;
$L__BB5_42:
	mov.b64 	%rd315, %fd196;
	mov.b64 	{%r353, %r358}, %rd315;
	mov.b32 	%r369, 16;
	mov.b32 	%r370, 31;
	mov.b32 	%r371, -1;
	// begin inline asm
	shfl.sync.down.b32 %r352, %r353, %r369, %r370, %r371;
	// end inline asm
	// begin inline asm
	shfl.sync.down.b32 %r357, %r358, %r369, %r370, %r371;
	// end inline asm
	mov.b64 	%rd316, {%r352, %r357};
	mov.b64 	%fd35, %rd316;
	mov.b64 	{%r363, %r368}, %rd334;
	// begin inline asm
	shfl.sync.down.b32 %r362, %r363, %r369, %r370, %r371;
	// end inline asm
	// begin inline asm
	shfl.sync.down.b32 %r367, %r368, %r369, %r370, %r371;
	// end inline asm
	mov.b64 	%rd39, {%r362, %r367};
	setp.gt.s32 	%p194, %r271, 15;
	mov.u64 	%rd386, %rd334;
	mov.f64 	%fd247, %fd196;
	@%p194 bra 	$L__BB5_46;
	setp.lt.f64 	%p195, %fd196, %fd35;
	mov.u64 	%rd386, %rd39;
	mov.f64 	%fd247, %fd35;
	@%p195 bra 	$L__BB5_46;
	setp.gt.f64 	%p196, %fd196, %fd35;
	mov.u64 	%rd386, %rd334;
	mov.f64 	%fd247, %fd196;
	@%p196 bra 	$L__BB5_46;
	setp.lt.s64 	%p197, %rd334, %rd39;
	min.s64 	%rd386, %rd334, %rd39;
	selp.f64 	%fd247, %fd196, %fd35, %p197;
$L__BB5_46:
	setp.ne.s32 	%p198, %r271, 0;
	@%p198 bra 	$L__BB5_48;
	shr.u32 	%r372, %r1, 1;
	and.b32  	%r373, %r372, 496;
	mov.u32 	%r374, _ZN6thrust24THRUST_300001_SM_1000_NS8cuda_cub4core6detail5shmemE;
	add.s32 	%r375, %r374, %r373;
	st.shared.f64 	[%r375+8], %fd247;
	st.shared.u64 	[%r375+16], %rd386;
$L__BB5_48:
	bar.sync 	0;
	setp.ne.s32 	%p199, %r1, 0;
	@%p199 bra 	$L__BB5_209;
	ld.shared.f64 	%fd38, [_ZN6thrust24THRUST_300001_SM_1000_NS8cuda_cub4core6detail5shmemE+24];
	ld.shared.u64 	%rd42, [_ZN6thrust24THRUST_300001_SM_1000_NS8cuda_cub4core6detail5shmemE+32];
	setp.lt.f64 	%p200, %fd247, %fd38;
	mov.u64 	%rd336, %rd42;
	mov.f64 	%fd198, %fd38;
	@%p200 bra 	$L__BB5_52;
	setp.lt.f64 	%p201, %fd38, %fd247;
	mov.u64 	%rd336, %rd386;
	mov.f64 	%fd198, %fd247;
	@%p201 bra 	$L__BB5_52;
	setp.lt.s64 	%p202, %rd386, %rd42;
	min.s64 	%rd336, %rd386, %rd42;
	selp.f64 	%fd198, %fd247, %fd38, %p202;
$L__BB5_52:
	ld.shared.f64 	%fd41, [_ZN6thrust24THRUST_300001_SM_1000_NS8cuda_cub4core6detail5shmemE+40];
	ld.shared.u64 	%rd45, [_ZN6thrust24THRUST_300001_SM_1000_NS8cuda_cub4core6detail5shmemE+48];
	setp.lt.f64 	%p203, %fd198, %fd41;
	mov.u64 	%rd337, %rd45;
	mov.f64 	%fd199, %fd41;
	@%p203 bra 	$L__BB5_55;
	setp.lt.f64 	%p204, %fd41, %fd198;
	mov.u64 	%rd337, %rd336;
	mov.f64 	%fd199, %fd198;
	@%p204 bra 	$L__BB5_55;
	setp.lt.s64 	%p205, %rd336, %rd45;
	min.s64 	%rd337, %rd336, %rd45;
	selp.f64 	%fd199, %fd198, %fd41, %p205;
$L__BB5_55:
	ld.shared.f64 	%fd44, [_ZN6thrust24THRUST_300001_SM_1000_NS8cuda_cub4core6detail5shmemE+56];
	ld.shared.u64 	%rd48, [_ZN6thrust24THRUST_300001_SM_1000_NS8cuda_cub4core6detail5shmemE+64];
	setp.lt.f64 	%p206, %fd199, %fd44;
	mov.u64 	%rd338, %rd48;
	mov.f64 	%fd200, %fd44;
	@%p206 bra 	$L__BB5_58;
	setp.lt.f64 	%p207, %fd44, %fd199;
	mov.u64 	%rd338, %rd337;
	mov.f64 	%fd200, %fd199;
	@%p207 bra 	$L__BB5_58;
	setp.lt.s64 	%p208, %rd337, %rd48;
	min.s64 	%rd338, %rd337, %rd48;
	selp.f64 	%fd200, %fd199, %fd44, %p208;
$L__BB5_58:
	ld.shared.f64 	%fd47, [_ZN6thrust24THRUST_300001_SM_1000_NS8cuda_cub4core6detail5shmemE+72];
	ld.shared.u64 	%rd51, [_ZN6thrust24THRUST_300001_SM_1000_NS8cuda_cub4core6detail5shmemE+80];
	setp.lt.f64 	%p209, %fd200, %fd47;
	mov.u64 	%rd339, %rd51;
	mov.f64 	%fd201, %fd47;
	@%p209 bra 	$L__BB5_61;
	setp.lt.f64 	%p210, %fd47, %fd200;
	mov.u64 	%rd339, %rd338;
	mov.f64 	%fd201, %fd200;
	@%p210 bra 	$L__BB5_61;
	setp.lt.s64 	%p211, %rd338, %rd51;
	min.s64 	%rd339, %rd338, %rd51;
	selp.f64 	%fd201, %fd200, %fd47, %p211;
$L__BB5_61:
	ld.shared.f64 	%fd50, [_ZN6thrust24THRUST_300001_SM_1000_NS8cuda_cub4core6detail5shmemE+88];
	ld.shared.u64 	%rd54, [_ZN6thrust24THRUST_300001_SM_1000_NS8cuda_cub4core6detail5shmemE+96];
	setp.lt.f64 	%p212, %fd201, %fd50;
	mov.u64 	%rd340, %rd54;
	mov.f64 	%fd202, %fd50;
	@%p212 bra 	$L__BB5_64;
	setp.lt.f64 	%p213, %fd50, %fd201;
	mov.u64 	%rd340, %rd339;
	mov.f64 	%fd202, %fd201;
	@%p213 bra 	$L__BB5_64;
	setp.lt.s64 	%p214, %rd339, %rd54;
	min.s64 	%rd340, %rd339, %rd54;
	selp.f64 	%fd202, %fd201, %fd50, %p214;
$L__BB5_64:
	ld.shared.f64 	%fd53, [_ZN6thrust24THRUST_300001_SM_1000_NS8cuda_cub4core6detail5shmemE+104];
	ld.shared.u64 	%rd57, [_ZN6thrust24THRUST_300001_SM_1000_NS8cuda_cub4core6detail5shmemE+112];
	setp.lt.f64 	%p215, %fd202, %fd53;
	mov.u64 	%rd341, %rd57;
	mov.f64 	%fd203, %fd53;
	@%p215 bra 	$L__BB5_67;
	setp.lt.f64 	%p216, %fd53, %fd202;
	mov.u64 	%rd341, %rd340;
	mov.f64 	%fd203, %fd202;
	@%p216 bra 	$L__BB5_67;
	setp.lt.s64 	%p217, %rd340, %rd57;
	min.s64 	%rd341, %rd340, %rd57;
	selp.f64 	%fd203, %fd202, %fd53, %p217;
$L__BB5_67:
	ld.shared.f64 	%fd56, [_ZN6thrust24THRUST_300001_SM_1000_NS8cuda_cub4core6detail5shmemE+120];
	ld.shared.u64 	%rd60, [_ZN6thrust24THRUST_300001_SM_1000_NS8cuda_cub4core6detail5shmemE+128];
	setp.lt.f64 	%p218, %fd203, %fd56;
	mov.u64 	%rd386, %rd60;
	mov.f64 	%fd247, %fd56;
	@%p218 bra 	$L__BB5_209;
	setp.lt.f64 	%p219, %fd56, %fd203;
	mov.u64 	%rd386, %rd341;
	mov.f64 	%fd247, %fd203;
	@%p219 bra 	$L__BB5_209;
	setp.lt.s64 	%p220, %rd341, %rd60;
	min.s64 	%rd386, %rd341, %rd60;
	selp.f64 	%fd247, %fd203, %fd56, %p220;
	bra.uni 	$L__BB5_209;
$L__BB5_70:
	// begin inline asm
	mov.u32 %r158, %laneid;
	// end inline asm
	and.b32  	%r179, %r1, 992;
	add.s32 	%r180, %r179, 32;
	setp.gt.s32 	%p127, %r180, %r37;
	not.b32 	%r181, %r179;
	add.s32 	%r182, %r37, %r181;
	selp.b32 	%r177, %r182, 31, %p127;
	mov.b64 	%rd297, %fd191;
	mov.b64 	{%r160, %r165}, %rd297;
	mov.b32 	%r176, 1;
	mov.b32 	%r178, -1;
	// begin inline asm
	shfl.sync.down.b32 %r159, %r160, %r176, %r177, %r178;
	// end inline asm
	// begin inline asm
	shfl.sync.down.b32 %r164, %r165, %r176, %r177, %r178;
	// end inline asm
	mov.b64 	%rd298, {%r159, %r164};
	mov.b64 	%fd58, %rd298;
	mov.b64 	{%r170, %r175}, %rd329;
	// begin inline asm
	shfl.sync.down.b32 %r169, %r170, %r176, %r177, %r178;
	// end inline asm
	// begin inline asm
	shfl.sync.down.b32 %r174, %r175, %r176, %r177, %r178;
	// end inline asm
	mov.b64 	%rd62, {%r169, %r174};
	setp.ge.s32 	%p128, %r158, %r177;
	mov.u64 	%rd342, %rd329;
	mov.f64 	%fd204, %fd191;
	@%p128 bra 	$L__BB5_74;
	setp.lt.f64 	%p129, %fd191, %fd58;
	mov.u64 	%rd342, %rd62;
	mov.f64 	%fd204, %fd58;
	@%p129 bra 	$L__BB5_74;
	setp.gt.f64 	%p130, %fd191, %fd58;
	mov.u64 	%rd342, %rd329;
	mov.f64 	%fd204, %fd191;
	@%p130 bra 	$L__BB5_74;
	setp.lt.s64 	%p131, %rd329, %rd62;
	min.s64 	%rd342, %rd329, %rd62;
	selp.f64 	%fd204, %fd191, %fd58, %p131;
$L__BB5_74:
	mov.b64 	%rd299, %fd204;
	mov.b64 	{%r184, %r189}, %rd299;
	mov.b32 	%r200, 2;
	mov.b32 	%r202, -1;
	// begin inline asm
	shfl.sync.down.b32 %r183, %r184, %r200, %r177, %r202;
	// end inline asm
	// begin inline asm
	shfl.sync.down.b32 %r188, %r189, %r200, %r177, %r202;
	// end inline asm
	mov.b64 	%rd300, {%r183, %r188};
	mov.b64 	%fd61, %rd300;
	mov.b64 	{%r194, %r199}, %rd342;
	// begin inline asm
	shfl.sync.down.b32 %r193, %r194, %r200, %r177, %r202;
	// end inline asm
	// begin inline asm
	shfl.sync.down.b32 %r198, %r199, %r200, %r177, %r202;
	// end inline asm
	mov.b64 	%rd65, {%r193, %r198};
	add.s32 	%r203, %r158, 2;
	setp.gt.s32 	%p132, %r203, %r177;
	mov.u64 	%rd343, %rd342;
	mov.f64 	%fd205, %fd204;
	@%p132 bra 	$L__BB5_78;
	setp.lt.f64 	%p133, %fd204, %fd61;
	mov.u64 	%rd343, %rd65;
	mov.f64 	%fd205, %fd61;
	@%p133 bra 	$L__BB5_78;
	setp.gt.f64 	%p134, %fd204, %fd61;
	mov.u64 	%rd343, %rd342;
	mov.f64 	%fd205, %fd204;
	@%p134 bra 	$L__BB5_78;
	setp.lt.s64 	%p135, %rd342, %rd65;
	min.s64 	%rd343, %rd342, %rd65;
	selp.f64 	%fd205, %fd204, %fd61, %p135;
$L__BB5_78:
	mov.b64 	%rd301, %fd205;
	mov.b64 	{%r205, %r210}, %rd301;
	mov.b32 	%r221, 4;
	mov.b32 	%r223, -1;
	// begin inline asm
	shfl.sync.down.b32 %r204, %r205, %r221, %r177, %r223;
	// end inline asm
	// begin inline asm
	shfl.sync.down.b32 %r209, %r210, %r221, %r177, %r223;
	// end inline asm
	mov.b64 	%rd302, {%r204, %r209};
	mov.b64 	%fd64, %rd302;
	mov.b64 	{%r215, %r220}, %rd343;
	// begin inline asm
	shfl.sync.down.b32 %r214, %r215, %r221, %r177, %r223;
	// end inline asm
	// begin inline asm
	shfl.sync.down.b32 %r219, %r220, %r221, %r177, %r223;
	// end inline asm
	mov.b64 	%rd68, {%r214, %r219};
	add.s32 	%r224, %r158, 4;
	setp.gt.s32 	%p136, %r224, %r177;
	mov.u64 	%rd344, %rd343;
	mov.f64 	%fd206, %fd205;
	@%p136 bra 	$L__BB5_82;
	setp.lt.f64 	%p137, %fd205, %fd64;
	mov.u64 	%rd344, %rd68;
	mov.f64 	%fd206, %fd64;
	@%p137 bra 	$L__BB5_82;
	setp.gt.f64 	%p138, %fd205, %fd64;
	mov.u64 	%rd344, %rd343;
	mov.f64 	%fd206, %fd205;
	@%p138 bra 	$L__BB5_82;
	setp.lt.s64 	%p139, %rd343, %rd68;
	min.s64 	%rd344, %rd343, %rd68;
	selp.f64 	%fd206, %fd205, %fd64, %p139;
$L__BB5_82:
	mov.b64 	%rd303, %fd206;
	mov.b64 	{%r226, %r231}, %rd303;
	mov.b32 	%r242, 8;
	mov.b32 	%r244, -1;
	// begin inline asm
	shfl.sync.down.b32 %r225, %r226, %r242, %r177, %r244;
	// end inline asm
	// begin inline asm
	shfl.sync.down.b32 %r230, %r231, %r242, %r177, %r244;
	// end inline asm
	mov.b64 	%rd304, {%r225, %r230};
	mov.b64 	%fd67, %rd304;
	mov.b64 	{%r236, %r241}, %rd344;
	// begin inline asm
	shfl.sync.down.b32 %r235, %r236, %r242, %r177, %r244;
	// end inline asm
	// begin inline asm
	shfl.sync.down.b32 %r240, %r241, %r242, %r177, %r244;
	// end inline asm
	mov.b64 	%rd71, {%r235, %r240};
	add.s32 	%r245, %r158, 8;
	setp.gt.s32 	%p140, %r245, %r177;
	mov.u64 	%rd345, %rd344;
	mov.f64 	%fd207, %fd206;
	@%p140 bra 	$L__BB5_86;
	setp.lt.f64 	%p141, %fd206, %fd67;
	mov.u64 	%rd345, %rd71;
	mov.f64 	%fd207, %fd67;
	@%p141 bra 	$L__BB5_86;
	setp.gt.f64 	%p142, %fd206, %fd67;
	mov.u64 	%rd345, %rd344;
	mov.f64 	%fd207, %fd206;
	@%p142 bra 	$L__BB5_86;
	setp.lt.s64 	%p143, %rd344, %rd71;
	min.s64 	%rd345, %rd344, %rd71;
	selp.f64 	%fd207, %fd206, %fd67, %p143;
$L__BB5_86:
	mov.b64 	%rd305, %fd207;
	mov.b64 	{%r247, %r252}, %rd305;
	mov.b32 	%r263, 16;
	mov.b32 	%r265, -1;
	// begin inline asm
	shfl.sync.down.b32 %r246, %r247, %r263, %r177, %r265;
	// end inline asm
	// begin inline asm
	shfl.sync.down.b32 %r251, %r252, %r263, %r177, %r265;
	// end inline asm
	mov.b64 	%rd306, {%r246, %r251};
	mov.b64 	%fd70, %rd306;
	mov.b64 	{%r257, %r262}, %rd345;
	// begin inline asm
	shfl.sync.down.b32 %r256, %r257, %r263, %r177, %r265;
	// end inline asm
	// begin inline asm
	shfl.sync.down.b32 %r261, %r262, %r263, %r177, %r265;
	// end inline asm
	mov.b64 	%rd74, {%r256, %r261};
	add.s32 	%r266, %r158, 16;
	setp.gt.s32 	%p144, %r266, %r177;
	mov.u64 	%rd386, %rd345;
	mov.f64 	%fd247, %fd207;
	@%p144 bra 	$L__BB5_90;
	setp.lt.f64 	%p145, %fd207, %fd70;
	mov.u64 	%rd386, %rd74;
	mov.f64 	%fd247, %fd70;
	@%p145 bra 	$L__BB5_90;
	setp.gt.f64 	%p146, %fd207, %fd70;
	mov.u64 	%rd386, %rd345;
	mov.f64 	%fd247, %fd207;
	@%p146 bra 	$L__BB5_90;
	setp.lt.s64 	%p147, %rd345, %rd74;
	min.s64 	%rd386, %rd345, %rd74;
	selp.f64 	%fd247, %fd207, %fd70, %p147;
$L__BB5_90:
	setp.ne.s32 	%p148, %r158, 0;
	@%p148 bra 	$L__BB5_92;
	shr.u32 	%r267, %r1, 1;
	and.b32  	%r268, %r267, 496;
	mov.u32 	%r269, _ZN6thrust24THRUST_300001_SM_1000_NS8cuda_cub4core6detail5shmemE;
	add.s32 	%r270, %r269, %r268;
	st.shared.f64 	[%r270+8], %fd247;
	st.shared.u64 	[%r270+16], %rd386;
$L__BB5_92:
	bar.sync 	0;
	setp.ne.s32 	%p149, %r1, 0;
	@%p149 bra 	$L__BB5_209;
	setp.lt.s32 	%p150, %r37, 33;
	mov.f64 	%fd209, %fd247;
	mov.u64 	%rd347, %rd386;
	@%p150 bra 	$L__BB5_97;
	ld.shared.f64 	%fd73, [_ZN6thrust24THRUST_300001_SM_1000_NS8cuda_cub4core6detail5shmemE+24];
	ld.shared.u64 	%rd77, [_ZN6thrust24THRUST_300001_SM_1000_NS8cuda_cub4core6detail5shmemE+32];
	setp.lt.f64 	%p151, %fd247, %fd73;
	mov.f64 	%fd209, %fd73;
	mov.u64 	%rd347, %rd77;
	@%p151 bra 	$L__BB5_97;
	setp.lt.f64 	%p152, %fd73, %fd247;
	mov.f64 	%fd209, %fd247;
	mov.u64 	%rd347, %rd386;
	@%p152 bra 	$L__BB5_97;
	setp.lt.s64 	%p153, %rd386, %rd77;
	min.s64 	%rd347, %rd386, %rd77;
	selp.f64 	%fd209, %fd247, %fd73, %p153;
$L__BB5_97:
	setp.lt.s32 	%p154, %r37, 65;
	mov.f64 	%fd210, %fd209;
	mov.u64 	%rd348, %rd347;
	@%p154 bra 	$L__BB5_101;
	ld.shared.f64 	%fd76, [_ZN6thrust24THRUST_300001_SM_1000_NS8cuda_cub4core6detail5shmemE+40];
	ld.shared.u64 	%rd80, [_ZN6thrust24THRUST_300001_SM_1000_NS8cuda_cub4core6detail5shmemE+48];
	setp.lt.f64 	%p155, %fd209, %fd76;
	mov.f64 	%fd210, %fd76;
	mov.u64 	%rd348, %rd80;
	@%p155 bra 	$L__BB5_101;
	setp.lt.f64 	%p156, %fd76, %fd209;
	mov.f64 	%fd210, %fd209;
	mov.u64 	%rd348, %rd347;
	@%p156 bra 	$L__BB5_101;
	setp.lt.s64 	%p157, %rd347, %rd80;
	selp.f64 	%fd210, %fd209, %fd76, %p157;
	min.s64 	%rd348, %rd347, %rd80;
$L__BB5_101:
	setp.lt.s32 	%p158, %r37, 97;
	mov.f64 	%fd211, %fd210;
	mov.u64 	%rd349, %rd348;
	@%p158 bra 	$L__BB5_105;
	ld.shared.f64 	%fd79, [_ZN6thrust24THRUST_300001_SM_1000_NS8cuda_cub4core6detail5shmemE+56];
	ld.shared.u64 	%rd83, [_ZN6thrust24THRUST_300001_SM_1000_NS8cuda_cub4core6detail5shmemE+64];
	setp.lt.f64 	%p159, %fd210, %fd79;
	mov.f64 	%fd211, %fd79;
	mov.u64 	%rd349, %rd83;
	@%p159 bra 	$L__BB5_105;
	setp.lt.f64 	%p160, %fd79, %fd210;
	mov.f64 	%fd211, %fd210;
	mov.u64 	%rd349, %rd348;
	@%p160 bra 	$L__BB5_105;
	setp.lt.s64 	%p161, %rd348, %rd83;
	selp.f64 	%fd211, %fd210, %fd79, %p161;
	min.s64 	%rd349, %rd348, %rd83;
$L__BB5_105:
	setp.lt.s32 	%p162, %r37, 129;
	mov.f64 	%fd212, %fd211;
	mov.u64 	%rd350, %rd349;
	@%p162 bra 	$L__BB5_109;
	ld.shared.f64 	%fd82, [_ZN6thrust24THRUST_300001_SM_1000_NS8cuda_cub4core6detail5shmemE+72];
	ld.shared.u64 	%rd86, [_ZN6thrust24THRUST_300001_SM_1000_NS8cuda_cub4core6detail5shmemE+80];
	setp.lt.f64 	%p163, %fd211, %fd82;
	mov.f64 	%fd212, %fd82;
	mov.u64 	%rd350, %rd86;
	@%p163 bra 	$L__BB5_109;
	setp.lt.f64 	%p164, %fd82, %fd211;
	mov.f64 	%fd212, %fd211;
	mov.u64 	%rd350, %rd349;
	@%p164 bra 	$L__BB5_109;
	setp.lt.s64 	%p165, %rd349, %rd86;
	selp.f64 	%fd212, %fd211, %fd82, %p165;
	min.s64 	%rd350, %rd349, %rd86;
$L__BB5_109:
	setp.lt.s32 	%p166, %r37, 161;
	mov.f64 	%fd213, %fd212;
	mov.u64 	%rd351, %rd350;
	@%p166 bra 	$L__BB5_113;
	ld.shared.f64 	%fd85, [_ZN6thrust24THRUST_300001_SM_1000_NS8cuda_cub4core6detail5shmemE+88];
	ld.shared.u64 	%rd89, [_ZN6thrust24THRUST_300001_SM_1000_NS8cuda_cub4core6detail5shmemE+96];
	setp.lt.f64 	%p167, %fd212, %fd85;
	mov.f64 	%fd213, %fd85;
	mov.u64 	%rd351, %rd89;
	@%p167 bra 	$L__BB5_113;
	setp.lt.f64 	%p168, %fd85, %fd212;
	mov.f64 	%fd213, %fd212;
	mov.u64 	%rd351, %rd350;
	@%p168 bra 	$L__BB5_113;
	setp.lt.s64 	%p169, %rd350, %rd89;
	selp.f64 	%fd213, %fd212, %fd85, %p169;
	min.s64 	%rd351, %rd350, %rd89;
$L__BB5_113:
	setp.lt.s32 	%p170, %r37, 193;
	mov.f64 	%fd214, %fd213;
	mov.u64 	%rd352, %rd351;
	@%p170 bra 	$L__BB5_117;
	ld.shared.f64 	%fd88, [_ZN6thrust24THRUST_300001_SM_1000_NS8cuda_cub4core6detail5shmemE+104];
	ld.shared.u64 	%rd92, [_ZN6thrust24THRUST_300001_SM_1000_NS8cuda_cub4core6detail5shmemE+112];
	setp.lt.f64 	%p171, %fd213, %fd88;
	mov.f64 	%fd214, %fd88;
	mov.u64 	%rd352, %rd92;
	@%p171 bra 	$L__BB5_117;
	setp.lt.f64 	%p172, %fd88, %fd213;
	mov.f64 	%fd214, %fd213;
	mov.u64 	%rd352, %rd351;
	@%p172 bra 	$L__BB5_117;
	setp.lt.s64 	%p173, %rd351, %rd92;
	selp.f64 	%fd214, %fd213, %fd88, %p173;
	min.s64 	%rd352, %rd351, %rd92;
$L__BB5_117:
	setp.lt.s32 	%p174, %r37, 225;
	mov.u64 	%rd386, %rd352;
	mov.f64 	%fd247, %fd214;
	@%p174 bra 	$L__BB5_209;
	ld.shared.f64 	%fd91, [_ZN6thrust24THRUST_300001_SM_1000_NS8cuda_cub4core6detail5shmemE+120];
	ld.shared.u64 	%rd95, [_ZN6thrust24THRUST_300001_SM_1000_NS8cuda_cub4core6detail5shmemE+128];
	setp.lt.f64 	%p175, %fd214, %fd91;
	mov.u64 	%rd386, %rd95;
	mov.f64 	%fd247, %fd91;
	@%p175 bra 	$L__BB5_209;
	setp.lt.f64 	%p176, %fd91, %fd214;
	mov.u64 	%rd386, %rd352;
	mov.f64 	%fd247, %fd214;
	@%p176 bra 	$L__BB5_209;
	setp.lt.s64 	%p177, %rd352, %rd95;
	selp.f64 	%fd247, %fd214, %fd91, %p177;
	min.s64 	%rd386, %rd352, %rd95;
	bra.uni 	$L__BB5_209;
$L__BB5_121:
	mov.u32 	%r16, %tid.x;
	mul.wide.u32 	%rd208, %r16, 16;
	add.s64 	%rd189, %rd186, %rd208;
	// begin inline asm
	ld.global.nc.u64 %rd188, [%rd189];
	// end inline asm
	add.s64 	%rd191, %rd189, 8;
	// begin inline asm
	ld.global.nc.u64 %rd190, [%rd191];
	// end inline asm
	mov.b64 	%fd93, %rd188;
	add.s64 	%rd193, %rd189, 4096;
	// begin inline asm
	ld.global.nc.u64 %rd192, [%rd193];
	// end inline asm
	add.s64 	%rd195, %rd189, 4104;
	// begin inline asm
	ld.global.nc.u64 %rd353, [%rd195];
	// end inline asm
	mov.b64 	%fd215, %rd192;
	add.s64 	%rd197, %rd189, 8192;
	// begin inline asm
	ld.global.nc.u64 %rd196, [%rd197];
	// end inline asm
	add.s64 	%rd199, %rd189, 8200;
	// begin inline asm
	ld.global.nc.u64 %rd354, [%rd199];
	// end inline asm
	mov.b64 	%fd216, %rd196;
	add.s64 	%rd201, %rd189, 12288;
	// begin inline asm
	ld.global.nc.u64 %rd200, [%rd201];
	// end inline asm
	add.s64 	%rd203, %rd189, 12296;
	// begin inline asm
	ld.global.nc.u64 %rd355, [%rd203];
	// end inline asm
	mov.b64 	%fd217, %rd200;
	add.s64 	%rd205, %rd189, 16384;
	// begin inline asm
	ld.global.nc.u64 %rd204, [%rd205];
	// end inline asm
	add.s64 	%rd207, %rd189, 16392;
	// begin inline asm
	ld.global.nc.u64 %rd373, [%rd207];
	// end inline asm
	mov.b64 	%fd234, %rd204;
	setp.lt.f64 	%p3, %fd93, %fd215;
	@%p3 bra 	$L__BB5_123;
	setp.lt.f64 	%p4, %fd215, %fd93;
	setp.lt.s64 	%p5, %rd190, %rd353;
	or.pred  	%p6, %p4, %p5;
	selp.f64 	%fd215, %fd93, %fd215, %p6;
	selp.b64 	%rd353, %rd190, %rd353, %p6;
$L__BB5_123:
	setp.lt.f64 	%p7, %fd215, %fd216;
	@%p7 bra 	$L__BB5_125;
	setp.gt.f64 	%p8, %fd215, %fd216;
	setp.lt.s64 	%p9, %rd353, %rd354;
	or.pred  	%p10, %p8, %p9;
	selp.f64 	%fd216, %fd215, %fd216, %p10;
	selp.b64 	%rd354, %rd353, %rd354, %p10;
$L__BB5_125:
	setp.lt.f64 	%p11, %fd216, %fd217;
	@%p11 bra 	$L__BB5_127;
	setp.gt.f64 	%p12, %fd216, %fd217;
	setp.lt.s64 	%p13, %rd354, %rd355;
	or.pred  	%p14, %p12, %p13;
	selp.f64 	%fd217, %fd216, %fd217, %p14;
	selp.b64 	%rd355, %rd354, %rd355, %p14;
$L__BB5_127:
	setp.lt.f64 	%p15, %fd217, %fd234;
	@%p15 bra 	$L__BB5_129;
	setp.gt.f64 	%p16, %fd217, %fd234;
	setp.lt.s64 	%p17, %rd355, %rd373;
	or.pred  	%p18, %p16, %p17;
	selp.f64 	%fd234, %fd217, %fd234, %p18;
	selp.b64 	%rd373, %rd355, %rd373, %p18;
$L__BB5_129:
	setp.lt.u32 	%p19, %r37, 2560;
	mov.b32 	%r383, 1280;
	@%p19 bra 	$L__BB5_142;
	mov.b32 	%r382, 1280;
	mov.f64 	%fd219, %fd234;
	mov.u64 	%rd357, %rd373;
$L__BB5_131:
	add.s32 	%r40, %r382, %r16;
	mul.wide.u32 	%rd229, %r40, 16;
	add.s64 	%rd210, %rd186, %rd229;
	// begin inline asm
	ld.global.nc.u64 %rd209, [%rd210];
	// end inline asm
	add.s64 	%rd212, %rd210, 8;
	// begin inline asm
	ld.global.nc.u64 %rd358, [%rd212];
	// end inline asm
	mov.b64 	%fd220, %rd209;
	add.s64 	%rd214, %rd210, 4096;
	// begin inline asm
	ld.global.nc.u64 %rd213, [%rd214];
	// end inline asm
	add.s64 	%rd216, %rd210, 4104;
	// begin inline asm
	ld.global.nc.u64 %rd359, [%rd216];
	// end inline asm
	mov.b64 	%fd221, %rd213;
	add.s64 	%rd218, %rd210, 8192;
	// begin inline asm
	ld.global.nc.u64 %rd217, [%rd218];
	// end inline asm
	add.s64 	%rd220, %rd210, 8200;
	// begin inline asm
	ld.global.nc.u64 %rd360, [%rd220];
	// end inline asm
	mov.b64 	%fd222, %rd217;
	add.s64 	%rd222, %rd210, 12288;
	// begin inline asm
	ld.global.nc.u64 %rd221, [%rd222];
	// end inline asm
	add.s64 	%rd224, %rd210, 12296;
	// begin inline asm
	ld.global.nc.u64 %rd361, [%rd224];
	// end inline asm
	mov.b64 	%fd223, %rd221;
	add.s64 	%rd226, %rd210, 16384;
	// begin inline asm
	ld.global.nc.u64 %rd225, [%rd226];
	// end inline asm
	add.s64 	%rd228, %rd210, 16392;
	// begin inline asm
	ld.global.nc.u64 %rd373, [%rd228];
	// end inline asm
	mov.b64 	%fd234, %rd225;
	setp.lt.f64 	%p20, %fd219, %fd220;
	@%p20 bra 	$L__BB5_133;
	setp.gt.f64 	%p21, %fd219, %fd220;
	setp.lt.s64 	%p22, %rd357, %rd358;
	or.pred  	%p23, %p21, %p22;
	selp.f64 	%fd220, %fd219, %fd220, %p23;
	selp.b64 	%rd358, %rd357, %rd358, %p23;
$L__BB5_133:
	setp.lt.f64 	%p24, %fd220, %fd221;
	@%p24 bra 	$L__BB5_135;
	setp.gt.f64 	%p25, %fd220, %fd221;
	setp.lt.s64 	%p26, %rd358, %rd359;
	or.pred  	%p27, %p25, %p26;
	selp.f64 	%fd221, %fd220, %fd221, %p27;
	selp.b64 	%rd359, %rd358, %rd359, %p27;
$L__BB5_135:
	setp.lt.f64 	%p28, %fd221, %fd222;
	@%p28 bra 	$L__BB5_137;
	setp.gt.f64 	%p29, %fd221, %fd222;
	setp.lt.s64 	%p30, %rd359, %rd360;
	or.pred  	%p31, %p29, %p30;
	selp.f64 	%fd222, %fd221, %fd222, %p31;
	selp.b64 	%rd360, %rd359, %rd360, %p31;
$L__BB5_137:
	setp.lt.f64 	%p32, %fd222, %fd223;
	@%p32 bra 	$L__BB5_139;
	setp.gt.f64 	%p33, %fd222, %fd223;
	setp.lt.s64 	%p34, %rd360, %rd361;
	or.pred  	%p35, %p33, %p34;
	selp.f64 	%fd223, %fd222, %fd223, %p35;
	selp.b64 	%rd361, %rd360, %rd361, %p35;
$L__BB5_139:
	setp.lt.f64 	%p36, %fd223, %fd234;
	@%p36 bra 	$L__BB5_141;
	setp.gt.f64 	%p37, %fd223, %fd234;
	setp.lt.s64 	%p38, %rd361, %rd373;
	or.pred  	%p39, %p37, %p38;
	selp.f64 	%fd234, %fd223, %fd234, %p39;
	selp.b64 	%rd373, %rd361, %rd373, %p39;
$L__BB5_141:
	add.s32 	%r383, %r382, 1280;
	add.s32 	%r41, %r382, 2560;
	setp.le.s32 	%p40, %r41, %r37;
	mov.u32 	%r382, %r383;
	mov.f64 	%fd219, %fd234;
	mov.u64 	%rd357, %rd373;
	@%p40 bra 	$L__BB5_131;
$L__BB5_142:
	setp.le.s32 	%p41, %r37, %r383;
	@%p41 bra 	$L__BB5_165;
	sub.s32 	%r20, %r37, %r383;
	setp.ge.s32 	%p42, %r16, %r20;
	@%p42 bra 	$L__BB5_165;
	not.b32 	%r42, %r16;
	add.s32 	%r43, %r37, %r42;
	sub.s32 	%r21, %r43, %r383;
	and.b32  	%r44, %r21, 768;
	setp.eq.s32 	%p43, %r44, 768;
	mov.u32 	%r387, %r16;
	@%p43 bra 	$L__BB5_150;
	add.s32 	%r385, %r16, %r383;
	shr.u32 	%r45, %r21, 8;
	add.s32 	%r46, %r45, 1;
	and.b32  	%r47, %r46, 3;
	neg.s32 	%r384, %r47;
	mov.u32 	%r387, %r16;
$L__BB5_146:
	.pragma "nounroll";
	mov.u64 	%rd127, %rd373;
	mov.f64 	%fd123, %fd234;
	mul.wide.u32 	%rd235, %r385, 16;
	add.s64 	%rd232, %rd186, %rd235;
	// begin inline asm
	ld.global.nc.u64 %rd231, [%rd232];
	// end inline asm
	add.s64 	%rd234, %rd232, 8;
	// begin inline asm
	ld.global.nc.u64 %rd233, [%rd234];
	// end inline asm
	mov.b64 	%fd124, %rd231;
	setp.lt.f64 	%p44, %fd123, %fd124;
	mov.f64 	%fd234, %fd124;
	mov.u64 	%rd373, %rd233;
	@%p44 bra 	$L__BB5_149;
	setp.gt.f64 	%p45, %fd123, %fd124;
	mov.f64 	%fd234, %fd123;
	mov.u64 	%rd373, %rd127;
	@%p45 bra 	$L__BB5_149;
	setp.lt.s64 	%p46, %rd127, %rd233;
	selp.f64 	%fd234, %fd123, %fd124, %p46;
	min.s64 	%rd373, %rd127, %rd233;
$L__BB5_149:
	add.s32 	%r387, %r387, 256;
	add.s32 	%r385, %r385, 256;
	add.s32 	%r384, %r384, 1;
	setp.ne.s32 	%p47, %r384, 0;
	@%p47 bra 	$L__BB5_146;
$L__BB5_150:
	setp.lt.u32 	%p48, %r21, 768;
	@%p48 bra 	$L__BB5_165;
	cvt.u64.u32 	%rd236, %r387;
	cvt.u64.u32 	%rd237, %r383;
	add.s64 	%rd238, %rd236, %rd237;
	shl.b64 	%rd239, %rd238, 4;
	add.s64 	%rd240, %rd239, %rd186;
	add.s64 	%rd368, %rd240, 12296;
	add.s32 	%r388, %r387, %r383;
$L__BB5_152:
	mul.wide.u32 	%rd245, %r388, 16;
	add.s64 	%rd242, %rd186, %rd245;
	// begin inline asm
	ld.global.nc.u64 %rd241, [%rd242];
	// end inline asm
	add.s64 	%rd244, %rd242, 8;
	// begin inline asm
	ld.global.nc.u64 %rd243, [%rd244];
	// end inline asm
	mov.b64 	%fd130, %rd241;
	setp.lt.f64 	%p49, %fd234, %fd130;
	mov.f64 	%fd231, %fd130;
	mov.u64 	%rd370, %rd243;
	@%p49 bra 	$L__BB5_155;
	setp.gt.f64 	%p50, %fd234, %fd130;
	mov.f64 	%fd231, %fd234;
	mov.u64 	%rd370, %rd373;
	@%p50 bra 	$L__BB5_155;
	setp.lt.s64 	%p51, %rd373, %rd243;
	selp.f64 	%fd231, %fd234, %fd130, %p51;
	min.s64 	%rd370, %rd373, %rd243;
$L__BB5_155:
	add.s64 	%rd247, %rd368, -8200;
	// begin inline asm
	ld.global.nc.u64 %rd246, [%rd247];
	// end inline asm
	add.s64 	%rd249, %rd368, -8192;
	// begin inline asm
	ld.global.nc.u64 %rd248, [%rd249];
	// end inline asm
	mov.b64 	%fd133, %rd246;
	setp.lt.f64 	%p52, %fd231, %fd133;
	mov.f64 	%fd232, %fd133;
	mov.u64 	%rd371, %rd248;
	@%p52 bra 	$L__BB5_158;
	setp.gt.f64 	%p53, %fd231, %fd133;
	mov.f64 	%fd232, %fd231;
	mov.u64 	%rd371, %rd370;
	@%p53 bra 	$L__BB5_158;
	setp.lt.s64 	%p54, %rd370, %rd248;
	selp.f64 	%fd232, %fd231, %fd133, %p54;
	min.s64 	%rd371, %rd370, %rd248;
$L__BB5_158:
	add.s64 	%rd251, %rd368, -4104;
	// begin inline asm
	ld.global.nc.u64 %rd250, [%rd251];
	// end inline asm
	add.s64 	%rd253, %rd368, -4096;
	// begin inline asm
	ld.global.nc.u64 %rd252, [%rd253];
	// end inline asm
	mov.b64 	%fd136, %rd250;
	setp.lt.f64 	%p55, %fd232, %fd136;
	mov.f64 	%fd233, %fd136;
	mov.u64 	%rd372, %rd252;
	@%p55 bra 	$L__BB5_161;
	setp.gt.f64 	%p56, %fd232, %fd136;
	mov.f64 	%fd233, %fd232;
	mov.u64 	%rd372, %rd371;
	@%p56 bra 	$L__BB5_161;
	setp.lt.s64 	%p57, %rd371, %rd252;
	selp.f64 	%fd233, %fd232, %fd136, %p57;
	min.s64 	%rd372, %rd371, %rd252;
$L__BB5_161:
	add.s64 	%rd255, %rd368, -8;
	// begin inline asm
	ld.global.nc.u64 %rd254, [%rd255];
	// end inline asm
	// begin inline asm
	ld.global.nc.u64 %rd256, [%rd368];
	// end inline asm
	mov.b64 	%fd139, %rd254;
	setp.lt.f64 	%p58, %fd233, %fd139;
	mov.f64 	%fd234, %fd139;
	mov.u64 	%rd373, %rd256;
	@%p58 bra 	$L__BB5_164;
	setp.gt.f64 	%p59, %fd233, %fd139;
	mov.f64 	%fd234, %fd233;
	mov.u64 	%rd373, %rd372;
	@%p59 bra 	$L__BB5_164;
	setp.lt.s64 	%p60, %rd372, %rd256;
	selp.f64 	%fd234, %fd233, %fd139, %p60;
	min.s64 	%rd373, %rd372, %rd256;
$L__BB5_164:
	add.s32 	%r387, %r387, 1024;
	add.s64 	%rd368, %rd368, 16384;
	add.s32 	%r388, %r388, 1024;
	setp.lt.s32 	%p61, %r387, %r20;
	@%p61 bra 	$L__BB5_152;
$L__BB5_165:
	// begin inline asm
	mov.u32 %r48, %laneid;
	// end inline asm
	mov.b64 	%rd258, %fd234;
	mov.b64 	{%r50, %r55}, %rd258;
	mov.b32 	%r66, 1;
	mov.b32 	%r67, 31;
	mov.b32 	%r68, -1;
	// begin inline asm
	shfl.sync.down.b32 %r49, %r50, %r66, %r67, %r68;
	// end inline asm
	// begin inline asm
	shfl.sync.down.b32 %r54, %r55, %r66, %r67, %r68;
	// end inline asm
	mov.b64 	%rd259, {%r49, %r54};
	mov.b64 	%fd143, %rd259;
	mov.b64 	{%r60, %r65}, %rd373;
	// begin inline asm
	shfl.sync.down.b32 %r59, %r60, %r66, %r67, %r68;
	// end inline asm
	// begin inline asm
	shfl.sync.down.b32 %r64, %r65, %r66, %r67, %r68;
	// end inline asm
	mov.b64 	%rd150, {%r59, %r64};
	setp.gt.s32 	%p62, %r48, 30;
	mov.f64 	%fd236, %fd234;
	mov.u64 	%rd375, %rd373;
	@%p62 bra 	$L__BB5_169;
	setp.lt.f64 	%p63, %fd234, %fd143;
	mov.f64 	%fd236, %fd143;
	mov.u64 	%rd375, %rd150;
	@%p63 bra 	$L__BB5_169;
	setp.gt.f64 	%p64, %fd234, %fd143;
	mov.f64 	%fd236, %fd234;
	mov.u64 	%rd375, %rd373;
	@%p64 bra 	$L__BB5_169;
	setp.lt.s64 	%p65, %rd373, %rd150;
	selp.f64 	%fd236, %fd234, %fd143, %p65;
	min.s64 	%rd375, %rd373, %rd150;
$L__BB5_169:
	mov.b64 	%rd260, %fd236;
	mov.b64 	{%r70, %r75}, %rd260;
	mov.b32 	%r86, 2;
	mov.b32 	%r87, 31;
	mov.b32 	%r88, -1;
	// begin inline asm
	shfl.sync.down.b32 %r69, %r70, %r86, %r87, %r88;
	// end inline asm
	// begin inline asm
	shfl.sync.down.b32 %r74, %r75, %r86, %r87, %r88;
	// end inline asm
	mov.b64 	%rd261, {%r69, %r74};
	mov.b64 	%fd146, %rd261;
	mov.b64 	{%r80, %r85}, %rd375;
	// begin inline asm
	shfl.sync.down.b32 %r79, %r80, %r86, %r87, %r88;
	// end inline asm
	// begin inline asm
	shfl.sync.down.b32 %r84, %r85, %r86, %r87, %r88;
	// end inline asm
	mov.b64 	%rd153, {%r79, %r84};
	setp.gt.s32 	%p66, %r48, 29;
	mov.f64 	%fd237, %fd236;
	mov.u64 	%rd376, %rd375;
	@%p66 bra 	$L__BB5_173;
	setp.lt.f64 	%p67, %fd236, %fd146;
	mov.f64 	%fd237, %fd146;
	mov.u64 	%rd376, %rd153;
	@%p67 bra 	$L__BB5_173;
	setp.gt.f64 	%p68, %fd236, %fd146;
	mov.f64 	%fd237, %fd236;
	mov.u64 	%rd376, %rd375;
	@%p68 bra 	$L__BB5_173;
	setp.lt.s64 	%p69, %rd375, %rd153;
	selp.f64 	%fd237, %fd236, %fd146, %p69;
	min.s64 	%rd376, %rd375, %rd153;
$L__BB5_173:
	mov.b64 	%rd262, %fd237;
	mov.b64 	{%r90, %r95}, %rd262;
	mov.b32 	%r106, 4;
	mov.b32 	%r107, 31;
	mov.b32 	%r108, -1;
	// begin inline asm
	shfl.sync.down.b32 %r89, %r90, %r106, %r107, %r108;
	// end inline asm
	// begin inline asm
	shfl.sync.down.b32 %r94, %r95, %r106, %r107, %r108;
	// end inline asm
	mov.b64 	%rd263, {%r89, %r94};
	mov.b64 	%fd149, %rd263;
	mov.b64 	{%r100, %r105}, %rd376;
	// begin inline asm
	shfl.sync.down.b32 %r99, %r100, %r106, %r107, %r108;
	// end inline asm
	// begin inline asm
	shfl.sync.down.b32 %r104, %r105, %r106, %r107, %r108;
	// end inline asm
	mov.b64 	%rd156, {%r99, %r104};
	setp.gt.s32 	%p70, %r48, 27;
	mov.f64 	%fd238, %fd237;
	mov.u64 	%rd377, %rd376;
	@%p70 bra 	$L__BB5_177;
	setp.lt.f64 	%p71, %fd237, %fd149;
	mov.f64 	%fd238, %fd149;
	mov.u64 	%rd377, %rd156;
	@%p71 bra 	$L__BB5_177;
	setp.gt.f64 	%p72, %fd237, %fd149;
	mov.f64 	%fd238, %fd237;
	mov.u64 	%rd377, %rd376;
	@%p72 bra 	$L__BB5_177;
	setp.lt.s64 	%p73, %rd376, %rd156;
	selp.f64 	%fd238, %fd237, %fd149, %p73;
	min.s64 	%rd377, %rd376, %rd156;
$L__BB5_177:
	mov.b64 	%rd264, %fd238;
	mov.b64 	{%r110, %r115}, %rd264;
	mov.b32 	%r126, 8;
	mov.b32 	%r127, 31;
	mov.b32 	%r128, -1;
	// begin inline asm
	shfl.sync.down.b32 %r109, %r110, %r126, %r127, %r128;
	// end inline asm
	// begin inline asm
	shfl.sync.down.b32 %r114, %r115, %r126, %r127, %r128;
	// end inline asm
	mov.b64 	%rd265, {%r109, %r114};
	mov.b64 	%fd152, %rd265;
	mov.b64 	{%r120, %r125}, %rd377;
	// begin inline asm
	shfl.sync.down.b32 %r119, %r120, %r126, %r127, %r128;
	// end inline asm
	// begin inline asm
	shfl.sync.down.b32 %r124, %r125, %r126, %r127, %r128;
	// end inline asm
	mov.b64 	%rd159, {%r119, %r124};
	setp.gt.s32 	%p74, %r48, 23;
	mov.f64 	%fd239, %fd238;
	mov.u64 	%rd378, %rd377;
	@%p74 bra 	$L__BB5_181;
	setp.lt.f64 	%p75, %fd238, %fd152;
	mov.f64 	%fd239, %fd152;
	mov.u64 	%rd378, %rd159;
	@%p75 bra 	$L__BB5_181;
	setp.gt.f64 	%p76, %fd238, %fd152;
	mov.f64 	%fd239, %fd238;
	mov.u64 	%rd378, %rd377;
	@%p76 bra 	$L__BB5_181;
	setp.lt.s64 	%p77, %rd377, %rd159;
	selp.f64 	%fd239, %fd238, %fd152, %p77;
	min.s64 	%rd378, %rd377, %rd159;
$L__BB5_181:
	mov.b64 	%rd266, %fd239;
	mov.b64 	{%r130, %r135}, %rd266;
	mov.b32 	%r146, 16;
	mov.b32 	%r147, 31;
	mov.b32 	%r148, -1;
	// begin inline asm
	shfl.sync.down.b32 %r129, %r130, %r146, %r147, %r148;
	// end inline asm
	// begin inline asm
	shfl.sync.down.b32 %r134, %r135, %r146, %r147, %r148;
	// end inline asm
	mov.b64 	%rd267, {%r129, %r134};
	mov.b64 	%fd155, %rd267;
	mov.b64 	{%r140, %r145}, %rd378;
	// begin inline asm
	shfl.sync.down.b32 %r139, %r140, %r146, %r147, %r148;
	// end inline asm
	// begin inline asm
	shfl.sync.down.b32 %r144, %r145, %r146, %r147, %r148;
	// end inline asm
	mov.b64 	%rd162, {%r139, %r144};
	setp.gt.s32 	%p78, %r48, 15;
	mov.f64 	%fd247, %fd239;
	mov.u64 	%rd386, %rd378;
	@%p78 bra 	$L__BB5_185;
	setp.lt.f64 	%p79, %fd239, %fd155;
	mov.f64 	%fd247, %fd155;
	mov.u64 	%rd386, %rd162;
	@%p79 bra 	$L__BB5_185;
	setp.gt.f64 	%p80, %fd239, %fd155;
	mov.f64 	%fd247, %fd239;
	mov.u64 	%rd386, %rd378;
	@%p80 bra 	$L__BB5_185;
	setp.lt.s64 	%p81, %rd378, %rd162;
	selp.f64 	%fd247, %fd239, %fd155, %p81;
	min.s64 	%rd386, %rd378, %rd162;
$L__BB5_185:
	setp.ne.s32 	%p82, %r48, 0;
	@%p82 bra 	$L__BB5_187;
	shr.u32 	%r149, %r16, 1;
	and.b32  	%r150, %r149, 496;
	mov.u32 	%r151, _ZN6thrust24THRUST_300001_SM_1000_NS8cuda_cub4core6detail5shmemE;
	add.s32 	%r152, %r151, %r150;
	st.shared.f64 	[%r152+8], %fd247;
	st.shared.u64 	[%r152+16], %rd386;
$L__BB5_187:
	bar.sync 	0;
	setp.ne.s32 	%p83, %r16, 0;
	@%p83 bra 	$L__BB5_209;
	ld.shared.f64 	%fd158, [_ZN6thrust24THRUST_300001_SM_1000_NS8cuda_cub4core6detail5shmemE+24];
	ld.shared.u64 	%rd165, [_ZN6thrust24THRUST_300001_SM_1000_NS8cuda_cub4core6detail5shmemE+32];
	setp.lt.f64 	%p84, %fd247, %fd158;
	mov.f64 	%fd241, %fd158;
	mov.u64 	%rd380, %rd165;
	@%p84 bra 	$L__BB5_191;
	setp.lt.f64 	%p85, %fd158, %fd247;
	mov.f64 	%fd241, %fd247;
	mov.u64 	%rd380, %rd386;
	@%p85 bra 	$L__BB5_191;
	setp.lt.s64 	%p86, %rd386, %rd165;
	selp.f64 	%fd241, %fd247, %fd158, %p86;
	min.s64 	%rd380, %rd386, %rd165;
$L__BB5_191:
	ld.shared.f64 	%fd161, [_ZN6thrust24THRUST_300001_SM_1000_NS8cuda_cub4core6detail5shmemE+40];
	ld.shared.u64 	%rd168, [_ZN6thrust24THRUST_300001_SM_1000_NS8cuda_cub4core6detail5shmemE+48];
	setp.lt.f64 	%p87, %fd241, %fd161;
	mov.f64 	%fd242, %fd161;
	mov.u64 	%rd381, %rd168;
	@%p87 bra 	$L__BB5_194;
	setp.lt.f64 	%p88, %fd161, %fd241;
	mov.f64 	%fd242, %fd241;
	mov.u64 	%rd381, %rd380;
	@%p88 bra 	$L__BB5_194;
	setp.lt.s64 	%p89, %rd380, %rd168;
	selp.f64 	%fd242, %fd241, %fd161, %p89;
	min.s64 	%rd381, %rd380, %rd168;
$L__BB5_194:
	ld.shared.f64 	%fd164, [_ZN6thrust24THRUST_300001_SM_1000_NS8cuda_cub4core6detail5shmemE+56];
	ld.shared.u64 	%rd171, [_ZN6thrust24THRUST_300001_SM_1000_NS8cuda_cub4core6detail5shmemE+64];
	setp.lt.f64 	%p90, %fd242, %fd164;
	mov.f64 	%fd243, %fd164;
	mov.u64 	%rd382, %rd171;
	@%p90 bra 	$L__BB5_197;
	setp.lt.f64 	%p91, %fd164, %fd242;
	mov.f64 	%fd243, %fd242;
	mov.u64 	%rd382, %rd381;
	@%p91 bra 	$L__BB5_197;
	setp.lt.s64 	%p92, %rd381, %rd171;
	selp.f64 	%fd243, %fd242, %fd164, %p92;
	min.s64 	%rd382, %rd381, %rd171;
$L__BB5_197:
	ld.shared.f64 	%fd167, [_ZN6thrust24THRUST_300001_SM_1000_NS8cuda_cub4core6detail5shmemE+72];
	ld.shared.u64 	%rd174, [_ZN6thrust24THRUST_300001_SM_1000_NS8cuda_cub4core6detail5shmemE+80];
	setp.lt.f64 	%p93, %fd243, %fd167;
	mov.f64 	%fd244, %fd167;
	mov.u64 	%rd383, %rd174;
	@%p93 bra 	$L__BB5_200;
	setp.lt.f64 	%p94, %fd167, %fd243;
	mov.f64 	%fd244, %fd243;
	mov.u64 	%rd383, %rd382;
	@%p94 bra 	$L__BB5_200;
	setp.lt.s64 	%p95, %rd382, %rd174;
	selp.f64 	%fd244, %fd243, %fd167, %p95;
	min.s64 	%rd383, %rd382, %rd174;
$L__BB5_200:
	ld.shared.f64 	%fd170, [_ZN6thrust24THRUST_300001_SM_1000_NS8cuda_cub4core6detail5shmemE+88];
	ld.shared.u64 	%rd177, [_ZN6thrust24THRUST_300001_SM_1000_NS8cuda_cub4core6detail5shmemE+96];
	setp.lt.f64 	%p96, %fd244, %fd170;
	mov.f64 	%fd245, %fd170;
	mov.u64 	%rd384, %rd177;
	@%p96 bra 	$L__BB5_203;
	setp.lt.f64 	%p97, %fd170, %fd244;
	mov.f64 	%fd245, %fd244;
	mov.u64 	%rd384, %rd383;
	@%p97 bra 	$L__BB5_203;
	setp.lt.s64 	%p98, %rd383, %rd177;
	selp.f64 	%fd245, %fd244, %fd170, %p98;
	min.s64 	%rd384, %rd383, %rd177;
$L__BB5_203:
	ld.shared.f64 	%fd173, [_ZN6thrust24THRUST_300001_SM_1000_NS8cuda_cub4core6detail5shmemE+104];
	ld.shared.u64 	%rd180, [_ZN6thrust24THRUST_300001_SM_1000_NS8cuda_cub4core6detail5shmemE+112];
	setp.lt.f64 	%p99, %fd245, %fd173;
	mov.f64 	%fd246, %fd173;
	mov.u64 	%rd385, %rd180;
	@%p99 bra 	$L__BB5_206;
	setp.lt.f64 	%p100, %fd173, %fd245;
	mov.f64 	%fd246, %fd245;
	mov.u64 	%rd385, %rd384;
	@%p100 bra 	$L__BB5_206;
	setp.lt.s64 	%p101, %rd384, %rd180;
	selp.f64 	%fd246, %fd245, %fd173, %p101;
	min.s64 	%rd385, %rd384, %rd180;
$L__BB5_206:
	ld.shared.f64 	%fd176, [_ZN6thrust24THRUST_300001_SM_1000_NS8cuda_cub4core6detail5shmemE+120];
	ld.shared.u64 	%rd183, [_ZN6thrust24THRUST_300001_SM_1000_NS8cuda_cub4core6detail5shmemE+128];
	setp.lt.f64 	%p102, %fd246, %fd176;
	mov.u64 	%rd386, %rd183;
	mov.f64 	%fd247, %fd176;
	@%p102 bra 	$L__BB5_209;
	setp.lt.f64 	%p103, %fd176, %fd246;
	mov.u64 	%rd386, %rd385;
	mov.f64 	%fd247, %fd246;
	@%p103 bra 	$L__BB5_209;
	setp.lt.s64 	%p104, %rd385, %rd183;
	selp.f64 	%fd247, %fd246, %fd176, %p104;
	min.s64 	%rd386, %rd385, %rd183;
$L__BB5_209:
	mov.u32 	%r376, %tid.x;
	setp.ne.s32 	%p221, %r376, 0;
	@%p221 bra 	$L__BB5_211;
	ld.param.u64 	%rd318, [_ZN6thrust24THRUST_300001_SM_1000_NS8cuda_cub4core6detail13_kernel_agentINS1_8__reduce11ReduceAgentIPN4cuda3std3__45tupleIJdlEEESC_SB_iNS1_9__extrema9arg_max_fIdlNS9_4lessIdEEEEEEJSC_SC_iSH_EEEvDpT0__param_1];
	cvta.to.global.u64 	%rd317, %rd318;
	st.global.f64 	[%rd317], %fd247;
	st.global.u64 	[%rd317+8], %rd386;
$L__BB5_211:
	ret;

}
	// .globl	_ZN6thrust24THRUST_300001_SM_1000_NS8cuda_cub4core6detail13_kernel_agentINS1_8__reduce11ReduceAgentINS0_12zip_iteratorIN4cuda3std3__45tupleIJNS0_18transform_iteratorI5AbsOpNS0_10device_ptrIdEENS0_11use_defaultESG_EENS0_17counting_iteratorIlSG_SG_SG_EEEEEEEPNSB_IJdlEEESM_lNS1_9__extrema9arg_max_fIdlNSA_4lessIdEEEEEEJSL_SN_lSS_EEEvDpT0_
.visible .entry _ZN6thrust24THRUST_300001_SM_1000_NS8cuda_cub4core6detail13_kernel_agentINS1_8__reduce11ReduceAgentINS0_12zip_iteratorIN4cuda3std3__45tupleIJNS0_18transform_iteratorI5AbsOpNS0_10device_ptrIdEENS0_11use_defaultESG_EENS0_17counting_iteratorIlSG_SG_SG_EEEEEEEPNSB_IJdlEEESM_lNS1_9__extrema9arg_max_fIdlNSA_4lessIdEEEEEEJSL_SN_lSS_EEEvDpT0_(
	.param .align 8 .b8 _ZN6thrust24THRUST_300001_SM_1000_NS8cuda_cub4core6detail13_kernel_agentINS1_8__reduce11ReduceAgentINS0_12zip_iteratorIN4cuda3std3__45tupleIJNS0_18transform_iteratorI5AbsOpNS0_10device_ptrIdEENS0_11use_defaultESG_EENS0_17counting_iteratorIlSG_SG_SG_EEEEEEEPNSB_IJdlEEESM_lNS1_9__extrema9arg_max_fIdlNSA_4lessIdEEEEEEJSL_SN_lSS_EEEvDpT0__param_0[24],
	.param .u64 .ptr .align 1 _ZN6thrust24THRUST_300001_SM_1000_NS8cuda_cub4core6detail13_kernel_agentINS1_8__reduce11ReduceAgentINS0_12zip_iteratorIN4cuda3std3__45tupleIJNS0_18transform_iteratorI5AbsOpNS0_10device_ptrIdEENS0_11use_defaultESG_EENS0_17counting_iteratorIlSG_SG_SG_EEEEEEEPNSB_IJdlEEESM_lNS1_9__extrema9arg_max_fIdlNSA_4lessIdEEEEEEJSL_SN_lSS_EEEvDpT0__param_1,
	.param .u64 _ZN6thrust24THRUST_300001_SM_1000_NS8cuda_cub4core6detail13_kernel_agentINS1_8__reduce11ReduceAgentINS0_12zip_iteratorIN4cuda3std3__45tupleIJNS0_18transform_iteratorI5AbsOpNS0_10device_ptrIdEENS0_11use_defaultESG_EENS0_17counting_iteratorIlSG_SG_SG_EEEEEEEPNSB_IJdlEEESM_lNS1_9__extrema9arg_max_fIdlNSA_4lessIdEEEEEEJSL_SN_lSS_EEEvDpT0__param_2,
	.param .align 1 .b8 _ZN6thrust24THRUST_300001_SM_1000_NS8cuda_cub4core6detail13_kernel_agentINS1_8__reduce11ReduceAgentINS0_12zip_iteratorIN4cuda3std3__45tupleIJNS0_18transform_iteratorI5AbsOpNS0_10device_ptrIdEENS0_11use_defaultESG_EENS0_17counting_iteratorIlSG_SG_SG_EEEEEEEPNSB_IJdlEEESM_lNS1_9__extrema9arg_max_fIdlNSA_4lessIdEEEEEEJSL_SN_lSS_EEEvDpT0__param_3[1]
)
.maxntid 256
{
	.reg .pred 	%p<234>;
	.reg .b16 	%rs<9>;
	.reg .b32 	%r<401>;
	.reg .b64 	%rd<337>;
	.reg .b64 	%fd<284>;

	ld.param.u64 	%rd192, [_ZN6thrust24THRUST_300001_SM_1000_NS8cuda_cub4core6detail13_kernel_agentINS1_8__reduce11ReduceAgentINS0_12zip_iteratorIN4cuda3std3__45tupleIJNS0_18transform_iteratorI5AbsOpNS0_10device_ptrIdEENS0_11use_defaultESG_EENS0_17counting_iteratorIlSG_SG_SG_EEEEEEEPNSB_IJdlEEESM_lNS1_9__extrema9arg_max_fIdlNSA_4lessIdEEEEEEJSL_SN_lSS_EEEvDpT0__param_0+16];
	ld.param.u64 	%rd191, [_ZN6thrust24THRUST_300001_SM_1000_NS8cuda_cub4core6detail13_kernel_agentINS1_8__reduce11ReduceAgentINS0_12zip_iteratorIN4cuda3std3__45tupleIJNS0_18transform_iteratorI5AbsOpNS0_10device_ptrIdEENS0_11use_defaultESG_EENS0_17counting_iteratorIlSG_SG_SG_EEEEEEEPNSB_IJdlEEESM_lNS1_9__extrema9arg_max_fIdlNSA_4lessIdEEEEEEJSL_SN_lSS_EEEvDpT0__param_0];
	ld.param.u64 	%rd194, [_ZN6thrust24THRUST_300001_SM_1000_NS8cuda_cub4core6detail13_kernel_agentINS1_8__reduce11ReduceAgentINS0_12zip_iteratorIN4cuda3std3__45tupleIJNS0_18transform_iteratorI5AbsOpNS0_10device_ptrIdEENS0_11use_defaultESG_EENS0_17counting_iteratorIlSG_SG_SG_EEEEEEEPNSB_IJdlEEESM_lNS1_9__extrema9arg_max_fIdlNSA_4lessIdEEEEEEJSL_SN_lSS_EEEvDpT0__param_2];
	setp.eq.s64 	%p1, %rd194, 0;
	@%p1 bra 	$L__BB6_206;
	cvta.to.global.u64 	%rd1, %rd191;
	setp.gt.s64 	%p2, %rd194, 1279;
	@%p2 bra 	$L__BB6_122;
	cvt.u32.u64 	%r1, %rd194;
	mov.u32 	%r2, %tid.x;
	setp.ge.s32 	%p111, %r2, %r1;
	mov.f64 	%fd230, 0d0000000000000000;
	mov.b64 	%rd279, 0;
	mov.u32 	%r395, %r2;
	@%p111 bra 	$L__BB6_4;
	cvt.u64.u32 	%rd235, %r2;
	mul.wide.u32 	%rd236, %r2, 8;
	add.s64 	%rd237, %rd1, %rd236;
	add.s64 	%rd279, %rd192, %rd235;
	ld.global.f64 	%fd208, [%rd237];
	setp.lt.f64 	%p112, %fd208, 0d0000000000000000;
	neg.f64 	%fd209, %fd208;
	selp.f64 	%fd230, %fd209, %fd208, %p112;
	add.s32 	%r395, %r2, 256;
$L__BB6_4:
	setp.ge.s32 	%p113, %r395, %r1;
	@%p113 bra 	$L__BB6_26;
	not.b32 	%r164, %r395;
	add.s32 	%r5, %r164, %r1;
	and.b32  	%r165, %r5, 768;
	setp.eq.s32 	%p114, %r165, 768;
	@%p114 bra 	$L__BB6_11;
	cvt.u64.u32 	%rd239, %r395;
	add.s64 	%rd270, %rd192, %rd239;
	mul.wide.u32 	%rd240, %r395, 8;
	add.s64 	%rd269, %rd1, %rd240;
	shr.u32 	%r166, %r5, 8;
	add.s32 	%r167, %r166, 1;
	and.b32  	%r168, %r167, 3;
	neg.s32 	%r393, %r168;
$L__BB6_7:
	.pragma "nounroll";
	mov.u64 	%rd9, %rd279;
	mov.f64 	%fd3, %fd230;
	ld.global.f64 	%fd211, [%rd269];
	setp.lt.f64 	%p115, %fd211, 0d0000000000000000;
	neg.f64 	%fd212, %fd211;
	selp.f64 	%fd4, %fd212, %fd211, %p115;
	setp.lt.f64 	%p116, %fd3, %fd4;
	mov.u64 	%rd279, %rd270;
	mov.f64 	%fd230, %fd4;
	@%p116 bra 	$L__BB6_10;
	setp.lt.f64 	%p117, %fd4, %fd3;
	mov.u64 	%rd279, %rd9;
	mov.f64 	%fd230, %fd3;
	@%p117 bra 	$L__BB6_10;
	setp.lt.s64 	%p118, %rd9, %rd270;
	min.s64 	%rd279, %rd9, %rd270;
	selp.f64 	%fd230, %fd3, %fd4, %p118;
$L__BB6_10:
	add.s32 	%r395, %r395, 256;
	add.s64 	%rd270, %rd270, 256;
	add.s64 	%rd269, %rd269, 2048;
	add.s32 	%r393, %r393, 1;
	setp.ne.s32 	%p119, %r393, 0;
	@%p119 bra 	$L__BB6_7;
$L__BB6_11:
	setp.lt.u32 	%p120, %r5, 768;
	@%p120 bra 	$L__BB6_26;
	add.s32 	%r396, %r395, 512;
$L__BB6_13:
	mov.u32 	%r13, %r396;
	add.s32 	%r169, %r13, -512;
	cvt.s64.s32 	%rd241, %r169;
	mul.wide.s32 	%rd242, %r169, 8;
	add.s64 	%rd17, %rd1, %rd242;
	add.s64 	%rd18, %rd192, %rd241;
	ld.global.f64 	%fd213, [%rd17];
	setp.lt.f64 	%p121, %fd213, 0d0000000000000000;
	neg.f64 	%fd214, %fd213;
	selp.f64 	%fd10, %fd214, %fd213, %p121;
	setp.lt.f64 	%p122, %fd230, %fd10;
	mov.u64 	%rd276, %rd18;
	mov.f64 	%fd227, %fd10;
	@%p122 bra 	$L__BB6_16;
	setp.lt.f64 	%p123, %fd10, %fd230;
	mov.u64 	%rd276, %rd279;
	mov.f64 	%fd227, %fd230;
	@%p123 bra 	$L__BB6_16;
	setp.lt.s64 	%p124, %rd279, %rd18;
	min.s64 	%rd276, %rd279, %rd18;
	selp.f64 	%fd227, %fd230, %fd10, %p124;
$L__BB6_16:
	add.s32 	%r170, %r13, -256;
	cvt.s64.s32 	%rd243, %r170;
	add.s64 	%rd21, %rd192, %rd243;
	ld.global.f64 	%fd215, [%rd17+2048];
	setp.lt.f64 	%p125, %fd215, 0d0000000000000000;
	neg.f64 	%fd216, %fd215;
	selp.f64 	%fd13, %fd216, %fd215, %p125;
	setp.lt.f64 	%p126, %fd227, %fd13;
	mov.u64 	%rd277, %rd21;
	mov.f64 	%fd228, %fd13;
	@%p126 bra 	$L__BB6_19;
	setp.lt.f64 	%p127, %fd13, %fd227;
	mov.u64 	%rd277, %rd276;
	mov.f64 	%fd228, %fd227;
	@%p127 bra 	$L__BB6_19;
	setp.lt.s64 	%p128, %rd276, %rd21;
	min.s64 	%rd277, %rd276, %rd21;
	selp.f64 	%fd228, %fd227, %fd13, %p128;
$L__BB6_19:
	cvt.s64.s32 	%rd244, %r13;
	add.s64 	%rd24, %rd192, %rd244;
	ld.global.f64 	%fd217, [%rd17+4096];
	setp.lt.f64 	%p129, %fd217, 0d0000000000000000;
	neg.f64 	%fd218, %fd217;
	selp.f64 	%fd16, %fd218, %fd217, %p129;
	setp.lt.f64 	%p130, %fd228, %fd16;
	mov.u64 	%rd278, %rd24;
	mov.f64 	%fd229, %fd16;
	@%p130 bra 	$L__BB6_22;
	setp.lt.f64 	%p131, %fd16, %fd228;
	mov.u64 	%rd278, %rd277;
	mov.f64 	%fd229, %fd228;
	@%p131 bra 	$L__BB6_22;
	setp.lt.s64 	%p132, %rd277, %rd24;
	min.s64 	%rd278, %rd277, %rd24;
	selp.f64 	%fd229, %fd228, %fd16, %p132;
$L__BB6_22:
	add.s32 	%r171, %r13, 256;
	cvt.s64.s32 	%rd245, %r171;
	add.s64 	%rd27, %rd192, %rd245;
	ld.global.f64 	%fd219, [%rd17+6144];
	setp.lt.f64 	%p133, %fd219, 0d0000000000000000;
	neg.f64 	%fd220, %fd219;
	selp.f64 	%fd19, %fd220, %fd219, %p133;
	setp.lt.f64 	%p134, %fd229, %fd19;
	mov.u64 	%rd279, %rd27;
	mov.f64 	%fd230, %fd19;
	@%p134 bra 	$L__BB6_25;
	setp.lt.f64 	%p135, %fd19, %fd229;
	mov.u64 	%rd279, %rd278;
	mov.f64 	%fd230, %fd229;
	@%p135 bra 	$L__BB6_25;
	setp.lt.s64 	%p136, %rd278, %rd27;
	min.s64 	%rd279, %rd278, %rd27;
	selp.f64 	%fd230, %fd229, %fd19, %p136;
$L__BB6_25:
	add.s32 	%r396, %r13, 1024;
	add.s32 	%r172, %r13, 512;
	setp.lt.s32 	%p137, %r172, %r1;
	@%p137 bra 	$L__BB6_13;
$L__BB6_26:
	setp.lt.s32 	%p138, %r1, 256;
	@%p138 bra 	$L__BB6_71;
	// begin inline asm
	mov.u32 %r286, %laneid;
	// end inline asm
	mov.b64 	%rd256, %fd230;
	mov.b64 	{%r288, %r293}, %rd256;
	mov.b32 	%r304, 1;
	mov.b32 	%r305, 31;
	mov.b32 	%r306, -1;
	// begin inline asm
	shfl.sync.down.b32 %r287, %r288, %r304, %r305, %r306;
	// end inline asm
	// begin inline asm
	shfl.sync.down.b32 %r292, %r293, %r304, %r305, %r306;
	// end inline asm
	mov.b64 	%rd257, {%r287, %r292};
	mov.b64 	%fd23, %rd257;
	mov.b64 	{%r298, %r303}, %rd279;
	// begin inline asm
	shfl.sync.down.b32 %r297, %r298, %r304, %r305, %r306;
	// end inline asm
	// begin inline asm
	shfl.sync.down.b32 %r302, %r303, %r304, %r305, %r306;
	// end inline asm
	mov.b64 	%rd31, {%r297, %r302};
	setp.gt.s32 	%p190, %r286, 30;
	mov.u64 	%rd281, %rd279;
	mov.f64 	%fd232, %fd230;
	@%p190 bra 	$L__BB6_31;
	setp.lt.f64 	%p191, %fd230, %fd23;
	mov.u64 	%rd281, %rd31;
	mov.f64 	%fd232, %fd23;
	@%p191 bra 	$L__BB6_31;
	setp.gt.f64 	%p192, %fd230, %fd23;
	mov.u64 	%rd281, %rd279;
	mov.f64 	%fd232, %fd230;
	@%p192 bra 	$L__BB6_31;
	setp.lt.s64 	%p193, %rd279, %rd31;
	min.s64 	%rd281, %rd279, %rd31;
	selp.f64 	%fd232, %fd230, %fd23, %p193;
$L__BB6_31:
	mov.b64 	%rd258, %fd232;
	mov.b64 	{%r308, %r313}, %rd258;
	mov.b32 	%r324, 2;
	mov.b32 	%r325, 31;
	mov.b32 	%r326, -1;
	// begin inline asm
	shfl.sync.down.b32 %r307, %r308, %r324, %r325, %r326;
	// end inline asm
	// begin inline asm
	shfl.sync.down.b32 %r312, %r313, %r324, %r325, %r326;
	// end inline asm
	mov.b64 	%rd259, {%r307, %r312};
	mov.b64 	%fd26, %rd259;
	mov.b64 	{%r318, %r323}, %rd281;
	// begin inline asm
	shfl.sync.down.b32 %r317, %r318, %r324, %r325, %r326;
	// end inline asm
	// begin inline asm
	shfl.sync.down.b32 %r322, %r323, %r324, %r325, %r326;
	// end inline asm
	mov.b64 	%rd34, {%r317, %r322};
	setp.gt.s32 	%p194, %r286, 29;
	mov.u64 	%rd282, %rd281;
	mov.f64 	%fd233, %fd232;
	@%p194 bra 	$L__BB6_35;
	setp.lt.f64 	%p195, %fd232, %fd26;
	mov.u64 	%rd282, %rd34;
	mov.f64 	%fd233, %fd26;
	@%p195 bra 	$L__BB6_35;
	setp.gt.f64 	%p196, %fd232, %fd26;
	mov.u64 	%rd282, %rd281;
	mov.f64 	%fd233, %fd232;
	@%p196 bra 	$L__BB6_35;
	setp.lt.s64 	%p197, %rd281, %rd34;
	min.s64 	%rd282, %rd281, %rd34;
	selp.f64 	%fd233, %fd232, %fd26, %p197;
$L__BB6_35:
	mov.b64 	%rd260, %fd233;
	mov.b64 	{%r328, %r333}, %rd260;
	mov.b32 	%r344, 4;
	mov.b32 	%r345, 31;
	mov.b32 	%r346, -1;
	// begin inline asm
	shfl.sync.down.b32 %r327, %r328, %r344, %r345, %r346;
	// end inline asm
	// begin inline asm
	shfl.sync.down.b32 %r332, %r333, %r344, %r345, %r346;
	// end inline asm
	mov.b64 	%rd261, {%r327, %r332};
	mov.b64 	%fd29, %rd261;
	mov.b64 	{%r338, %r343}, %rd282;
	// begin inline asm
	shfl.sync.down.b32 %r337, %r338, %r344, %r345, %r346;
	// end inline asm
	// begin inline asm
	shfl.sync.down.b32 %r342, %r343, %r344, %r345, %r346;
	// end inline asm
	mov.b64 	%rd37, {%r337, %r342};
	setp.gt.s32 	%p198, %r286, 27;
	mov.u64 	%rd283, %rd282;
	mov.f64 	%fd234, %fd233;
	@%p198 bra 	$L__BB6_39;
	setp.lt.f64 	%p199, %fd233, %fd29;
	mov.u64 	%rd283, %rd37;
	mov.f64 	%fd234, %fd29;
	@%p199 bra 	$L__BB6_39;
	setp.gt.f64 	%p200, %fd233, %fd29;
	mov.u64 	%rd283, %rd282;
	mov.f64 	%fd234, %fd233;
	@%p200 bra 	$L__BB6_39;
	setp.lt.s64 	%p201, %rd282, %rd37;
	min.s64 	%rd283, %rd282, %rd37;
	selp.f64 	%fd234, %fd233, %fd29, %p201;
$L__BB6_39:
	mov.b64 	%rd262, %fd234;
	mov.b64 	{%r348, %r353}, %rd262;
	mov.b32 	%r364, 8;
	mov.b32 	%r365, 31;
	mov.b32 	%r366, -1;
	// begin inline asm
	shfl.sync.down.b32 %r347, %r348, %r364, %r365, %r366;
	// end inline asm
	// begin inline asm
	shfl.sync.down.b32 %r352, %r353, %r364, %r365, %r366;
	// end inline asm
	mov.b64 	%rd263, {%r347, %r352};
	mov.b64 	%fd32, %rd263;
	mov.b64 	{%r358, %r363}, %rd283;
	// begin inline asm
	shfl.sync.down.b32 %r357, %r358, %r364, %r365, %r366;
	// end inline asm
	// begin inline asm
	shfl.sync.down.b32 %r362, %r363, %r364, %r365, %r366;
	// end inline asm
	mov.b64 	%rd40, {%r357, %r362};
	setp.gt.s32 	%p202, %r286, 23;
	mov.u64 	%rd284, %rd283;
	mov.f64 	%fd235, %fd234;
	@%p202 bra 	$L__BB6_43;
	setp.lt.f64 	%p203, %fd234, %fd32;
	mov.u64 	%rd284, %rd40;
	mov.f64 	%fd235, %fd32;
	@%p203 bra 	$L__BB6_43;
	setp.gt.f64 	%p204, %fd234, %fd32;
	mov.u64 	%rd284, %rd283;
	mov.f64 	%fd235, %fd234;
	@%p204 bra 	$L__BB6_43;
	setp.lt.s64 	%p205, %rd283, %rd40;
	min.s64 	%rd284, %rd283, %rd40;
	selp.f64 	%fd235, %fd234, %fd32, %p205;
$L__BB6_43:
	mov.b64 	%rd264, %fd235;
	mov.b64 	{%r368, %r373}, %rd264;
	mov.b32 	%r384, 16;
	mov.b32 	%r385, 31;
	mov.b32 	%r386, -1;
	// begin inline asm
	shfl.sync.down.b32 %r367, %r368, %r384, %r385, %r386;
	// end inline asm
	// begin inline asm
	shfl.sync.down.b32 %r372, %r373, %r384, %r385, %r386;
	// end inline asm
	mov.b64 	%rd265, {%r367, %r372};
	mov.b64 	%fd35, %rd265;
	mov.b64 	{%r378, %r383}, %rd284;
	// begin inline asm
	shfl.sync.down.b32 %r377, %r378, %r384, %r385, %r386;
	// end inline asm
	// begin inline asm
	shfl.sync.down.b32 %r382, %r383, %r384, %r385, %r386;
	// end inline asm
	mov.b64 	%rd43, {%r377, %r382};
	setp.gt.s32 	%p206, %r286, 15;
	mov.u64 	%rd336, %rd284;
	mov.f64 	%fd283, %fd235;
	@%p206 bra 	$L__BB6_47;
	setp.lt.f64 	%p207, %fd235, %fd35;
	mov.u64 	%rd336, %rd43;
	mov.f64 	%fd283, %fd35;
	@%p207 bra 	$L__BB6_47;
	setp.gt.f64 	%p208, %fd235, %fd35;
	mov.u64 	%rd336, %rd284;
	mov.f64 	%fd283, %fd235;
	@%p208 bra 	$L__BB6_47;
	setp.lt.s64 	%p209, %rd284, %rd43;
	min.s64 	%rd336, %rd284, %rd43;
	selp.f64 	%fd283, %fd235, %fd35, %p209;
$L__BB6_47:
	setp.ne.s32 	%p210, %r286, 0;
	@%p210 bra 	$L__BB6_49;
	shr.u32 	%r387, %r2, 1;
	and.b32  	%r388, %r387, 496;
	mov.u32 	%r389, _ZN6thrust24THRUST_300001_SM_1000_NS8cuda_cub4core6detail5shmemE;
	add.s32 	%r390, %r389, %r388;
	st.shared.f64 	[%r390+8], %fd283;
	st.shared.u64 	[%r390+16], %rd336;
$L__BB6_49:
	bar.sync 	0;
	setp.ne.s32 	%p211, %r2, 0;
	@%p211 bra 	$L__BB6_204;
	ld.shared.f64 	%fd38, [_ZN6thrust24THRUST_300001_SM_1000_NS8cuda_cub4core6detail5shmemE+24];
	ld.shared.u64 	%rd46, [_ZN6thrust24THRUST_300001_SM_1000_NS8cuda_cub4core6detail5shmemE+32];
	setp.lt.f64 	%p212, %fd283, %fd38;
	mov.u64 	%rd286, %rd46;
	mov.f64 	%fd237, %fd38;
	@%p212 bra 	$L__BB6_53;
	setp.lt.f64 	%p213, %fd38, %fd283;
	mov.u64 	%rd286, %rd336;
	mov.f64 	%fd237, %fd283;
	@%p213 bra 	$L__BB6_53;
	setp.lt.s64 	%p214, %rd336, %rd46;
	min.s64 	%rd286, %rd336, %rd46;
	selp.f64 	%fd237, %fd283, %fd38, %p214;
$L__BB6_53:
	ld.shared.f64 	%fd41, [_ZN6thrust24THRUST_300001_SM_1000_NS8cuda_cub4core6detail5shmemE+40];
	ld.shared.u64 	%rd49, [_ZN6thrust24THRUST_300001_SM_1000_NS8cuda_cub4core6detail5shmemE+48];
	setp.lt.f64 	%p215, %fd237, %fd41;
	mov.u64 	%rd287, %rd49;
	mov.f64 	%fd238, %fd41;
	@%p215 bra 	$L__BB6_56;
	setp.lt.f64 	%p216, %fd41, %fd237;
	mov.u64 	%rd287, %rd286;
	mov.f64 	%fd238, %fd237;
	@%p216 bra 	$L__BB6_56;
	setp.lt.s64 	%p217, %rd286, %rd49;
	min.s64 	%rd287, %rd286, %rd49;
	selp.f64 	%fd238, %fd237, %fd41, %p217;
$L__BB6_56:
	ld.shared.f64 	%fd44, [_ZN6thrust24THRUST_300001_SM_1000_NS8cuda_cub4core6detail5shmemE+56];
	ld.shared.u64 	%rd52, [_ZN6thrust24THRUST_300001_SM_1000_NS8cuda_cub4core6detail5shmemE+64];
	setp.lt.f64 	%p218, %fd238, %fd44;
	mov.u64 	%rd288, %rd52;
	mov.f64 	%fd239, %fd44;
	@%p218 bra 	$L__BB6_59;
	setp.lt.f64 	%p219, %fd44, %fd238;
	mov.u64 	%rd288, %rd287;
	mov.f64 	%fd239, %fd238;
	@%p219 bra 	$L__BB6_59;
	setp.lt.s64 	%p220, %rd287, %rd52;
	min.s64 	%rd288, %rd287, %rd52;
	selp.f64 	%fd239, %fd238, %fd44, %p220;
$L__BB6_59:
	ld.shared.f64 	%fd47, [_ZN6thrust24THRUST_300001_SM_1000_NS8cuda_cub4core6detail5shmemE+72];
	ld.shared.u64 	%rd55, [_ZN6thrust24THRUST_300001_SM_1000_NS8cuda_cub4core6detail5shmemE+80];
	setp.lt.f64 	%p221, %fd239, %fd47;
	mov.u64 	%rd289, %rd55;
	mov.f64 	%fd240, %fd47;
	@%p221 bra 	$L__BB6_62;
	setp.lt.f64 	%p222, %fd47, %fd239;
	mov.u64 	%rd289, %rd288;
	mov.f64 	%fd240, %fd239;
	@%p222 bra 	$L__BB6_62;
	setp.lt.s64 	%p223, %rd288, %rd55;
	min.s64 	%rd289, %rd288, %rd55;
	selp.f64 	%fd240, %fd239, %fd47, %p223;
$L__BB6_62:
	ld.shared.f64 	%fd50, [_ZN6thrust24THRUST_300001_SM_1000_NS8cuda_cub4core6detail5shmemE+88];
	ld.shared.u64 	%rd58, [_ZN6thrust24THRUST_300001_SM_1000_NS8cuda_cub4core6detail5shmemE+96];
	setp.lt.f64 	%p224, %fd240, %fd50;
	mov.u64 	%rd290, %rd58;
	mov.f64 	%fd241, %fd50;
	@%p224 bra 	$L__BB6_65;
	setp.lt.f64 	%p225, %fd50, %fd240;
	mov.u64 	%rd290, %rd289;
	mov.f64 	%fd241, %fd240;
	@%p225 bra 	$L__BB6_65;
	setp.lt.s64 	%p226, %rd289, %rd58;
	min.s64 	%rd290, %rd289, %rd58;
	selp.f64 	%fd241, %fd240, %fd50, %p226;
$L__BB6_65:
	ld.shared.f64 	%fd53, [_ZN6thrust24THRUST_300001_SM_1000_NS8cuda_cub4core6detail5shmemE+104];
	ld.shared.u64 	%rd61, [_ZN6thrust24THRUST_300001_SM_1000_NS8cuda_cub4core6detail5shmemE+112];
	setp.lt.f64 	%p227, %fd241, %fd53;
	mov.u64 	%rd291, %rd61;
	mov.f64 	%fd242, %fd53;
	@%p227 bra 	$L__BB6_68;
	setp.lt.f64 	%p228, %fd53, %fd241;
	mov.u64 	%rd291, %rd290;
	mov.f64 	%fd242, %fd241;
	@%p228 bra 	$L__BB6_68;
	setp.lt.s64 	%p229, %rd290, %rd61;
	min.s64 	%rd291, %rd290, %rd61;
	selp.f64 	%fd242, %fd241, %fd53, %p229;
$L__BB6_68:
	ld.shared.f64 	%fd56, [_ZN6thrust24THRUST_300001_SM_1000_NS8cuda_cub4core6detail5shmemE+120];
	ld.shared.u64 	%rd64, [_ZN6thrust24THRUST_300001_SM_1000_NS8cuda_cub4core6detail5shmemE+128];
	setp.lt.f64 	%p230, %fd242, %fd56;
	mov.u64 	%rd336, %rd64;
	mov.f64 	%fd283, %fd56;
	@%p230 bra 	$L__BB6_204;
	setp.lt.f64 	%p231, %fd56, %fd242;
	mov.u64 	%rd336, %rd291;
	mov.f64 	%fd283, %fd242;
	@%p231 bra 	$L__BB6_204;
	setp.lt.s64 	%p232, %rd291, %rd64;
	min.s64 	%rd336, %rd291, %rd64;
	selp.f64 	%fd283, %fd242, %fd56, %p232;
	bra.uni 	$L__BB6_204;
$L__BB6_71:
	// begin inline asm
	mov.u32 %r173, %laneid;
	// end inline asm
	and.b32  	%r194, %r2, 992;
	add.s32 	%r195, %r194, 32;
	setp.gt.s32 	%p139, %r195, %r1;
	not.b32 	%r196, %r194;
	add.s32 	%r197, %r1, %r196;
	selp.b32 	%r192, %r197, 31, %p139;
	mov.b64 	%rd246, %fd230;
	mov.b64 	{%r175, %r180}, %rd246;
	mov.b32 	%r191, 1;
	mov.b32 	%r193, -1;
	// begin inline asm
	shfl.sync.down.b32 %r174, %r175, %r191, %r192, %r193;
	// end inline asm
	// begin inline asm
	shfl.sync.down.b32 %r179, %r180, %r191, %r192, %r193;
	// end inline asm
	mov.b64 	%rd247, {%r174, %r179};
	mov.b64 	%fd58, %rd247;
	mov.b64 	{%r185, %r190}, %rd279;
	// begin inline asm
	shfl.sync.down.b32 %r184, %r185, %r191, %r192, %r193;
	// end inline asm
	// begin inline asm
	shfl.sync.down.b32 %r189, %r190, %r191, %r192, %r193;
	// end inline asm
	mov.b64 	%rd66, {%r184, %r189};
	setp.ge.s32 	%p140, %r173, %r192;
	mov.u64 	%rd292, %rd279;
	mov.f64 	%fd243, %fd230;
	@%p140 bra 	$L__BB6_75;
	setp.lt.f64 	%p141, %fd230, %fd58;
	mov.u64 	%rd292, %rd66;
	mov.f64 	%fd243, %fd58;
	@%p141 bra 	$L__BB6_75;
	setp.gt.f64 	%p142, %fd230, %fd58;
	mov.u64 	%rd292, %rd279;
	mov.f64 	%fd243, %fd230;
	@%p142 bra 	$L__BB6_75;
	setp.lt.s64 	%p143, %rd279, %rd66;
	min.s64 	%rd292, %rd279, %rd66;
	selp.f64 	%fd243, %fd230, %fd58, %p143;
$L__BB6_75:
	mov.b64 	%rd248, %fd243;
	mov.b64 	{%r199, %r204}, %rd248;
	mov.b32 	%r215, 2;
	mov.b32 	%r217, -1;
	// begin inline asm
	shfl.sync.down.b32 %r198, %r199, %r215, %r192, %r217;
	// end inline asm
	// begin inline asm
	shfl.sync.down.b32 %r203, %r204, %r215, %r192, %r217;
	// end inline asm
	mov.b64 	%rd249, {%r198, %r203};
	mov.b64 	%fd61, %rd249;
	mov.b64 	{%r209, %r214}, %rd292;
	// begin inline asm
	shfl.sync.down.b32 %r208, %r209, %r215, %r192, %r217;
	// end inline asm
	// begin inline asm
	shfl.sync.down.b32 %r213, %r214, %r215, %r192, %r217;
	// end inline asm
	mov.b64 	%rd69, {%r208, %r213};
	add.s32 	%r218, %r173, 2;
	setp.gt.s32 	%p144, %r218, %r192;
	mov.f64 	%fd244, %fd243;
	mov.u64 	%rd293, %rd292;
	@%p144 bra 	$L__BB6_79;
	setp.lt.f64 	%p145, %fd243, %fd61;
	mov.f64 	%fd244, %fd61;
	mov.u64 	%rd293, %rd69;
	@%p145 bra 	$L__BB6_79;
	setp.gt.f64 	%p146, %fd243, %fd61;
	mov.f64 	%fd244, %fd243;
	mov.u64 	%rd293, %rd292;
	@%p146 bra 	$L__BB6_79;
	setp.lt.s64 	%p147, %rd292, %rd69;
	selp.f64 	%fd244, %fd243, %fd61, %p147;
	min.s64 	%rd293, %rd292, %rd69;
$L__BB6_79:
	mov.b64 	%rd250, %fd244;
	mov.b64 	{%r220, %r225}, %rd250;
	mov.b32 	%r236, 4;
	mov.b32 	%r238, -1;
	// begin inline asm
	shfl.sync.down.b32 %r219, %r220, %r236, %r192, %r238;
	// end inline asm
	// begin inline asm
	shfl.sync.down.b32 %r224, %r225, %r236, %r192, %r238;
	// end inline asm
	mov.b64 	%rd251, {%r219, %r224};
	mov.b64 	%fd64, %rd251;
	mov.b64 	{%r230, %r235}, %rd293;
	// begin inline asm
	shfl.sync.down.b32 %r229, %r230, %r236, %r192, %r238;
	// end inline asm
	// begin inline asm
	shfl.sync.down.b32 %r234, %r235, %r236, %r192, %r238;
	// end inline asm
	mov.b64 	%rd72, {%r229, %r234};
	add.s32 	%r239, %r173, 4;
	setp.gt.s32 	%p148, %r239, %r192;
	mov.f64 	%fd245, %fd244;
	mov.u64 	%rd294, %rd293;
	@%p148 bra 	$L__BB6_83;
	setp.lt.f64 	%p149, %fd244, %fd64;
	mov.f64 	%fd245, %fd64;
	mov.u64 	%rd294, %rd72;
	@%p149 bra 	$L__BB6_83;
	setp.gt.f64 	%p150, %fd244, %fd64;
	mov.f64 	%fd245, %fd244;
	mov.u64 	%rd294, %rd293;
	@%p150 bra 	$L__BB6_83;
	setp.lt.s64 	%p151, %rd293, %rd72;
	selp.f64 	%fd245, %fd244, %fd64, %p151;
	min.s64 	%rd294, %rd293, %rd72;
$L__BB6_83:
	mov.b64 	%rd252, %fd245;
	mov.b64 	{%r241, %r246}, %rd252;
	mov.b32 	%r257, 8;
	mov.b32 	%r259, -1;
	// begin inline asm
	shfl.sync.down.b32 %r240, %r241, %r257, %r192, %r259;
	// end inline asm
	// begin inline asm
	shfl.sync.down.b32 %r245, %r246, %r257, %r192, %r259;
	// end inline asm
	mov.b64 	%rd253, {%r240, %r245};
	mov.b64 	%fd67, %rd253;
	mov.b64 	{%r251, %r256}, %rd294;
	// begin inline asm
	shfl.sync.down.b32 %r250, %r251, %r257, %r192, %r259;
	// end inline asm
	// begin inline asm
	shfl.sync.down.b32 %r255, %r256, %r257, %r192, %r259;
	// end inline asm
	mov.b64 	%rd75, {%r250, %r255};
	add.s32 	%r260, %r173, 8;
	setp.gt.s32 	%p152, %r260, %r192;
	mov.f64 	%fd246, %fd245;
	mov.u64 	%rd295, %rd294;
	@%p152 bra 	$L__BB6_87;
	setp.lt.f64 	%p153, %fd245, %fd67;
	mov.f64 	%fd246, %fd67;
	mov.u64 	%rd295, %rd75;
	@%p153 bra 	$L__BB6_87;
	setp.gt.f64 	%p154, %fd245, %fd67;
	mov.f64 	%fd246, %fd245;
	mov.u64 	%rd295, %rd294;
	@%p154 bra 	$L__BB6_87;
	setp.lt.s64 	%p155, %rd294, %rd75;
	selp.f64 	%fd246, %fd245, %fd67, %p155;
	min.s64 	%rd295, %rd294, %rd75;
$L__BB6_87:
	mov.b64 	%rd254, %fd246;
	mov.b64 	{%r262, %r267}, %rd254;
	mov.b32 	%r278, 16;
	mov.b32 	%r280, -1;
	// begin inline asm
	shfl.sync.down.b32 %r261, %r262, %r278, %r192, %r280;
	// end inline asm
	// begin inline asm
	shfl.sync.down.b32 %r266, %r267, %r278, %r192, %r280;
	// end inline asm
	mov.b64 	%rd255, {%r261, %r266};
	mov.b64 	%fd70, %rd255;
	mov.b64 	{%r272, %r277}, %rd295;
	// begin inline asm
	shfl.sync.down.b32 %r271, %r272, %r278, %r192, %r280;
	// end inline asm
	// begin inline asm
	shfl.sync.down.b32 %r276, %r277, %r278, %r192, %r280;
	// end inline asm
	mov.b64 	%rd78, {%r271, %r276};
	add.s32 	%r281, %r173, 16;
	setp.gt.s32 	%p156, %r281, %r192;
	mov.f64 	%fd283, %fd246;
	mov.u64 	%rd336, %rd295;
	@%p156 bra 	$L__BB6_91;
	setp.lt.f64 	%p157, %fd246, %fd70;
	mov.f64 	%fd283, %fd70;
	mov.u64 	%rd336, %rd78;
	@%p157 bra 	$L__BB6_91;
	setp.gt.f64 	%p158, %fd246, %fd70;
	mov.f64 	%fd283, %fd246;
	mov.u64 	%rd336, %rd295;
	@%p158 bra 	$L__BB6_91;
	setp.lt.s64 	%p159, %rd295, %rd78;
	selp.f64 	%fd283, %fd246, %fd70, %p159;
	min.s64 	%rd336, %rd295, %rd78;
$L__BB6_91:
	setp.ne.s32 	%p160, %r173, 0;
	@%p160 bra 	$L__BB6_93;
	shr.u32 	%r282, %r2, 1;
	and.b32  	%r283, %r282, 496;
	mov.u32 	%r284, _ZN6thrust24THRUST_300001_SM_1000_NS8cuda_cub4core6detail5shmemE;
	add.s32 	%r285, %r284, %r283;
	st.shared.f64 	[%r285+8], %fd283;
	st.shared.u64 	[%r285+16], %rd336;
$L__BB6_93:
	bar.sync 	0;
	setp.ne.s32 	%p161, %r2, 0;
	@%p161 bra 	$L__BB6_204;
	setp.lt.s32 	%p162, %r1, 33;
	mov.f64 	%fd248, %fd283;
	mov.u64 	%rd297, %rd336;
	@%p162 bra 	$L__BB6_98;
	ld.shared.f64 	%fd73, [_ZN6thrust24THRUST_300001_SM_1000_NS8cuda_cub4core6detail5shmemE+24];
	ld.shared.u64 	%rd81, [_ZN6thrust24THRUST_300001_SM_1000_NS8cuda_cub4core6detail5shmemE+32];
	setp.lt.f64 	%p163, %fd283, %fd73;
	mov.f64 	%fd248, %fd73;
	mov.u64 	%rd297, %rd81;
	@%p163 bra 	$L__BB6_98;
	setp.lt.f64 	%p164, %fd73, %fd283;
	mov.f64 	%fd248, %fd283;
	mov.u64 	%rd297, %rd336;
	@%p164 bra 	$L__BB6_98;
	setp.lt.s64 	%p165, %rd336, %rd81;
	selp.f64 	%fd248, %fd283, %fd73, %p165;
	min.s64 	%rd297, %rd336, %rd81;
$L__BB6_98:
	setp.lt.s32 	%p166, %r1, 65;
	mov.f64 	%fd249, %fd248;
	mov.u64 	%rd298, %rd297;
	@%p166 bra 	$L__BB6_102;
	ld.shared.f64 	%fd76, [_ZN6thrust24THRUST_300001_SM_1000_NS8cuda_cub4core6detail5shmemE+40];
	ld.shared.u64 	%rd84, [_ZN6thrust24THRUST_300001_SM_1000_NS8cuda_cub4core6detail5shmemE+48];
	setp.lt.f64 	%p167, %fd248, %fd76;
	mov.f64 	%fd249, %fd76;
	mov.u64 	%rd298, %rd84;
	@%p167 bra 	$L__BB6_102;
	setp.lt.f64 	%p168, %fd76, %fd248;
	mov.f64 	%fd249, %fd248;
	mov.u64 	%rd298, %rd297;
	@%p168 bra 	$L__BB6_102;
	setp.lt.s64 	%p169, %rd297, %rd84;
	selp.f64 	%fd249, %fd248, %fd76, %p169;
	min.s64 	%rd298, %rd297, %rd84;
$L__BB6_102:
	setp.lt.s32 	%p170, %r1, 97;
	mov.f64 	%fd250, %fd249;
	mov.u64 	%rd299, %rd298;
	@%p170 bra 	$L__BB6_106;
	ld.shared.f64 	%fd79, [_ZN6thrust24THRUST_300001_SM_1000_NS8cuda_cub4core6detail5shmemE+56];
	ld.shared.u64 	%rd87, [_ZN6thrust24THRUST_300001_SM_1000_NS8cuda_cub4core6detail5shmemE+64];
	setp.lt.f64 	%p171, %fd249, %fd79;
	mov.f64 	%fd250, %fd79;
	mov.u64 	%rd299, %rd87;
	@%p171 bra 	$L__BB6_106;
	setp.lt.f64 	%p172, %fd79, %fd249;
	mov.f64 	%fd250, %fd249;
	mov.u64 	%rd299, %rd298;
	@%p172 bra 	$L__BB6_106;
	setp.lt.s64 	%p173, %rd298, %rd87;
	selp.f64 	%fd250, %fd249, %fd79, %p173;
	min.s64 	%rd299, %rd298, %rd87;
$L__BB6_106:
	setp.lt.s32 	%p174, %r1, 129;
	mov.f64 	%fd251, %fd250;
	mov.u64 	%rd300, %rd299;
	@%p174 bra 	$L__BB6_110;
	ld.shared.f64 	%fd82, [_ZN6thrust24THRUST_300001_SM_1000_NS8cuda_cub4core6detail5shmemE+72];
	ld.shared.u64 	%rd90, [_ZN6thrust24THRUST_300001_SM_1000_NS8cuda_cub4core6detail5shmemE+80];
	setp.lt.f64 	%p175, %fd250, %fd82;
	mov.f64 	%fd251, %fd82;
	mov.u64 	%rd300, %rd90;
	@%p175 bra 	$L__BB6_110;
	setp.lt.f64 	%p176, %fd82, %fd250;
	mov.f64 	%fd251, %fd250;
	mov.u64 	%rd300, %rd299;
	@%p176 bra 	$L__BB6_110;
	setp.lt.s64 	%p177, %rd299, %rd90;
	selp.f64 	%fd251, %fd250, %fd82, %p177;
	min.s64 	%rd300, %rd299, %rd90;
$L__BB6_110:
	setp.lt.s32 	%p178, %r1, 161;
	mov.f64 	%fd252, %fd251;
	mov.u64 	%rd301, %rd300;
	@%p178 bra 	$L__BB6_114;
	ld.shared.f64 	%fd85, [_ZN6thrust24THRUST_300001_SM_1000_NS8cuda_cub4core6detail5shmemE+88];
	ld.shared.u64 	%rd93, [_ZN6thrust24THRUST_300001_SM_1000_NS8cuda_cub4core6detail5shmemE+96];
	setp.lt.f64 	%p179, %fd251, %fd85;
	mov.f64 	%fd252, %fd85;
	mov.u64 	%rd301, %rd93;
	@%p179 bra 	$L__BB6_114;
	setp.lt.f64 	%p180, %fd85, %fd251;
	mov.f64 	%fd252, %fd251;
	mov.u64 	%rd301, %rd300;
	@%p180 bra 	$L__BB6_114;
	setp.lt.s64 	%p181, %rd300, %rd93;
	selp.f64 	%fd252, %fd251, %fd85, %p181;
	min.s64 	%rd301, %rd300, %rd93;
$L__BB6_114:
	setp.lt.s32 	%p182, %r1, 193;
	mov.f64 	%fd253, %fd252;
	mov.u64 	%rd302, %rd301;
	@%p182 bra 	$L__BB6_118;
	ld.shared.f64 	%fd88, [_ZN6thrust24THRUST_300001_SM_1000_NS8cuda_cub4core6detail5shmemE+104];
	ld.shared.u64 	%rd96, [_ZN6thrust24THRUST_300001_SM_1000_NS8cuda_cub4core6detail5shmemE+112];
	setp.lt.f64 	%p183, %fd252, %fd88;
	mov.f64 	%fd253, %fd88;
	mov.u64 	%rd302, %rd96;
	@%p183 bra 	$L__BB6_118;
	setp.lt.f64 	%p184, %fd88, %fd252;
	mov.f64 	%fd253, %fd252;
	mov.u64 	%rd302, %rd301;
	@%p184 bra 	$L__BB6_118;
	setp.lt.s64 	%p185, %rd301, %rd96;
	selp.f64 	%fd253, %fd252, %fd88, %p185;
	min.s64 	%rd302, %rd301, %rd96;
$L__BB6_118:
	setp.lt.s32 	%p186, %r1, 225;
	mov.u64 	%rd336, %rd302;
	mov.f64 	%fd283, %fd253;
	@%p186 bra 	$L__BB6_204;
	ld.shared.f64 	%fd91, [_ZN6thrust24THRUST_300001_SM_1000_NS8cuda_cub4core6detail5shmemE+120];
	ld.shared.u64 	%rd99, [_ZN6thrust24THRUST_300001_SM_1000_NS8cuda_cub4core6detail5shmemE+128];
	setp.lt.f64 	%p187, %fd253, %fd91;
	mov.u64 	%rd336, %rd99;
	mov.f64 	%fd283, %fd91;
	@%p187 bra 	$L__BB6_204;
	setp.lt.f64 	%p188, %fd91, %fd253;
	mov.u64 	%rd336, %rd302;
	mov.f64 	%fd283, %fd253;
	@%p188 bra 	$L__BB6_204;
	setp.lt.s64 	%p189, %rd302, %rd99;
	selp.f64 	%fd283, %fd253, %fd91, %p189;
	min.s64 	%rd336, %rd302, %rd99;
	bra.uni 	$L__BB6_204;
$L__BB6_122:
	mov.u32 	%r18, %tid.x;
	cvt.u64.u32 	%rd101, %r18;
	mul.wide.u32 	%rd195, %r18, 8;
	add.s64 	%rd102, %rd1, %rd195;
	ld.global.f64 	%fd170, [%rd102];
	setp.lt.f64 	%p3, %fd170, 0d0000000000000000;
	neg.f64 	%fd171, %fd170;
	selp.f64 	%fd172, %fd171, %fd170, %p3;
	add.s32 	%r41, %r18, 256;
	cvt.u64.u32 	%rd196, %r41;
	ld.global.f64 	%fd173, [%rd102+2048];
	setp.lt.f64 	%p4, %fd173, 0d0000000000000000;
	neg.f64 	%fd174, %fd173;
	selp.f64 	%fd175, %fd174, %fd173, %p4;
	add.s32 	%r42, %r18, 512;
	cvt.u64.u32 	%rd197, %r42;
	ld.global.f64 	%fd176, [%rd102+4096];
	setp.lt.f64 	%p5, %fd176, 0d0000000000000000;
	neg.f64 	%fd177, %fd176;
	selp.f64 	%fd178, %fd177, %fd176, %p5;
	add.s32 	%r43, %r18, 768;
	cvt.u64.u32 	%rd198, %r43;
	ld.global.f64 	%fd179, [%rd102+6144];
	setp.lt.f64 	%p6, %fd179, 0d0000000000000000;
	neg.f64 	%fd180, %fd179;
	selp.f64 	%fd181, %fd180, %fd179, %p6;
	or.b32  	%r44, %r18, 1024;
	cvt.u64.u32 	%rd103, %r44;
	add.s64 	%rd323, %rd192, %rd103;
	ld.global.f64 	%fd182, [%rd102+8192];
	setp.lt.f64 	%p7, %fd182, 0d0000000000000000;
	neg.f64 	%fd183, %fd182;
	selp.f64 	%fd270, %fd183, %fd182, %p7;
	setp.geu.f64 	%p8, %fd172, %fd175;
	selp.f64 	%fd184, %fd172, %fd175, %p8;
	selp.b64 	%rd199, %rd101, %rd196, %p8;
	setp.geu.f64 	%p9, %fd184, %fd178;
	selp.f64 	%fd185, %fd184, %fd178, %p9;
	selp.b64 	%rd200, %rd199, %rd197, %p9;
	setp.geu.f64 	%p10, %fd185, %fd181;
	selp.f64 	%fd94, %fd185, %fd181, %p10;
	selp.b64 	%rd105, %rd200, %rd198, %p10;
	setp.lt.f64 	%p11, %fd94, %fd270;
	@%p11 bra 	$L__BB6_124;
	setp.lt.f64 	%p12, %fd270, %fd94;
	setp.lt.u64 	%p13, %rd105, %rd103;
	or.pred  	%p14, %p12, %p13;
	selp.f64 	%fd270, %fd94, %fd270, %p14;
	add.s64 	%rd201, %rd192, %rd105;
	selp.b64 	%rd323, %rd201, %rd323, %p14;
$L__BB6_124:
	setp.lt.u64 	%p15, %rd194, 2560;
	mov.b64 	%rd312, 1280;
	@%p15 bra 	$L__BB6_137;
	mov.b64 	%rd304, 1280;
	mov.f64 	%fd255, %fd270;
	mov.u64 	%rd305, %rd323;
$L__BB6_126:
	add.s64 	%rd204, %rd304, %rd101;
	shl.b64 	%rd205, %rd304, 3;
	add.s64 	%rd206, %rd102, %rd205;
	add.s64 	%rd306, %rd204, %rd192;
	ld.global.f64 	%fd186, [%rd206];
	setp.lt.f64 	%p16, %fd186, 0d0000000000000000;
	neg.f64 	%fd187, %fd186;
	selp.f64 	%fd256, %fd187, %fd186, %p16;
	add.s64 	%rd307, %rd306, 256;
	ld.global.f64 	%fd188, [%rd206+2048];
	setp.lt.f64 	%p17, %fd188, 0d0000000000000000;
	neg.f64 	%fd189, %fd188;
	selp.f64 	%fd257, %fd189, %fd188, %p17;
	ld.global.f64 	%fd190, [%rd206+4096];
	setp.lt.f64 	%p18, %fd190, 0d0000000000000000;
	neg.f64 	%fd191, %fd190;
	selp.f64 	%fd258, %fd191, %fd190, %p18;
	ld.global.f64 	%fd192, [%rd206+6144];
	setp.lt.f64 	%p19, %fd192, 0d0000000000000000;
	neg.f64 	%fd193, %fd192;
	selp.f64 	%fd259, %fd193, %fd192, %p19;
	add.s64 	%rd323, %rd306, 1024;
	ld.global.f64 	%fd194, [%rd206+8192];
	setp.lt.f64 	%p20, %fd194, 0d0000000000000000;
	neg.f64 	%fd195, %fd194;
	selp.f64 	%fd270, %fd195, %fd194, %p20;
	setp.lt.f64 	%p21, %fd255, %fd256;
	@%p21 bra 	$L__BB6_128;
	setp.lt.f64 	%p22, %fd256, %fd255;
	setp.lt.s64 	%p23, %rd305, %rd306;
	or.pred  	%p24, %p22, %p23;
	selp.f64 	%fd256, %fd255, %fd256, %p24;
	selp.b64 	%rd306, %rd305, %rd306, %p24;
$L__BB6_128:
	setp.lt.f64 	%p25, %fd256, %fd257;
	@%p25 bra 	$L__BB6_130;
	setp.lt.f64 	%p26, %fd257, %fd256;
	setp.lt.s64 	%p27, %rd306, %rd307;
	or.pred  	%p28, %p26, %p27;
	selp.f64 	%fd257, %fd256, %fd257, %p28;
	selp.b64 	%rd307, %rd306, %rd307, %p28;
$L__BB6_130:
	add.s64 	%rd207, %rd304, %rd101;
	add.s64 	%rd208, %rd207, %rd192;
	add.s64 	%rd308, %rd208, 512;
	setp.lt.f64 	%p29, %fd257, %fd258;
	@%p29 bra 	$L__BB6_132;
	setp.lt.f64 	%p30, %fd258, %fd257;
	setp.lt.s64 	%p31, %rd307, %rd308;
	or.pred  	%p32, %p30, %p31;
	selp.f64 	%fd258, %fd257, %fd258, %p32;
	selp.b64 	%rd308, %rd307, %rd308, %p32;
$L__BB6_132:
	add.s64 	%rd309, %rd208, 768;
	setp.lt.f64 	%p33, %fd258, %fd259;
	@%p33 bra 	$L__BB6_134;
	setp.lt.f64 	%p34, %fd259, %fd258;
	setp.lt.s64 	%p35, %rd308, %rd309;
	or.pred  	%p36, %p34, %p35;
	selp.f64 	%fd259, %fd258, %fd259, %p36;
	selp.b64 	%rd309, %rd308, %rd309, %p36;
$L__BB6_134:
	setp.lt.f64 	%p37, %fd259, %fd270;
	@%p37 bra 	$L__BB6_136;
	setp.lt.f64 	%p38, %fd270, %fd259;
	setp.lt.s64 	%p39, %rd309, %rd323;
	or.pred  	%p40, %p38, %p39;
	selp.f64 	%fd270, %fd259, %fd270, %p40;
	selp.b64 	%rd323, %rd309, %rd323, %p40;
$L__BB6_136:
	add.s64 	%rd312, %rd304, 1280;
	add.s64 	%rd211, %rd304, 2560;
	setp.le.s64 	%p41, %rd211, %rd194;
	mov.u64 	%rd304, %rd312;
	mov.f64 	%fd255, %fd270;
	mov.u64 	%rd305, %rd323;
	@%p41 bra 	$L__BB6_126;
$L__BB6_137:
	setp.le.s64 	%p42, %rd194, %rd312;
	@%p42 bra 	$L__BB6_160;
	cvt.u32.u64 	%r45, %rd312;
	cvt.u32.u64 	%r46, %rd194;
	sub.s32 	%r19, %r46, %r45;
	setp.ge.s32 	%p43, %r18, %r19;
	@%p43 bra 	$L__BB6_160;
	cvta.to.global.u64 	%rd128, %rd191;
	not.b32 	%r48, %r18;
	add.s32 	%r49, %r48, %r46;
	sub.s32 	%r20, %r49, %r45;
	and.b32  	%r51, %r20, 768;
	setp.eq.s32 	%p44, %r51, 768;
	mov.u32 	%r399, %r18;
	@%p44 bra 	$L__BB6_145;
	add.s64 	%rd213, %rd312, %rd101;
	add.s64 	%rd314, %rd213, %rd192;
	shl.b64 	%rd214, %rd213, 3;
	add.s64 	%rd313, %rd128, %rd214;
	shr.u32 	%r52, %r20, 8;
	add.s32 	%r53, %r52, 1;
	and.b32  	%r54, %r53, 3;
	neg.s32 	%r397, %r54;
	mov.u32 	%r399, %r18;
$L__BB6_141:
	.pragma "nounroll";
	mov.u64 	%rd133, %rd323;
	mov.f64 	%fd114, %fd270;
	ld.global.f64 	%fd197, [%rd313];
	setp.lt.f64 	%p45, %fd197, 0d0000000000000000;
	neg.f64 	%fd198, %fd197;
	selp.f64 	%fd115, %fd198, %fd197, %p45;
	setp.lt.f64 	%p46, %fd114, %fd115;
	mov.f64 	%fd270, %fd115;
	mov.u64 	%rd323, %rd314;
	@%p46 bra 	$L__BB6_144;
	setp.lt.f64 	%p47, %fd115, %fd114;
	mov.f64 	%fd270, %fd114;
	mov.u64 	%rd323, %rd133;
	@%p47 bra 	$L__BB6_144;
	setp.lt.s64 	%p48, %rd133, %rd314;
	selp.f64 	%fd270, %fd114, %fd115, %p48;
	min.s64 	%rd323, %rd133, %rd314;
$L__BB6_144:
	add.s32 	%r399, %r399, 256;
	add.s64 	%rd314, %rd314, 256;
	add.s64 	%rd313, %rd313, 2048;
	add.s32 	%r397, %r397, 1;
	setp.ne.s32 	%p49, %r397, 0;
	@%p49 bra 	$L__BB6_141;
$L__BB6_145:
	setp.lt.u32 	%p50, %r20, 768;
	@%p50 bra 	$L__BB6_160;
	add.s32 	%r400, %r399, 512;
$L__BB6_147:
	mov.u32 	%r28, %r400;
	add.s32 	%r55, %r28, -512;
	cvt.u64.u32 	%rd215, %r55;
	add.s64 	%rd216, %rd312, %rd215;
	shl.b64 	%rd217, %rd216, 3;
	add.s64 	%rd141, %rd128, %rd217;
	add.s64 	%rd142, %rd216, %rd192;
	ld.global.f64 	%fd199, [%rd141];
	setp.lt.f64 	%p51, %fd199, 0d0000000000000000;
	neg.f64 	%fd200, %fd199;
	selp.f64 	%fd121, %fd200, %fd199, %p51;
	setp.lt.f64 	%p52, %fd270, %fd121;
	mov.f64 	%fd267, %fd121;
	mov.u64 	%rd320, %rd142;
	@%p52 bra 	$L__BB6_150;
	setp.lt.f64 	%p53, %fd121, %fd270;
	mov.f64 	%fd267, %fd270;
	mov.u64 	%rd320, %rd323;
	@%p53 bra 	$L__BB6_150;
	setp.lt.s64 	%p54, %rd323, %rd142;
	selp.f64 	%fd267, %fd270, %fd121, %p54;
	min.s64 	%rd320, %rd323, %rd142;
$L__BB6_150:
	add.s32 	%r56, %r28, -256;
	cvt.u64.u32 	%rd218, %r56;
	add.s64 	%rd219, %rd312, %rd218;
	add.s64 	%rd145, %rd219, %rd192;
	ld.global.f64 	%fd201, [%rd141+2048];
	setp.lt.f64 	%p55, %fd201, 0d0000000000000000;
	neg.f64 	%fd202, %fd201;
	selp.f64 	%fd124, %fd202, %fd201, %p55;
	setp.lt.f64 	%p56, %fd267, %fd124;
	mov.f64 	%fd268, %fd124;
	mov.u64 	%rd321, %rd145;
	@%p56 bra 	$L__BB6_153;
	setp.lt.f64 	%p57, %fd124, %fd267;
	mov.f64 	%fd268, %fd267;
	mov.u64 	%rd321, %rd320;
	@%p57 bra 	$L__BB6_153;
	setp.lt.s64 	%p58, %rd320, %rd145;
	selp.f64 	%fd268, %fd267, %fd124, %p58;
	min.s64 	%rd321, %rd320, %rd145;
$L__BB6_153:
	cvt.u64.u32 	%rd220, %r28;
	add.s64 	%rd221, %rd312, %rd220;
	add.s64 	%rd148, %rd221, %rd192;
	ld.global.f64 	%fd203, [%rd141+4096];
	setp.lt.f64 	%p59, %fd203, 0d0000000000000000;
	neg.f64 	%fd204, %fd203;
	selp.f64 	%fd127, %fd204, %fd203, %p59;
	setp.lt.f64 	%p60, %fd268, %fd127;
	mov.f64 	%fd269, %fd127;
	mov.u64 	%rd322, %rd148;
	@%p60 bra 	$L__BB6_156;
	setp.lt.f64 	%p61, %fd127, %fd268;
	mov.f64 	%fd269, %fd268;
	mov.u64 	%rd322, %rd321;
	@%p61 bra 	$L__BB6_156;
	setp.lt.s64 	%p62, %rd321, %rd148;
	selp.f64 	%fd269, %fd268, %fd127, %p62;
	min.s64 	%rd322, %rd321, %rd148;
$L__BB6_156:
	add.s32 	%r57, %r28, 256;
	cvt.u64.u32 	%rd222, %r57;
	add.s64 	%rd223, %rd312, %rd222;
	add.s64 	%rd151, %rd223, %rd192;
	ld.global.f64 	%fd205, [%rd141+6144];
	setp.lt.f64 	%p63, %fd205, 0d0000000000000000;
	neg.f64 	%fd206, %fd205;
	selp.f64 	%fd130, %fd206, %fd205, %p63;
	setp.lt.f64 	%p64, %fd269, %fd130;
	mov.f64 	%fd270, %fd130;
	mov.u64 	%rd323, %rd151;
	@%p64 bra 	$L__BB6_159;
	setp.lt.f64 	%p65, %fd130, %fd269;
	mov.f64 	%fd270, %fd269;
	mov.u64 	%rd323, %rd322;
	@%p65 bra 	$L__BB6_159;
	setp.lt.s64 	%p66, %rd322, %rd151;
	selp.f64 	%fd270, %fd269, %fd130, %p66;
	min.s64 	%rd323, %rd322, %rd151;
$L__BB6_159:
	add.s32 	%r400, %r28, 1024;
	add.s32 	%r58, %r28, 512;
	setp.lt.s32 	%p67, %r58, %r19;
	@%p67 bra 	$L__BB6_147;
$L__BB6_160:
	// begin inline asm
	mov.u32 %r59, %laneid;
	// end inline asm
	mov.b64 	%rd224, %fd270;
	mov.b64 	{%r61, %r66}, %rd224;
	mov.b32 	%r77, 1;
	mov.b32 	%r78, 31;
	mov.b32 	%r79, -1;
	// begin inline asm
	shfl.sync.down.b32 %r60, %r61, %r77, %r78, %r79;
	// end inline asm
	// begin inline asm
	shfl.sync.down.b32 %r65, %r66, %r77, %r78, %r79;
	// end inline asm
	mov.b64 	%rd225, {%r60, %r65};
	mov.b64 	%fd134, %rd225;
	mov.b64 	{%r71, %r76}, %rd323;
	// begin inline asm
	shfl.sync.down.b32 %r70, %r71, %r77, %r78, %r79;
	// end inline asm
	// begin inline asm
	shfl.sync.down.b32 %r75, %r76, %r77, %r78, %r79;
	// end inline asm
	mov.b64 	%rd155, {%r70, %r75};
	setp.gt.s32 	%p68, %r59, 30;
	mov.f64 	%fd272, %fd270;
	mov.u64 	%rd325, %rd323;
	@%p68 bra 	$L__BB6_164;
	setp.lt.f64 	%p69, %fd270, %fd134;
	mov.f64 	%fd272, %fd134;
	mov.u64 	%rd325, %rd155;
	@%p69 bra 	$L__BB6_164;
	setp.gt.f64 	%p70, %fd270, %fd134;
	mov.f64 	%fd272, %fd270;
	mov.u64 	%rd325, %rd323;
	@%p70 bra 	$L__BB6_164;
	setp.lt.s64 	%p71, %rd323, %rd155;
	selp.f64 	%fd272, %fd270, %fd134, %p71;
	min.s64 	%rd325, %rd323, %rd155;
$L__BB6_164:
	mov.b64 	%rd226, %fd272;
	mov.b64 	{%r81, %r86}, %rd226;
	mov.b32 	%r97, 2;
	mov.b32 	%r98, 31;
	mov.b32 	%r99, -1;
	// begin inline asm
	shfl.sync.down.b32 %r80, %r81, %r97, %r98, %r99;
	// end inline asm
	// begin inline asm
	shfl.sync.down.b32 %r85, %r86, %r97, %r98, %r99;
	// end inline asm
	mov.b64 	%rd227, {%r80, %r85};
	mov.b64 	%fd137, %rd227;
	mov.b64 	{%r91, %r96}, %rd325;
	// begin inline asm
	shfl.sync.down.b32 %r90, %r91, %r97, %r98, %r99;
	// end inline asm
	// begin inline asm
	shfl.sync.down.b32 %r95, %r96, %r97, %r98, %r99;
	// end inline asm
	mov.b64 	%rd158, {%r90, %r95};
	setp.gt.s32 	%p72, %r59, 29;
	mov.f64 	%fd273, %fd272;
	mov.u64 	%rd326, %rd325;
	@%p72 bra 	$L__BB6_168;
	setp.lt.f64 	%p73, %fd272, %fd137;
	mov.f64 	%fd273, %fd137;
	mov.u64 	%rd326, %rd158;
	@%p73 bra 	$L__BB6_168;
	setp.gt.f64 	%p74, %fd272, %fd137;
	mov.f64 	%fd273, %fd272;
	mov.u64 	%rd326, %rd325;
	@%p74 bra 	$L__BB6_168;
	setp.lt.s64 	%p75, %rd325, %rd158;
	selp.f64 	%fd273, %fd272, %fd137, %p75;
	min.s64 	%rd326, %rd325, %rd158;
$L__BB6_168:
	mov.b64 	%rd228, %fd273;
	mov.b64 	{%r101, %r106}, %rd228;
	mov.b32 	%r117, 4;
	mov.b32 	%r118, 31;
	mov.b32 	%r119, -1;
	// begin inline asm
	shfl.sync.down.b32 %r100, %r101, %r117, %r118, %r119;
	// end inline asm
	// begin inline asm
	shfl.sync.down.b32 %r105, %r106, %r117, %r118, %r119;
	// end inline asm
	mov.b64 	%rd229, {%r100, %r105};
	mov.b64 	%fd140, %rd229;
	mov.b64 	{%r111, %r116}, %rd326;
	// begin inline asm
	shfl.sync.down.b32 %r110, %r111, %r117, %r118, %r119;
	// end inline asm
	// begin inline asm
	shfl.sync.down.b32 %r115, %r116, %r117, %r118, %r119;
	// end inline asm
	mov.b64 	%rd161, {%r110, %r115};
	setp.gt.s32 	%p76, %r59, 27;
	mov.f64 	%fd274, %fd273;
	mov.u64 	%rd327, %rd326;
	@%p76 bra 	$L__BB6_172;
	setp.lt.f64 	%p77, %fd273, %fd140;
	mov.f64 	%fd274, %fd140;
	mov.u64 	%rd327, %rd161;
	@%p77 bra 	$L__BB6_172;
	setp.gt.f64 	%p78, %fd273, %fd140;
	mov.f64 	%fd274, %fd273;
	mov.u64 	%rd327, %rd326;
	@%p78 bra 	$L__BB6_172;
	setp.lt.s64 	%p79, %rd326, %rd161;
	selp.f64 	%fd274, %fd273, %fd140, %p79;
	min.s64 	%rd327, %rd326, %rd161;
$L__BB6_172:
	mov.b64 	%rd230, %fd274;
	mov.b64 	{%r121, %r126}, %rd230;
	mov.b32 	%r137, 8;
	mov.b32 	%r138, 31;
	mov.b32 	%r139, -1;
	// begin inline asm
	shfl.sync.down.b32 %r120, %r121, %r137, %r138, %r139;
	// end inline asm
	// begin inline asm
	shfl.sync.down.b32 %r125, %r126, %r137, %r138, %r139;
	// end inline asm
	mov.b64 	%rd231, {%r120, %r125};
	mov.b64 	%fd143, %rd231;
	mov.b64 	{%r131, %r136}, %rd327;
	// begin inline asm
	shfl.sync.down.b32 %r130, %r131, %r137, %r138, %r139;
	// end inline asm
	// begin inline asm
	shfl.sync.down.b32 %r135, %r136, %r137, %r138, %r139;
	// end inline asm
	mov.b64 	%rd164, {%r130, %r135};
	setp.gt.s32 	%p80, %r59, 23;
	mov.f64 	%fd275, %fd274;
	mov.u64 	%rd328, %rd327;
	@%p80 bra 	$L__BB6_176;
	setp.lt.f64 	%p81, %fd274, %fd143;
	mov.f64 	%fd275, %fd143;
	mov.u64 	%rd328, %rd164;
	@%p81 bra 	$L__BB6_176;
	setp.gt.f64 	%p82, %fd274, %fd143;
	mov.f64 	%fd275, %fd274;
	mov.u64 	%rd328, %rd327;
	@%p82 bra 	$L__BB6_176;
	setp.lt.s64 	%p83, %rd327, %rd164;
	selp.f64 	%fd275, %fd274, %fd143, %p83;
	min.s64 	%rd328, %rd327, %rd164;
$L__BB6_176:
	mov.b64 	%rd232, %fd275;
	mov.b64 	{%r141, %r146}, %rd232;
	mov.b32 	%r157, 16;
	mov.b32 	%r158, 31;
	mov.b32 	%r159, -1;
	// begin inline asm
	shfl.sync.down.b32 %r140, %r141, %r157, %r158, %r159;
	// end inline asm
	// begin inline asm
	shfl.sync.down.b32 %r145, %r146, %r157, %r158, %r159;
	// end inline asm
	mov.b64 	%rd233, {%r140, %r145};
	mov.b64 	%fd146, %rd233;
	mov.b64 	{%r151, %r156}, %rd328;
	// begin inline asm
	shfl.sync.down.b32 %r150, %r151, %r157, %r158, %r159;
	// end inline asm
	// begin inline asm
	shfl.sync.down.b32 %r155, %r156, %r157, %r158, %r159;
	// end inline asm
	mov.b64 	%rd167, {%r150, %r155};
	setp.gt.s32 	%p84, %r59, 15;
	mov.f64 	%fd283, %fd275;
	mov.u64 	%rd336, %rd328;
	@%p84 bra 	$L__BB6_180;
	setp.lt.f64 	%p85, %fd275, %fd146;
	mov.f64 	%fd283, %fd146;
	mov.u64 	%rd336, %rd167;
	@%p85 bra 	$L__BB6_180;
	setp.gt.f64 	%p86, %fd275, %fd146;
	mov.f64 	%fd283, %fd275;
	mov.u64 	%rd336, %rd328;
	@%p86 bra 	$L__BB6_180;
	setp.lt.s64 	%p87, %rd328, %rd167;
	selp.f64 	%fd283, %fd275, %fd146, %p87;
	min.s64 	%rd336, %rd328, %rd167;
$L__BB6_180:
	setp.ne.s32 	%p88, %r59, 0;
	@%p88 bra 	$L__BB6_182;
	shr.u32 	%r160, %r18, 1;
	and.b32  	%r161, %r160, 496;
	mov.u32 	%r162, _ZN6thrust24THRUST_300001_SM_1000_NS8cuda_cub4core6detail5shmemE;
	add.s32 	%r163, %r162, %r161;
	st.shared.f64 	[%r163+8], %fd283;
	st.shared.u64 	[%r163+16], %rd336;
$L__BB6_182:
	bar.sync 	0;
	setp.ne.s32 	%p89, %r18, 0;
	@%p89 bra 	$L__BB6_204;
	ld.shared.f64 	%fd149, [_ZN6thrust24THRUST_300001_SM_1000_NS8cuda_cub4core6detail5shmemE+24];
	ld.shared.u64 	%rd170, [_ZN6thrust24THRUST_300001_SM_1000_NS8cuda_cub4core6detail5shmemE+32];
	setp.lt.f64 	%p90, %fd283, %fd149;
	mov.f64 	%fd277, %fd149;
	mov.u64 	%rd330, %rd170;
	@%p90 bra 	$L__BB6_186;
	setp.lt.f64 	%p91, %fd149, %fd283;
	mov.f64 	%fd277, %fd283;
	mov.u64 	%rd330, %rd336;
	@%p91 bra 	$L__BB6_186;
	setp.lt.s64 	%p92, %rd336, %rd170;
	selp.f64 	%fd277, %fd283, %fd149, %p92;
	min.s64 	%rd330, %rd336, %rd170;
$L__BB6_186:
	ld.shared.f64 	%fd152, [_ZN6thrust24THRUST_300001_SM_1000_NS8cuda_cub4core6detail5shmemE+40];
	ld.shared.u64 	%rd173, [_ZN6thrust24THRUST_300001_SM_1000_NS8cuda_cub4core6detail5shmemE+48];
	setp.lt.f64 	%p93, %fd277, %fd152;
	mov.f64 	%fd278, %fd152;
	mov.u64 	%rd331, %rd173;
	@%p93 bra 	$L__BB6_189;
	setp.lt.f64 	%p94, %fd152, %fd277;
	mov.f64 	%fd278, %fd277;
	mov.u64 	%rd331, %rd330;
	@%p94 bra 	$L__BB6_189;
	setp.lt.s64 	%p95, %rd330, %rd173;
	selp.f64 	%fd278, %fd277, %fd152, %p95;
	min.s64 	%rd331, %rd330, %rd173;
$L__BB6_189:
	ld.shared.f64 	%fd155, [_ZN6thrust24THRUST_300001_SM_1000_NS8cuda_cub4core6detail5shmemE+56];
	ld.shared.u64 	%rd176, [_ZN6thrust24THRUST_300001_SM_1000_NS8cuda_cub4core6detail5shmemE+64];
	setp.lt.f64 	%p96, %fd278, %fd155;
	mov.f64 	%fd279, %fd155;
	mov.u64 	%rd332, %rd176;
	@%p96 bra 	$L__BB6_192;
	setp.lt.f64 	%p97, %fd155, %fd278;
	mov.f64 	%fd279, %fd278;
	mov.u64 	%rd332, %rd331;
	@%p97 bra 	$L__BB6_192;
	setp.lt.s64 	%p98, %rd331, %rd176;
	selp.f64 	%fd279, %fd278, %fd155, %p98;
	min.s64 	%rd332, %rd331, %rd176;
$L__BB6_192:
	ld.shared.f64 	%fd158, [_ZN6thrust24THRUST_300001_SM_1000_NS8cuda_cub4core6detail5shmemE+72];
	ld.shared.u64 	%rd179, [_ZN6thrust24THRUST_300001_SM_1000_NS8cuda_cub4core6detail5shmemE+80];
	setp.lt.f64 	%p99, %fd279, %fd158;
	mov.f64 	%fd280, %fd158;
	mov.u64 	%rd333, %rd179;
	@%p99 bra 	$L__BB6_195;
	setp.lt.f64 	%p100, %fd158, %fd279;
	mov.f64 	%fd280, %fd279;
	mov.u64 	%rd333, %rd332;
	@%p100 bra 	$L__BB6_195;
	setp.lt.s64 	%p101, %rd332, %rd179;
	selp.f64 	%fd280, %fd279, %fd158, %p101;
	min.s64 	%rd333, %rd332, %rd179;
$L__BB6_195:
	ld.shared.f64 	%fd161, [_ZN6thrust24THRUST_300001_SM_1000_NS8cuda_cub4core6detail5shmemE+88];
	ld.shared.u64 	%rd182, [_ZN6thrust24THRUST_300001_SM_1000_NS8cuda_cub4core6detail5shmemE+96];
	setp.lt.f64 	%p102, %fd280, %fd161;
	mov.f64 	%fd281, %fd161;
	mov.u64 	%rd334, %rd182;
	@%p102 bra 	$L__BB6_198;
	setp.lt.f64 	%p103, %fd161, %fd280;
	mov.f64 	%fd281, %fd280;
	mov.u64 	%rd334, %rd333;
	@%p103 bra 	$L__BB6_198;
	setp.lt.s64 	%p104, %rd333, %rd182;
	selp.f64 	%fd281, %fd280, %fd161, %p104;
	min.s64 	%rd334, %rd333, %rd182;
$L__BB6_198:
	ld.shared.f64 	%fd164, [_ZN6thrust24THRUST_300001_SM_1000_NS8cuda_cub4core6detail5shmemE+104];
	ld.shared.u64 	%rd185, [_ZN6thrust24THRUST_300001_SM_1000_NS8cuda_cub4core6detail5shmemE+112];
	setp.lt.f64 	%p105, %fd281, %fd164;
	mov.f64 	%fd282, %fd164;
	mov.u64 	%rd335, %rd185;
	@%p105 bra 	$L__BB6_201;
	setp.lt.f64 	%p106, %fd164, %fd281;
	mov.f64 	%fd282, %fd281;
	mov.u64 	%rd335, %rd334;
	@%p106 bra 	$L__BB6_201;
	setp.lt.s64 	%p107, %rd334, %rd185;
	selp.f64 	%fd282, %fd281, %fd164, %p107;
	min.s64 	%rd335, %rd334, %rd185;
$L__BB6_201:
	ld.shared.f64 	%fd167, [_ZN6thrust24THRUST_300001_SM_1000_NS8cuda_cub4core6detail5shmemE+120];
	ld.shared.u64 	%rd188, [_ZN6thrust24THRUST_300001_SM_1000_NS8cuda_cub4core6detail5shmemE+128];
	setp.lt.f64 	%p108, %fd282, %fd167;
	mov.u64 	%rd336, %rd188;
	mov.f64 	%fd283, %fd167;
	@%p108 bra 	$L__BB6_204;
	setp.lt.f64 	%p109, %fd167, %fd282;
	mov.u64 	%rd336, %rd335;
	mov.f64 	%fd283, %fd282;
	@%p109 bra 	$L__BB6_204;
	setp.lt.s64 	%p110, %rd335, %rd188;
	selp.f64 	%fd283, %fd282, %fd167, %p110;
	min.s64 	%rd336, %rd335, %rd188;
$L__BB6_204:
	mov.u32 	%r391, %tid.x;
	setp.ne.s32 	%p233, %r391, 0;
	@%p233 bra 	$L__BB6_206;
	ld.param.u64 	%rd267, [_ZN6thrust24THRUST_300001_SM_1000_NS8cuda_cub4core6detail13_kernel_agentINS1_8__reduce11ReduceAgentINS0_12zip_iteratorIN4cuda3std3__45tupleIJNS0_18transform_iteratorI5AbsOpNS0_10device_ptrIdEENS0_11use_defaultESG_EENS0_17counting_iteratorIlSG_SG_SG_EEEEEEEPNSB_IJdlEEESM_lNS1_9__extrema9arg_max_fIdlNSA_4lessIdEEEEEEJSL_SN_lSS_EEEvDpT0__param_1];
	cvta.to.global.u64 	%rd266, %rd267;
	st.global.f64 	[%rd266], %fd283;
	st.global.u64 	[%rd266+8], %rd336;
$L__BB6_206:
	ret;

}
	// .globl	_ZN6thrust24THRUST_300001_SM_1000_NS8cuda_cub4core6detail13_kernel_agentINS1_8__reduce11ReduceAgentINS0_12zip_iteratorIN4cuda3std3__45tupleIJNS0_18transform_iteratorI5AbsOpNS0_10device_ptrIdEENS0_11use_defaultESG_EENS0_17counting_iteratorIlSG_SG_SG_EEEEEEEPNSB_IJdlEEESM_lNS1_9__extrema9arg_max_fIdlNSA_4lessIdEEEEEEJSL_SN_lN3cub18CUB_300001_SM_100013GridEvenShareIlEENSV_9GridQueueIyEESS_EEEvDpT0_
.visible .entry _ZN6thrust24THRUST_300001_SM_1000_NS8cuda_cub4core6detail13_kernel_agentINS1_8__reduce11ReduceAgentINS0_12zip_iteratorIN4cuda3std3__45tupleIJNS0_18transform_iteratorI5AbsOpNS0_10device_ptrIdEENS0_11use_defaultESG_EENS0_17counting_iteratorIlSG_SG_SG_EEEEEEEPNSB_IJdlEEESM_lNS1_9__extrema9arg_max_fIdlNSA_4lessIdEEEEEEJSL_SN_lN3cub18CUB_300001_SM_100013GridEvenShareIlEENSV_9GridQueueIyEESS_EEEvDpT0_(
	.param .align 8 .b8 _ZN6thrust24THRUST_300001_SM_1000_NS8cuda_cub4core6detail13_kernel_agentINS1_8__reduce11ReduceAgentINS0_12zip_iteratorIN4cuda3std3__45tupleIJNS0_18transform_iteratorI5AbsOpNS0_10device_ptrIdEENS0_11use_defaultESG_EENS0_17counting_iteratorIlSG_SG_SG_EEEEEEEPNSB_IJdlEEESM_lNS1_9__extrema9arg_max_fIdlNSA_4lessIdEEEEEEJSL_SN_lN3cub18CUB_300001_SM_100013GridEvenShareIlEENSV_9GridQueueIyEESS_EEEvDpT0__param_0[24],
	.param .u64 .ptr .align 1 _ZN6thrust24THRUST_300001_SM_1000_NS8cuda_cub4core6detail13_kernel_agentINS1_8__reduce11ReduceAgentINS0_12zip_iteratorIN4cuda3std3__45tupleIJNS0_18transform_iteratorI5AbsOpNS0_10device_ptrIdEENS0_11use_defaultESG_EENS0_17counting_iteratorIlSG_SG_SG_EEEEEEEPNSB_IJdlEEESM_lNS1_9__extrema9arg_max_fIdlNSA_4lessIdEEEEEEJSL_SN_lN3cub18CUB_300001_SM_100013GridEvenShareIlEENSV_9GridQueueIyEESS_EEEvDpT0__param_1,
	.param .u64 _ZN6thrust24THRUST_300001_SM_1000_NS8cuda_cub4core6detail13_kernel_agentINS1_8__reduce11ReduceAgentINS0_12zip_iteratorIN4cuda3std3__45tupleIJNS0_18transform_iteratorI5AbsOpNS0_10device_ptrIdEENS0_11use_defaultESG_EENS0_17counting_iteratorIlSG_SG_SG_EEEEEEEPNSB_IJdlEEESM_lNS1_9__extrema9arg_max_fIdlNSA_4lessIdEEEEEEJSL_SN_lN3cub18CUB_300001_SM_100013GridEvenShareIlEENSV_9GridQueueIyEESS_EEEvDpT0__param_2,
	.param .align 8 .b8 _ZN6thrust24THRUST_300001_SM_1000_NS8cuda_cub4core6detail13_kernel_agentINS1_8__reduce11ReduceAgentINS0_12zip_iteratorIN4cuda3std3__45tupleIJNS0_18transform_iteratorI5AbsOpNS0_10device_ptrIdEENS0_11use_defaultESG_EENS0_17counting_iteratorIlSG_SG_SG_EEEEEEEPNSB_IJdlEEESM_lNS1_9__extrema9arg_max_fIdlNSA_4lessIdEEEEEEJSL_SN_lN3cub18CUB_300001_SM_100013GridEvenShareIlEENSV_9GridQueueIyEESS_EEEvDpT0__param_3[72],
	.param .align 8 .b8 _ZN6thrust24THRUST_300001_SM_1000_NS8cuda_cub4core6detail13_kernel_agentINS1_8__reduce11ReduceAgentINS0_12zip_iteratorIN4cuda3std3__45tupleIJNS0_18transform_iteratorI5AbsOpNS0_10device_ptrIdEENS0_11use_defaultESG_EENS0_17counting_iteratorIlSG_SG_SG_EEEEEEEPNSB_IJdlEEESM_lNS1_9__extrema9arg_max_fIdlNSA_4lessIdEEEEEEJSL_SN_lN3cub18CUB_300001_SM_100013GridEvenShareIlEENSV_9GridQueueIyEESS_EEEvDpT0__param_4[8],
	.param .align 1 .b8 _ZN6thrust24THRUST_300001_SM_1000_NS8cuda_cub4core6detail13_kernel_agentINS1_8__reduce11ReduceAgentINS0_12zip_iteratorIN4cuda3std3__45tupleIJNS0_18transform_iteratorI5AbsOpNS0_10device_ptrIdEENS0_11use_defaultESG_EENS0_17counting_iteratorIlSG_SG_SG_EEEEEEEPNSB_IJdlEEESM_lNS1_9__extrema9arg_max_fIdlNSA_4lessIdEEEEEEJSL_SN_lN3cub18CUB_300001_SM_100013GridEvenShareIlEENSV_9GridQueueIyEESS_EEEvDpT0__param_5[1]
)
.maxntid 256
{
	.reg .pred 	%p<236>;
	.reg .b16 	%rs<9>;
	.reg .b32 	%r<409>;
	.reg .b64 	%rd<354>;
	.reg .b64 	%fd<284>;

	ld.param.u64 	%rd196, [_ZN6thrust24THRUST_300001_SM_1000_NS8cuda_cub4core6detail13_kernel_agentINS1_8__reduce11ReduceAgentINS0_12zip_iteratorIN4cuda3std3__45tupleIJNS0_18transform_iteratorI5AbsOpNS0_10device_ptrIdEENS0_11use_defaultESG_EENS0_17counting_iteratorIlSG_SG_SG_EEEEEEEPNSB_IJdlEEESM_lNS1_9__extrema9arg_max_fIdlNSA_4lessIdEEEEEEJSL_SN_lN3cub18CUB_300001_SM_100013GridEvenShareIlEENSV_9GridQueueIyEESS_EEEvDpT0__param_0+16];
	ld.param.u64 	%rd195, [_ZN6thrust24THRUST_300001_SM_1000_NS8cuda_cub4core6detail13_kernel_agentINS1_8__reduce11ReduceAgentINS0_12zip_iteratorIN4cuda3std3__45tupleIJNS0_18transform_iteratorI5AbsOpNS0_10device_ptrIdEENS0_11use_defaultESG_EENS0_17counting_iteratorIlSG_SG_SG_EEEEEEEPNSB_IJdlEEESM_lNS1_9__extrema9arg_max_fIdlNSA_4lessIdEEEEEEJSL_SN_lN3cub18CUB_300001_SM_100013GridEvenShareIlEENSV_9GridQueueIyEESS_EEEvDpT0__param_0];
	ld.param.u64 	%rd199, [_ZN6thrust24THRUST_300001_SM_1000_NS8cuda_cub4core6detail13_kernel_agentINS1_8__reduce11ReduceAgentINS0_12zip_iteratorIN4cuda3std3__45tupleIJNS0_18transform_iteratorI5AbsOpNS0_10device_ptrIdEENS0_11use_defaultESG_EENS0_17counting_iteratorIlSG_SG_SG_EEEEEEEPNSB_IJdlEEESM_lNS1_9__extrema9arg_max_fIdlNSA_4lessIdEEEEEEJSL_SN_lN3cub18CUB_300001_SM_100013GridEvenShareIlEENSV_9GridQueueIyEESS_EEEvDpT0__param_4];
	ld.param.u64 	%rd198, [_ZN6thrust24THRUST_300001_SM_1000_NS8cuda_cub4core6detail13_kernel_agentINS1_8__reduce11ReduceAgentINS0_12zip_iteratorIN4cuda3std3__45tupleIJNS0_18transform_iteratorI5AbsOpNS0_10device_ptrIdEENS0_11use_defaultESG_EENS0_17counting_iteratorIlSG_SG_SG_EEEEEEEPNSB_IJdlEEESM_lNS1_9__extrema9arg_max_fIdlNSA_4lessIdEEEEEEJSL_SN_lN3cub18CUB_300001_SM_100013GridEvenShareIlEENSV_9GridQueueIyEESS_EEEvDpT0__param_2];
	cvta.to.global.u64 	%rd1, %rd199;
	cvta.to.global.u64 	%rd2, %rd195;
	mov.u32 	%r1, %ctaid.x;
	mul.lo.s32 	%r43, %r1, 1280;
	cvt.u64.u32 	%rd4, %r43;
	mov.u32 	%r44, %nctaid.x;
	mul.lo.s32 	%r45, %r44, 1280;
	cvt.u64.u32 	%rd5, %r45;
	add.s64 	%rd200, %rd4, 1280;
	setp.le.s64 	%p1, %rd200, %rd198;
	@%p1 bra 	$L__BB7_121;
	cvt.u32.u64 	%r169, %rd4;
	cvt.u32.u64 	%r2, %rd198;
	sub.s32 	%r3, %r2, %r169;
	mov.u32 	%r4, %tid.x;
	setp.ge.s32 	%p113, %r4, %r3;
	mov.f64 	%fd230, 0d0000000000000000;
	mov.b64 	%rd296, 0;
	mov.u32 	%r403, %r4;
	@%p113 bra 	$L__BB7_3;
	cvt.u64.u32 	%rd244, %r4;
	add.s64 	%rd245, %rd4, %rd244;
	shl.b64 	%rd246, %rd245, 3;
	add.s64 	%rd247, %rd2, %rd246;
	add.s64 	%rd296, %rd196, %rd245;
	ld.global.f64 	%fd208, [%rd247];
	setp.lt.f64 	%p114, %fd208, 0d0000000000000000;
	neg.f64 	%fd209, %fd208;
	selp.f64 	%fd230, %fd209, %fd208, %p114;
	add.s32 	%r403, %r4, 256;
$L__BB7_3:
	setp.ge.s32 	%p115, %r403, %r3;
	@%p115 bra 	$L__BB7_25;
	not.b32 	%r171, %r403;
	add.s32 	%r172, %r171, %r2;
	sub.s32 	%r7, %r172, %r169;
	and.b32  	%r173, %r7, 768;
	setp.eq.s32 	%p116, %r173, 768;
	@%p116 bra 	$L__BB7_10;
	cvt.u64.u32 	%rd249, %r403;
	add.s64 	%rd250, %rd249, %rd4;
	add.s64 	%rd287, %rd250, %rd196;
	shl.b64 	%rd251, %rd250, 3;
	add.s64 	%rd286, %rd2, %rd251;
	shr.u32 	%r174, %r7, 8;
	add.s32 	%r175, %r174, 1;
	and.b32  	%r176, %r175, 3;
	neg.s32 	%r401, %r176;
$L__BB7_6:
	.pragma "nounroll";
	mov.u64 	%rd12, %rd296;
	mov.f64 	%fd3, %fd230;
	ld.global.f64 	%fd211, [%rd286];
	setp.lt.f64 	%p117, %fd211, 0d0000000000000000;
	neg.f64 	%fd212, %fd211;
	selp.f64 	%fd4, %fd212, %fd211, %p117;
	setp.lt.f64 	%p118, %fd3, %fd4;
	mov.u64 	%rd296, %rd287;
	mov.f64 	%fd230, %fd4;
	@%p118 bra 	$L__BB7_9;
	setp.lt.f64 	%p119, %fd4, %fd3;
	mov.u64 	%rd296, %rd12;
	mov.f64 	%fd230, %fd3;
	@%p119 bra 	$L__BB7_9;
	setp.lt.s64 	%p120, %rd12, %rd287;
	min.s64 	%rd296, %rd12, %rd287;
	selp.f64 	%fd230, %fd3, %fd4, %p120;
$L__BB7_9:
	add.s32 	%r403, %r403, 256;
	add.s64 	%rd287, %rd287, 256;
	add.s64 	%rd286, %rd286, 2048;
	add.s32 	%r401, %r401, 1;
	setp.ne.s32 	%p121, %r401, 0;
	@%p121 bra 	$L__BB7_6;
$L__BB7_10:
	setp.lt.u32 	%p122, %r7, 768;
	@%p122 bra 	$L__BB7_25;
	add.s32 	%r404, %r403, 512;
$L__BB7_12:
	mov.u32 	%r15, %r404;
	add.s32 	%r177, %r15, -512;
	cvt.s64.s32 	%rd252, %r177;
	add.s64 	%rd253, %rd252, %rd4;
	shl.b64 	%rd254, %rd253, 3;
	add.s64 	%rd20, %rd2, %rd254;
	add.s64 	%rd21, %rd253, %rd196;
	ld.global.f64 	%fd213, [%rd20];
	setp.lt.f64 	%p123, %fd213, 0d0000000000000000;
	neg.f64 	%fd214, %fd213;
	selp.f64 	%fd10, %fd214, %fd213, %p123;
	setp.lt.f64 	%p124, %fd230, %fd10;
	mov.u64 	%rd293, %rd21;
	mov.f64 	%fd227, %fd10;
	@%p124 bra 	$L__BB7_15;
	setp.lt.f64 	%p125, %fd10, %fd230;
	mov.u64 	%rd293, %rd296;
	mov.f64 	%fd227, %fd230;
	@%p125 bra 	$L__BB7_15;
	setp.lt.s64 	%p126, %rd296, %rd21;
	min.s64 	%rd293, %rd296, %rd21;
	selp.f64 	%fd227, %fd230, %fd10, %p126;
$L__BB7_15:
	add.s32 	%r178, %r15, -256;
	cvt.s64.s32 	%rd255, %r178;
	add.s64 	%rd256, %rd255, %rd4;
	add.s64 	%rd24, %rd256, %rd196;
	ld.global.f64 	%fd215, [%rd20+2048];
	setp.lt.f64 	%p127, %fd215, 0d0000000000000000;
	neg.f64 	%fd216, %fd215;
	selp.f64 	%fd13, %fd216, %fd215, %p127;
	setp.lt.f64 	%p128, %fd227, %fd13;
	mov.u64 	%rd294, %rd24;
	mov.f64 	%fd228, %fd13;
	@%p128 bra 	$L__BB7_18;
	setp.lt.f64 	%p129, %fd13, %fd227;
	mov.u64 	%rd294, %rd293;
	mov.f64 	%fd228, %fd227;
	@%p129 bra 	$L__BB7_18;
	setp.lt.s64 	%p130, %rd293, %rd24;
	min.s64 	%rd294, %rd293, %rd24;
	selp.f64 	%fd228, %fd227, %fd13, %p130;
$L__BB7_18:
	cvt.s64.s32 	%rd257, %r15;
	add.s64 	%rd258, %rd257, %rd4;
	add.s64 	%rd27, %rd258, %rd196;
	ld.global.f64 	%fd217, [%rd20+4096];
	setp.lt.f64 	%p131, %fd217, 0d0000000000000000;
	neg.f64 	%fd218, %fd217;
	selp.f64 	%fd16, %fd218, %fd217, %p131;
	setp.lt.f64 	%p132, %fd228, %fd16;
	mov.u64 	%rd295, %rd27;
	mov.f64 	%fd229, %fd16;
	@%p132 bra 	$L__BB7_21;
	setp.lt.f64 	%p133, %fd16, %fd228;
	mov.u64 	%rd295, %rd294;
	mov.f64 	%fd229, %fd228;
	@%p133 bra 	$L__BB7_21;
	setp.lt.s64 	%p134, %rd294, %rd27;
	min.s64 	%rd295, %rd294, %rd27;
	selp.f64 	%fd229, %fd228, %fd16, %p134;
$L__BB7_21:
	add.s32 	%r179, %r15, 256;
	cvt.s64.s32 	%rd259, %r179;
	add.s64 	%rd260, %rd259, %rd4;
	add.s64 	%rd30, %rd260, %rd196;
	ld.global.f64 	%fd219, [%rd20+6144];
	setp.lt.f64 	%p135, %fd219, 0d0000000000000000;
	neg.f64 	%fd220, %fd219;
	selp.f64 	%fd19, %fd220, %fd219, %p135;
	setp.lt.f64 	%p136, %fd229, %fd19;
	mov.u64 	%rd296, %rd30;
	mov.f64 	%fd230, %fd19;
	@%p136 bra 	$L__BB7_24;
	setp.lt.f64 	%p137, %fd19, %fd229;
	mov.u64 	%rd296, %rd295;
	mov.f64 	%fd230, %fd229;
	@%p137 bra 	$L__BB7_24;
	setp.lt.s64 	%p138, %rd295, %rd30;
	min.s64 	%rd296, %rd295, %rd30;
	selp.f64 	%fd230, %fd229, %fd19, %p138;
$L__BB7_24:
	add.s32 	%r404, %r15, 1024;
	add.s32 	%r180, %r15, 512;
	setp.lt.s32 	%p139, %r180, %r3;
	@%p139 bra 	$L__BB7_12;
$L__BB7_25:
	setp.lt.s32 	%p140, %r3, 256;
	@%p140 bra 	$L__BB7_70;
	// begin inline asm
	mov.u32 %r294, %laneid;
	// end inline asm
	mov.b64 	%rd271, %fd230;
	mov.b64 	{%r296, %r301}, %rd271;
	mov.b32 	%r312, 1;
	mov.b32 	%r313, 31;
	mov.b32 	%r314, -1;
	// begin inline asm
	shfl.sync.down.b32 %r295, %r296, %r312, %r313, %r314;
	// end inline asm
	// begin inline asm
	shfl.sync.down.b32 %r300, %r301, %r312, %r313, %r314;
	// end inline asm
	mov.b64 	%rd272, {%r295, %r300};
	mov.b64 	%fd23, %rd272;
	mov.b64 	{%r306, %r311}, %rd296;
	// begin inline asm
	shfl.sync.down.b32 %r305, %r306, %r312, %r313, %r314;
	// end inline asm
	// begin inline asm
	shfl.sync.down.b32 %r310, %r311, %r312, %r313, %r314;
	// end inline asm
	mov.b64 	%rd34, {%r305, %r310};
	setp.gt.s32 	%p192, %r294, 30;
	mov.u64 	%rd298, %rd296;
	mov.f64 	%fd232, %fd230;
	@%p192 bra 	$L__BB7_30;
	setp.lt.f64 	%p193, %fd230, %fd23;
	mov.u64 	%rd298, %rd34;
	mov.f64 	%fd232, %fd23;
	@%p193 bra 	$L__BB7_30;
	setp.gt.f64 	%p194, %fd230, %fd23;
	mov.u64 	%rd298, %rd296;
	mov.f64 	%fd232, %fd230;
	@%p194 bra 	$L__BB7_30;
	setp.lt.s64 	%p195, %rd296, %rd34;
	min.s64 	%rd298, %rd296, %rd34;
	selp.f64 	%fd232, %fd230, %fd23, %p195;
$L__BB7_30:
	mov.b64 	%rd273, %fd232;
	mov.b64 	{%r316, %r321}, %rd273;
	mov.b32 	%r332, 2;
	mov.b32 	%r333, 31;
	mov.b32 	%r334, -1;
	// begin inline asm
	shfl.sync.down.b32 %r315, %r316, %r332, %r333, %r334;
	// end inline asm
	// begin inline asm
	shfl.sync.down.b32 %r320, %r321, %r332, %r333, %r334;
	// end inline asm
	mov.b64 	%rd274, {%r315, %r320};
	mov.b64 	%fd26, %rd274;
	mov.b64 	{%r326, %r331}, %rd298;
	// begin inline asm
	shfl.sync.down.b32 %r325, %r326, %r332, %r333, %r334;
	// end inline asm
	// begin inline asm
	shfl.sync.down.b32 %r330, %r331, %r332, %r333, %r334;
	// end inline asm
	mov.b64 	%rd37, {%r325, %r330};
	setp.gt.s32 	%p196, %r294, 29;
	mov.u64 	%rd299, %rd298;
	mov.f64 	%fd233, %fd232;
	@%p196 bra 	$L__BB7_34;
	setp.lt.f64 	%p197, %fd232, %fd26;
	mov.u64 	%rd299, %rd37;
	mov.f64 	%fd233, %fd26;
	@%p197 bra 	$L__BB7_34;
	setp.gt.f64 	%p198, %fd232, %fd26;
	mov.u64 	%rd299, %rd298;
	mov.f64 	%fd233, %fd232;
	@%p198 bra 	$L__BB7_34;
	setp.lt.s64 	%p199, %rd298, %rd37;
	min.s64 	%rd299, %rd298, %rd37;
	selp.f64 	%fd233, %fd232, %fd26, %p199;
$L__BB7_34:
	mov.b64 	%rd275, %fd233;
	mov.b64 	{%r336, %r341}, %rd275;
	mov.b32 	%r352, 4;
	mov.b32 	%r353, 31;
	mov.b32 	%r354, -1;
	// begin inline asm
	shfl.sync.down.b32 %r335, %r336, %r352, %r353, %r354;
	// end inline asm
	// begin inline asm
	shfl.sync.down.b32 %r340, %r341, %r352, %r353, %r354;
	// end inline asm
	mov.b64 	%rd276, {%r335, %r340};
	mov.b64 	%fd29, %rd276;
	mov.b64 	{%r346, %r351}, %rd299;
	// begin inline asm
	shfl.sync.down.b32 %r345, %r346, %r352, %r353, %r354;
	// end inline asm
	// begin inline asm
	shfl.sync.down.b32 %r350, %r351, %r352, %r353, %r354;
	// end inline asm
	mov.b64 	%rd40, {%r345, %r350};
	setp.gt.s32 	%p200, %r294, 27;
	mov.u64 	%rd300, %rd299;
	mov.f64 	%fd234, %fd233;
	@%p200 bra 	$L__BB7_38;
	setp.lt.f64 	%p201, %fd233, %fd29;
	mov.u64 	%rd300, %rd40;
	mov.f64 	%fd234, %fd29;
	@%p201 bra 	$L__BB7_38;
	setp.gt.f64 	%p202, %fd233, %fd29;
	mov.u64 	%rd300, %rd299;
	mov.f64 	%fd234, %fd233;
	@%p202 bra 	$L__BB7_38;
	setp.lt.s64 	%p203, %rd299, %rd40;
	min.s64 	%rd300, %rd299, %rd40;
	selp.f64 	%fd234, %fd233, %fd29, %p203;
$L__BB7_38:
	mov.b64 	%rd277, %fd234;
	mov.b64 	{%r356, %r361}, %rd277;
	mov.b32 	%r372, 8;
	mov.b32 	%r373, 31;
	mov.b32 	%r374, -1;
	// begin inline asm
	shfl.sync.down.b32 %r355, %r356, %r372, %r373, %r374;
	// end inline asm
	// begin inline asm
	shfl.sync.down.b32 %r360, %r361, %r372, %r373, %r374;
	// end inline asm
	mov.b64 	%rd278, {%r355, %r360};
	mov.b64 	%fd32, %rd278;
	mov.b64 	{%r366, %r371}, %rd300;
	// begin inline asm
	shfl.sync.down.b32 %r365, %r366, %r372, %r373, %r374;
	// end inline asm
	// begin inline asm
	shfl.sync.down.b32 %r370, %r371, %r372, %r373, %r374;
	// end inline asm
	mov.b64 	%rd43, {%r365, %r370};
	setp.gt.s32 	%p204, %r294, 23;
	mov.u64 	%rd301, %rd300;
	mov.f64 	%fd235, %fd234;
	@%p204 bra 	$L__BB7_42;
	setp.lt.f64 	%p205, %fd234, %fd32;
	mov.u64 	%rd301, %rd43;
	mov.f64 	%fd235, %fd32;
	@%p205 bra 	$L__BB7_42;
	setp.gt.f64 	%p206, %fd234, %fd32;
	mov.u64 	%rd301, %rd300;
	mov.f64 	%fd235, %fd234;
	@%p206 bra 	$L__BB7_42;
	setp.lt.s64 	%p207, %rd300, %rd43;
	min.s64 	%rd301, %rd300, %rd43;
	selp.f64 	%fd235, %fd234, %fd32, %p207;
$L__BB7_42:
	mov.b64 	%rd279, %fd235;
	mov.b64 	{%r376, %r381}, %rd279;
	mov.b32 	%r392, 16;
	mov.b32 	%r393, 31;
	mov.b32 	%r394, -1;
	// begin inline asm
	shfl.sync.down.b32 %r375, %r376, %r392, %r393, %r394;
	// end inline asm
	// begin inline asm
	shfl.sync.down.b32 %r380, %r381, %r392, %r393, %r394;
	// end inline asm
	mov.b64 	%rd280, {%r375, %r380};
	mov.b64 	%fd35, %rd280;
	mov.b64 	{%r386, %r391}, %rd301;
	// begin inline asm
	shfl.sync.down.b32 %r385, %r386, %r392, %r393, %r394;
	// end inline asm
	// begin inline asm
	shfl.sync.down.b32 %r390, %r391, %r392, %r393, %r394;
	// end inline asm
	mov.b64 	%rd46, {%r385, %r390};
	setp.gt.s32 	%p208, %r294, 15;
	mov.u64 	%rd353, %rd301;
	mov.f64 	%fd283, %fd235;
	@%p208 bra 	$L__BB7_46;
	setp.lt.f64 	%p209, %fd235, %fd35;
	mov.u64 	%rd353, %rd46;
	mov.f64 	%fd283, %fd35;
	@%p209 bra 	$L__BB7_46;
	setp.gt.f64 	%p210, %fd235, %fd35;
	mov.u64 	%rd353, %rd301;
	mov.f64 	%fd283, %fd235;
	@%p210 bra 	$L__BB7_46;
	setp.lt.s64 	%p211, %rd301, %rd46;
	min.s64 	%rd353, %rd301, %rd46;
	selp.f64 	%fd283, %fd235, %fd35, %p211;
$L__BB7_46:
	setp.ne.s32 	%p212, %r294, 0;
	@%p212 bra 	$L__BB7_48;
	shr.u32 	%r395, %r4, 1;
	and.b32  	%r396, %r395, 496;
	mov.u32 	%r397, _ZN6thrust24THRUST_300001_SM_1000_NS8cuda_cub4core6detail5shmemE;
	add.s32 	%r398, %r397, %r396;
	st.shared.f64 	[%r398+8], %fd283;
	st.shared.u64 	[%r398+16], %rd353;
$L__BB7_48:
	bar.sync 	0;
	setp.ne.s32 	%p213, %r4, 0;
	@%p213 bra 	$L__BB7_208;
	ld.shared.f64 	%fd38, [_ZN6thrust24THRUST_300001_SM_1000_NS8cuda_cub4core6detail5shmemE+24];
	ld.shared.u64 	%rd49, [_ZN6thrust24THRUST_300001_SM_1000_NS8cuda_cub4core6detail5shmemE+32];
	setp.lt.f64 	%p214, %fd283, %fd38;
	mov.u64 	%rd303, %rd49;
	mov.f64 	%fd237, %fd38;
	@%p214 bra 	$L__BB7_52;
	setp.lt.f64 	%p215, %fd38, %fd283;
	mov.u64 	%rd303, %rd353;
	mov.f64 	%fd237, %fd283;
	@%p215 bra 	$L__BB7_52;
	setp.lt.s64 	%p216, %rd353, %rd49;
	min.s64 	%rd303, %rd353, %rd49;
	selp.f64 	%fd237, %fd283, %fd38, %p216;
$L__BB7_52:
	ld.shared.f64 	%fd41, [_ZN6thrust24THRUST_300001_SM_1000_NS8cuda_cub4core6detail5shmemE+40];
	ld.shared.u64 	%rd52, [_ZN6thrust24THRUST_300001_SM_1000_NS8cuda_cub4core6detail5shmemE+48];
	setp.lt.f64 	%p217, %fd237, %fd41;
	mov.u64 	%rd304, %rd52;
	mov.f64 	%fd238, %fd41;
	@%p217 bra 	$L__BB7_55;
	setp.lt.f64 	%p218, %fd41, %fd237;
	mov.u64 	%rd304, %rd303;
	mov.f64 	%fd238, %fd237;
	@%p218 bra 	$L__BB7_55;
	setp.lt.s64 	%p219, %rd303, %rd52;
	min.s64 	%rd304, %rd303, %rd52;
	selp.f64 	%fd238, %fd237, %fd41, %p219;
$L__BB7_55:
	ld.shared.f64 	%fd44, [_ZN6thrust24THRUST_300001_SM_1000_NS8cuda_cub4core6detail5shmemE+56];
	ld.shared.u64 	%rd55, [_ZN6thrust24THRUST_300001_SM_1000_NS8cuda_cub4core6detail5shmemE+64];
	setp.lt.f64 	%p220, %fd238, %fd44;
	mov.u64 	%rd305, %rd55;
	mov.f64 	%fd239, %fd44;
	@%p220 bra 	$L__BB7_58;
	setp.lt.f64 	%p221, %fd44, %fd238;
	mov.u64 	%rd305, %rd304;
	mov.f64 	%fd239, %fd238;
	@%p221 bra 	$L__BB7_58;
	setp.lt.s64 	%p222, %rd304, %rd55;
	min.s64 	%rd305, %rd304, %rd55;
	selp.f64 	%fd239, %fd238, %fd44, %p222;
$L__BB7_58:
	ld.shared.f64 	%fd47, [_ZN6thrust24THRUST_300001_SM_1000_NS8cuda_cub4core6detail5shmemE+72];
	ld.shared.u64 	%rd58, [_ZN6thrust24THRUST_300001_SM_1000_NS8cuda_cub4core6detail5shmemE+80];
	setp.lt.f64 	%p223, %fd239, %fd47;
	mov.u64 	%rd306, %rd58;
	mov.f64 	%fd240, %fd47;
	@%p223 bra 	$L__BB7_61;
	setp.lt.f64 	%p224, %fd47, %fd239;
	mov.u64 	%rd306, %rd305;
	mov.f64 	%fd240, %fd239;
	@%p224 bra 	$L__BB7_61;
	setp.lt.s64 	%p225, %rd305, %rd58;
	min.s64 	%rd306, %rd305, %rd58;
	selp.f64 	%fd240, %fd239, %fd47, %p225;
$L__BB7_61:
	ld.shared.f64 	%fd50, [_ZN6thrust24THRUST_300001_SM_1000_NS8cuda_cub4core6detail5shmemE+88];
	ld.shared.u64 	%rd61, [_ZN6thrust24THRUST_300001_SM_1000_NS8cuda_cub4core6detail5shmemE+96];
	setp.lt.f64 	%p226, %fd240, %fd50;
	mov.u64 	%rd307, %rd61;
	mov.f64 	%fd241, %fd50;
	@%p226 bra 	$L__BB7_64;
	setp.lt.f64 	%p227, %fd50, %fd240;
	mov.u64 	%rd307, %rd306;
	mov.f64 	%fd241, %fd240;
	@%p227 bra 	$L__BB7_64;
	setp.lt.s64 	%p228, %rd306, %rd61;
	min.s64 	%rd307, %rd306, %rd61;
	selp.f64 	%fd241, %fd240, %fd50, %p228;
$L__BB7_64:
	ld.shared.f64 	%fd53, [_ZN6thrust24THRUST_300001_SM_1000_NS8cuda_cub4core6detail5shmemE+104];
	ld.shared.u64 	%rd64, [_ZN6thrust24THRUST_300001_SM_1000_NS8cuda_cub4core6detail5shmemE+112];
	setp.lt.f64 	%p229, %fd241, %fd53;
	mov.f64 	%fd242, %fd53;
	mov.u64 	%rd308, %rd64;
	@%p229 bra 	$L__BB7_67;
	setp.lt.f64 	%p230, %fd53, %fd241;
	mov.f64 	%fd242, %fd241;
	mov.u64 	%rd308, %rd307;
	@%p230 bra 	$L__BB7_67;
	setp.lt.s64 	%p231, %rd307, %rd64;
	selp.f64 	%fd242, %fd241, %fd53, %p231;
	min.s64 	%rd308, %rd307, %rd64;
$L__BB7_67:
	ld.shared.f64 	%fd56, [_ZN6thrust24THRUST_300001_SM_1000_NS8cuda_cub4core6detail5shmemE+120];
	ld.shared.u64 	%rd67, [_ZN6thrust24THRUST_300001_SM_1000_NS8cuda_cub4core6detail5shmemE+128];
	setp.lt.f64 	%p232, %fd242, %fd56;
	mov.u64 	%rd353, %rd67;
	mov.f64 	%fd283, %fd56;
	@%p232 bra 	$L__BB7_208;
	setp.lt.f64 	%p233, %fd56, %fd242;
	mov.u64 	%rd353, %rd308;
	mov.f64 	%fd283, %fd242;
	@%p233 bra 	$L__BB7_208;
	setp.lt.s64 	%p234, %rd308, %rd67;
	selp.f64 	%fd283, %fd242, %fd56, %p234;
	min.s64 	%rd353, %rd308, %rd67;
	bra.uni 	$L__BB7_208;
$L__BB7_70:
	// begin inline asm
	mov.u32 %r181, %laneid;
	// end inline asm
	and.b32  	%r202, %r4, 992;
	add.s32 	%r203, %r202, 32;
	setp.gt.s32 	%p141, %r203, %r3;
	not.b32 	%r204, %r202;
	add.s32 	%r205, %r3, %r204;
	selp.b32 	%r200, %r205, 31, %p141;
	mov.b64 	%rd261, %fd230;
	mov.b64 	{%r183, %r188}, %rd261;
	mov.b32 	%r199, 1;
	mov.b32 	%r201, -1;
	// begin inline asm
	shfl.sync.down.b32 %r182, %r183, %r199, %r200, %r201;
	// end inline asm
	// begin inline asm
	shfl.sync.down.b32 %r187, %r188, %r199, %r200, %r201;
	// end inline asm
	mov.b64 	%rd262, {%r182, %r187};
	mov.b64 	%fd58, %rd262;
	mov.b64 	{%r193, %r198}, %rd296;
	// begin inline asm
	shfl.sync.down.b32 %r192, %r193, %r199, %r200, %r201;
	// end inline asm
	// begin inline asm
	shfl.sync.down.b32 %r197, %r198, %r199, %r200, %r201;
	// end inline asm
	mov.b64 	%rd69, {%r192, %r197};
	setp.ge.s32 	%p142, %r181, %r200;
	mov.f64 	%fd243, %fd230;
	mov.u64 	%rd309, %rd296;
	@%p142 bra 	$L__BB7_74;
	setp.lt.f64 	%p143, %fd230, %fd58;
	mov.f64 	%fd243, %fd58;
	mov.u64 	%rd309, %rd69;
	@%p143 bra 	$L__BB7_74;
	setp.gt.f64 	%p144, %fd230, %fd58;
	mov.f64 	%fd243, %fd230;
	mov.u64 	%rd309, %rd296;
	@%p144 bra 	$L__BB7_74;
	setp.lt.s64 	%p145, %rd296, %rd69;
	selp.f64 	%fd243, %fd230, %fd58, %p145;
	min.s64 	%rd309, %rd296, %rd69;
$L__BB7_74:
	mov.b64 	%rd263, %fd243;
	mov.b64 	{%r207, %r212}, %rd263;
	mov.b32 	%r223, 2;
	mov.b32 	%r225, -1;
	// begin inline asm
	shfl.sync.down.b32 %r206, %r207, %r223, %r200, %r225;
	// end inline asm
	// begin inline asm
	shfl.sync.down.b32 %r211, %r212, %r223, %r200, %r225;
	// end inline asm
	mov.b64 	%rd264, {%r206, %r211};
	mov.b64 	%fd61, %rd264;
	mov.b64 	{%r217, %r222}, %rd309;
	// begin inline asm
	shfl.sync.down.b32 %r216, %r217, %r223, %r200, %r225;
	// end inline asm
	// begin inline asm
	shfl.sync.down.b32 %r221, %r222, %r223, %r200, %r225;
	// end inline asm
	mov.b64 	%rd72, {%r216, %r221};
	add.s32 	%r226, %r181, 2;
	setp.gt.s32 	%p146, %r226, %r200;
	mov.f64 	%fd244, %fd243;
	mov.u64 	%rd310, %rd309;
	@%p146 bra 	$L__BB7_78;
	setp.lt.f64 	%p147, %fd243, %fd61;
	mov.f64 	%fd244, %fd61;
	mov.u64 	%rd310, %rd72;
	@%p147 bra 	$L__BB7_78;
	setp.gt.f64 	%p148, %fd243, %fd61;
	mov.f64 	%fd244, %fd243;
	mov.u64 	%rd310, %rd309;
	@%p148 bra 	$L__BB7_78;
	setp.lt.s64 	%p149, %rd309, %rd72;
	selp.f64 	%fd244, %fd243, %fd61, %p149;
	min.s64 	%rd310, %rd309, %rd72;
$L__BB7_78:
	mov.b64 	%rd265, %fd244;
	mov.b64 	{%r228, %r233}, %rd265;
	mov.b32 	%r244, 4;
	mov.b32 	%r246, -1;
	// begin inline asm
	shfl.sync.down.b32 %r227, %r228, %r244, %r200, %r246;
	// end inline asm
	// begin inline asm
	shfl.sync.down.b32 %r232, %r233, %r244, %r200, %r246;
	// end inline asm
	mov.b64 	%rd266, {%r227, %r232};
	mov.b64 	%fd64, %rd266;
	mov.b64 	{%r238, %r243}, %rd310;
	// begin inline asm
	shfl.sync.down.b32 %r237, %r238, %r244, %r200, %r246;
	// end inline asm
	// begin inline asm
	shfl.sync.down.b32 %r242, %r243, %r244, %r200, %r246;
	// end inline asm
	mov.b64 	%rd75, {%r237, %r242};
	add.s32 	%r247, %r181, 4;
	setp.gt.s32 	%p150, %r247, %r200;
	mov.f64 	%fd245, %fd244;
	mov.u64 	%rd311, %rd310;
	@%p150 bra 	$L__BB7_82;
	setp.lt.f64 	%p151, %fd244, %fd64;
	mov.f64 	%fd245, %fd64;
	mov.u64 	%rd311, %rd75;
	@%p151 bra 	$L__BB7_82;
	setp.gt.f64 	%p152, %fd244, %fd64;
	mov.f64 	%fd245, %fd244;
	mov.u64 	%rd311, %rd310;
	@%p152 bra 	$L__BB7_82;
	setp.lt.s64 	%p153, %rd310, %rd75;
	selp.f64 	%fd245, %fd244, %fd64, %p153;
	min.s64 	%rd311, %rd310, %rd75;
$L__BB7_82:
	mov.b64 	%rd267, %fd245;
	mov.b64 	{%r249, %r254}, %rd267;
	mov.b32 	%r265, 8;
	mov.b32 	%r267, -1;
	// begin inline asm
	shfl.sync.down.b32 %r248, %r249, %r265, %r200, %r267;
	// end inline asm
	// begin inline asm
	shfl.sync.down.b32 %r253, %r254, %r265, %r200, %r267;
	// end inline asm
	mov.b64 	%rd268, {%r248, %r253};
	mov.b64 	%fd67, %rd268;
	mov.b64 	{%r259, %r264}, %rd311;
	// begin inline asm
	shfl.sync.down.b32 %r258, %r259, %r265, %r200, %r267;
	// end inline asm
	// begin inline asm
	shfl.sync.down.b32 %r263, %r264, %r265, %r200, %r267;
	// end inline asm
	mov.b64 	%rd78, {%r258, %r263};
	add.s32 	%r268, %r181, 8;
	setp.gt.s32 	%p154, %r268, %r200;
	mov.f64 	%fd246, %fd245;
	mov.u64 	%rd312, %rd311;
	@%p154 bra 	$L__BB7_86;
	setp.lt.f64 	%p155, %fd245, %fd67;
	mov.f64 	%fd246, %fd67;
	mov.u64 	%rd312, %rd78;
	@%p155 bra 	$L__BB7_86;
	setp.gt.f64 	%p156, %fd245, %fd67;
	mov.f64 	%fd246, %fd245;
	mov.u64 	%rd312, %rd311;
	@%p156 bra 	$L__BB7_86;
	setp.lt.s64 	%p157, %rd311, %rd78;
	selp.f64 	%fd246, %fd245, %fd67, %p157;
	min.s64 	%rd312, %rd311, %rd78;
$L__BB7_86:
	mov.b64 	%rd269, %fd246;
	mov.b64 	{%r270, %r275}, %rd269;
	mov.b32 	%r286, 16;
	mov.b32 	%r288, -1;
	// begin inline asm
	shfl.sync.down.b32 %r269, %r270, %r286, %r200, %r288;
	// end inline asm
	// begin inline asm
	shfl.sync.down.b32 %r274, %r275, %r286, %r200, %r288;
	// end inline asm
	mov.b64 	%rd270, {%r269, %r274};
	mov.b64 	%fd70, %rd270;
	mov.b64 	{%r280, %r285}, %rd312;
	// begin inline asm
	shfl.sync.down.b32 %r279, %r280, %r286, %r200, %r288;
	// end inline asm
	// begin inline asm
	shfl.sync.down.b32 %r284, %r285, %r286, %r200, %r288;
	// end inline asm
	mov.b64 	%rd81, {%r279, %r284};
	add.s32 	%r289, %r181, 16;
	setp.gt.s32 	%p158, %r289, %r200;
	mov.f64 	%fd283, %fd246;
	mov.u64 	%rd353, %rd312;
	@%p158 bra 	$L__BB7_90;
	setp.lt.f64 	%p159, %fd246, %fd70;
	mov.f64 	%fd283, %fd70;
	mov.u64 	%rd353, %rd81;
	@%p159 bra 	$L__BB7_90;
	setp.gt.f64 	%p160, %fd246, %fd70;
	mov.f64 	%fd283, %fd246;
	mov.u64 	%rd353, %rd312;
	@%p160 bra 	$L__BB7_90;
	setp.lt.s64 	%p161, %rd312, %rd81;
	selp.f64 	%fd283, %fd246, %fd70, %p161;
	min.s64 	%rd353, %rd312, %rd81;
$L__BB7_90:
	setp.ne.s32 	%p162, %r181, 0;
	@%p162 bra 	$L__BB7_92;
	shr.u32 	%r290, %r4, 1;
	and.b32  	%r291, %r290, 496;
	mov.u32 	%r292, _ZN6thrust24THRUST_300001_SM_1000_NS8cuda_cub4core6detail5shmemE;
	add.s32 	%r293, %r292, %r291;
	st.shared.f64 	[%r293+8], %fd283;
	st.shared.u64 	[%r293+16], %rd353;
$L__BB7_92:
	bar.sync 	0;
	setp.ne.s32 	%p163, %r4, 0;
	@%p163 bra 	$L__BB7_208;
	setp.lt.s32 	%p164, %r3, 33;
	mov.f64 	%fd248, %fd283;
	mov.u64 	%rd314, %rd353;
	@%p164 bra 	$L__BB7_97;
	ld.shared.f64 	%fd73, [_ZN6thrust24THRUST_300001_SM_1000_NS8cuda_cub4core6detail5shmemE+24];
	ld.shared.u64 	%rd84, [_ZN6thrust24THRUST_300001_SM_1000_NS8cuda_cub4core6detail5shmemE+32];
	setp.lt.f64 	%p165, %fd283, %fd73;
	mov.f64 	%fd248, %fd73;
	mov.u64 	%rd314, %rd84;
	@%p165 bra 	$L__BB7_97;
	setp.lt.f64 	%p166, %fd73, %fd283;
	mov.f64 	%fd248, %fd283;
	mov.u64 	%rd314, %rd353;
	@%p166 bra 	$L__BB7_97;
	setp.lt.s64 	%p167, %rd353, %rd84;
	selp.f64 	%fd248, %fd283, %fd73, %p167;
	min.s64 	%rd314, %rd353, %rd84;
$L__BB7_97:
	setp.lt.s32 	%p168, %r3, 65;
	mov.f64 	%fd249, %fd248;
	mov.u64 	%rd315, %rd314;
	@%p168 bra 	$L__BB7_101;
	ld.shared.f64 	%fd76, [_ZN6thrust24THRUST_300001_SM_1000_NS8cuda_cub4core6detail5shmemE+40];
	ld.shared.u64 	%rd87, [_ZN6thrust24THRUST_300001_SM_1000_NS8cuda_cub4core6detail5shmemE+48];
	setp.lt.f64 	%p169, %fd248, %fd76;
	mov.f64 	%fd249, %fd76;
	mov.u64 	%rd315, %rd87;
	@%p169 bra 	$L__BB7_101;
	setp.lt.f64 	%p170, %fd76, %fd248;
	mov.f64 	%fd249, %fd248;
	mov.u64 	%rd315, %rd314;
	@%p170 bra 	$L__BB7_101;
	setp.lt.s64 	%p171, %rd314, %rd87;
	selp.f64 	%fd249, %fd248, %fd76, %p171;
	min.s64 	%rd315, %rd314, %rd87;
$L__BB7_101:
	setp.lt.s32 	%p172, %r3, 97;
	mov.f64 	%fd250, %fd249;
	mov.u64 	%rd316, %rd315;
	@%p172 bra 	$L__BB7_105;
	ld.shared.f64 	%fd79, [_ZN6thrust24THRUST_300001_SM_1000_NS8cuda_cub4core6detail5shmemE+56];
	ld.shared.u64 	%rd90, [_ZN6thrust24THRUST_300001_SM_1000_NS8cuda_cub4core6detail5shmemE+64];
	setp.lt.f64 	%p173, %fd249, %fd79;
	mov.f64 	%fd250, %fd79;
	mov.u64 	%rd316, %rd90;
	@%p173 bra 	$L__BB7_105;
	setp.lt.f64 	%p174, %fd79, %fd249;
	mov.f64 	%fd250, %fd249;
	mov.u64 	%rd316, %rd315;
	@%p174 bra 	$L__BB7_105;
	setp.lt.s64 	%p175, %rd315, %rd90;
	selp.f64 	%fd250, %fd249, %fd79, %p175;
	min.s64 	%rd316, %rd315, %rd90;
$L__BB7_105:
	setp.lt.s32 	%p176, %r3, 129;
	mov.f64 	%fd251, %fd250;
	mov.u64 	%rd317, %rd316;
	@%p176 bra 	$L__BB7_109;
	ld.shared.f64 	%fd82, [_ZN6thrust24THRUST_300001_SM_1000_NS8cuda_cub4core6detail5shmemE+72];
	ld.shared.u64 	%rd93, [_ZN6thrust24THRUST_300001_SM_1000_NS8cuda_cub4core6detail5shmemE+80];
	setp.lt.f64 	%p177, %fd250, %fd82;
	mov.f64 	%fd251, %fd82;
	mov.u64 	%rd317, %rd93;
	@%p177 bra 	$L__BB7_109;
	setp.lt.f64 	%p178, %fd82, %fd250;
	mov.f64 	%fd251, %fd250;
	mov.u64 	%rd317, %rd316;
	@%p178 bra 	$L__BB7_109;
	setp.lt.s64 	%p179, %rd316, %rd93;
	selp.f64 	%fd251, %fd250, %fd82, %p179;
	min.s64 	%rd317, %rd316, %rd93;
$L__BB7_109:
	setp.lt.s32 	%p180, %r3, 161;
	mov.f64 	%fd252, %fd251;
	mov.u64 	%rd318, %rd317;
	@%p180 bra 	$L__BB7_113;
	ld.shared.f64 	%fd85, [_ZN6thrust24THRUST_300001_SM_1000_NS8cuda_cub4core6detail5shmemE+88];
	ld.shared.u64 	%rd96, [_ZN6thrust24THRUST_300001_SM_1000_NS8cuda_cub4core6detail5shmemE+96];
	setp.lt.f64 	%p181, %fd251, %fd85;
	mov.f64 	%fd252, %fd85;
	mov.u64 	%rd318, %rd96;
	@%p181 bra 	$L__BB7_113;
	setp.lt.f64 	%p182, %fd85, %fd251;
	mov.f64 	%fd252, %fd251;
	mov.u64 	%rd318, %rd317;
	@%p182 bra 	$L__BB7_113;
	setp.lt.s64 	%p183, %rd317, %rd96;
	selp.f64 	%fd252, %fd251, %fd85, %p183;
	min.s64 	%rd318, %rd317, %rd96;
$L__BB7_113:
	setp.lt.s32 	%p184, %r3, 193;
	mov.f64 	%fd253, %fd252;
	mov.u64 	%rd319, %rd318;
	@%p184 bra 	$L__BB7_117;
	ld.shared.f64 	%fd88, [_ZN6thrust24THRUST_300001_SM_1000_NS8cuda_cub4core6detail5shmemE+104];
	ld.shared.u64 	%rd99, [_ZN6thrust24THRUST_300001_SM_1000_NS8cuda_cub4core6detail5shmemE+112];
	setp.lt.f64 	%p185, %fd252, %fd88;
	mov.f64 	%fd253, %fd88;
	mov.u64 	%rd319, %rd99;
	@%p185 bra 	$L__BB7_117;
	setp.lt.f64 	%p186, %fd88, %fd252;
	mov.f64 	%fd253, %fd252;
	mov.u64 	%rd319, %rd318;
	@%p186 bra 	$L__BB7_117;
	setp.lt.s64 	%p187, %rd318, %rd99;
	selp.f64 	%fd253, %fd252, %fd88, %p187;
	min.s64 	%rd319, %rd318, %rd99;
$L__BB7_117:
	setp.lt.s32 	%p188, %r3, 225;
	mov.u64 	%rd353, %rd319;
	mov.f64 	%fd283, %fd253;
	@%p188 bra 	$L__BB7_208;
	ld.shared.f64 	%fd91, [_ZN6thrust24THRUST_300001_SM_1000_NS8cuda_cub4core6detail5shmemE+120];
	ld.shared.u64 	%rd102, [_ZN6thrust24THRUST_300001_SM_1000_NS8cuda_cub4core6detail5shmemE+128];
	setp.lt.f64 	%p189, %fd253, %fd91;
	mov.u64 	%rd353, %rd102;
	mov.f64 	%fd283, %fd91;
	@%p189 bra 	$L__BB7_208;
	setp.lt.f64 	%p190, %fd91, %fd253;
	mov.u64 	%rd353, %rd319;
	mov.f64 	%fd283, %fd253;
	@%p190 bra 	$L__BB7_208;
	setp.lt.s64 	%p191, %rd319, %rd102;
	selp.f64 	%fd283, %fd253, %fd91, %p191;
	min.s64 	%rd353, %rd319, %rd102;
	bra.uni 	$L__BB7_208;
$L__BB7_121:
	mov.u32 	%r20, %tid.x;
	add.s64 	%rd104, %rd196, %rd4;
	cvt.u64.u32 	%rd105, %r20;
	add.s64 	%rd201, %rd105, %rd4;
	cvta.to.global.u64 	%rd202, %rd195;
	shl.b64 	%rd203, %rd201, 3;
	add.s64 	%rd204, %rd202, %rd203;
	ld.global.f64 	%fd170, [%rd204];
	setp.lt.f64 	%p2, %fd170, 0d0000000000000000;
	neg.f64 	%fd171, %fd170;
	selp.f64 	%fd172, %fd171, %fd170, %p2;
	add.s32 	%r46, %r20, 256;
	cvt.u64.u32 	%rd205, %r46;
	ld.global.f64 	%fd173, [%rd204+2048];
	setp.lt.f64 	%p3, %fd173, 0d0000000000000000;
	neg.f64 	%fd174, %fd173;
	selp.f64 	%fd175, %fd174, %fd173, %p3;
	add.s32 	%r47, %r20, 512;
	cvt.u64.u32 	%rd206, %r47;
	ld.global.f64 	%fd176, [%rd204+4096];
	setp.lt.f64 	%p4, %fd176, 0d0000000000000000;
	neg.f64 	%fd177, %fd176;
	selp.f64 	%fd178, %fd177, %fd176, %p4;
	add.s32 	%r48, %r20, 768;
	cvt.u64.u32 	%rd207, %r48;
	ld.global.f64 	%fd179, [%rd204+6144];
	setp.lt.f64 	%p5, %fd179, 0d0000000000000000;
	neg.f64 	%fd180, %fd179;
	selp.f64 	%fd181, %fd180, %fd179, %p5;
	or.b32  	%r49, %r20, 1024;
	cvt.u64.u32 	%rd106, %r49;
	add.s64 	%rd341, %rd104, %rd106;
	ld.global.f64 	%fd182, [%rd204+8192];
	setp.lt.f64 	%p6, %fd182, 0d0000000000000000;
	neg.f64 	%fd183, %fd182;
	selp.f64 	%fd271, %fd183, %fd182, %p6;
	setp.geu.f64 	%p7, %fd172, %fd175;
	selp.f64 	%fd184, %fd172, %fd175, %p7;
	selp.b64 	%rd208, %rd105, %rd205, %p7;
	setp.geu.f64 	%p8, %fd184, %fd178;
	selp.f64 	%fd185, %fd184, %fd178, %p8;
	selp.b64 	%rd209, %rd208, %rd206, %p8;
	setp.geu.f64 	%p9, %fd185, %fd181;
	selp.f64 	%fd94, %fd185, %fd181, %p9;
	selp.b64 	%rd108, %rd209, %rd207, %p9;
	setp.lt.f64 	%p10, %fd94, %fd271;
	@%p10 bra 	$L__BB7_123;
	setp.lt.f64 	%p11, %fd271, %fd94;
	setp.lt.u64 	%p12, %rd108, %rd106;
	or.pred  	%p13, %p11, %p12;
	selp.f64 	%fd271, %fd94, %fd271, %p13;
	add.s64 	%rd210, %rd104, %rd108;
	selp.b64 	%rd341, %rd210, %rd341, %p13;
$L__BB7_123:
	setp.le.u64 	%p14, %rd198, %rd5;
	@%p14 bra 	$L__BB7_164;
	setp.ne.s32 	%p15, %r20, 0;
	@%p15 bra 	$L__BB7_126;
	atom.global.add.u64 	%rd211, [%rd1+8], 1280;
	add.s64 	%rd212, %rd211, %rd5;
	st.shared.u64 	[_ZN6thrust24THRUST_300001_SM_1000_NS8cuda_cub4core6detail5shmemE+152], %rd212;
$L__BB7_126:
	bar.sync 	0;
	ld.shared.u64 	%rd329, [_ZN6thrust24THRUST_300001_SM_1000_NS8cuda_cub4core6detail5shmemE+152];
	add.s64 	%rd213, %rd329, 1280;
	setp.gt.s64 	%p16, %rd213, %rd198;
	@%p16 bra 	$L__BB7_141;
	mov.f64 	%fd255, %fd271;
	mov.u64 	%rd322, %rd341;
$L__BB7_128:
	add.s64 	%rd214, %rd329, %rd105;
	cvta.to.global.u64 	%rd215, %rd195;
	shl.b64 	%rd216, %rd214, 3;
	add.s64 	%rd217, %rd215, %rd216;
	add.s64 	%rd323, %rd214, %rd196;
	ld.global.f64 	%fd186, [%rd217];
	setp.lt.f64 	%p17, %fd186, 0d0000000000000000;
	neg.f64 	%fd187, %fd186;
	selp.f64 	%fd256, %fd187, %fd186, %p17;
	add.s64 	%rd324, %rd323, 256;
	ld.global.f64 	%fd188, [%rd217+2048];
	setp.lt.f64 	%p18, %fd188, 0d0000000000000000;
	neg.f64 	%fd189, %fd188;
	selp.f64 	%fd257, %fd189, %fd188, %p18;
	add.s64 	%rd325, %rd323, 512;
	ld.global.f64 	%fd190, [%rd217+4096];
	setp.lt.f64 	%p19, %fd190, 0d0000000000000000;
	neg.f64 	%fd191, %fd190;
	selp.f64 	%fd258, %fd191, %fd190, %p19;
	add.s64 	%rd326, %rd323, 768;
	ld.global.f64 	%fd192, [%rd217+6144];
	setp.lt.f64 	%p20, %fd192, 0d0000000000000000;
	neg.f64 	%fd193, %fd192;
	selp.f64 	%fd259, %fd193, %fd192, %p20;
	add.s64 	%rd341, %rd323, 1024;
	ld.global.f64 	%fd194, [%rd217+8192];
	setp.lt.f64 	%p21, %fd194, 0d0000000000000000;
	neg.f64 	%fd195, %fd194;
	selp.f64 	%fd271, %fd195, %fd194, %p21;
	setp.lt.f64 	%p22, %fd255, %fd256;
	@%p22 bra 	$L__BB7_130;
	setp.lt.f64 	%p23, %fd256, %fd255;
	setp.lt.s64 	%p24, %rd322, %rd323;
	or.pred  	%p25, %p23, %p24;
	selp.f64 	%fd256, %fd255, %fd256, %p25;
	selp.b64 	%rd323, %rd322, %rd323, %p25;
$L__BB7_130:
	setp.lt.f64 	%p26, %fd256, %fd257;
	@%p26 bra 	$L__BB7_132;
	setp.lt.f64 	%p27, %fd257, %fd256;
	setp.lt.s64 	%p28, %rd323, %rd324;
	or.pred  	%p29, %p27, %p28;
	selp.f64 	%fd257, %fd256, %fd257, %p29;
	selp.b64 	%rd324, %rd323, %rd324, %p29;
$L__BB7_132:
	setp.lt.f64 	%p30, %fd257, %fd258;
	@%p30 bra 	$L__BB7_134;
	setp.lt.f64 	%p31, %fd258, %fd257;
	setp.lt.s64 	%p32, %rd324, %rd325;
	or.pred  	%p33, %p31, %p32;
	selp.f64 	%fd258, %fd257, %fd258, %p33;
	selp.b64 	%rd325, %rd324, %rd325, %p33;
$L__BB7_134:
	setp.lt.f64 	%p34, %fd258, %fd259;
	@%p34 bra 	$L__BB7_136;
	setp.lt.f64 	%p35, %fd259, %fd258;
	setp.lt.s64 	%p36, %rd325, %rd326;
	or.pred  	%p37, %p35, %p36;
	selp.f64 	%fd259, %fd258, %fd259, %p37;
	selp.b64 	%rd326, %rd325, %rd326, %p37;
$L__BB7_136:
	setp.lt.f64 	%p38, %fd259, %fd271;
	@%p38 bra 	$L__BB7_138;
	setp.lt.f64 	%p39, %fd271, %fd259;
	setp.lt.s64 	%p40, %rd326, %rd341;
	or.pred  	%p41, %p39, %p40;
	selp.f64 	%fd271, %fd259, %fd271, %p41;
	selp.b64 	%rd341, %rd326, %rd341, %p41;
$L__BB7_138:
	setp.ne.s32 	%p42, %r20, 0;
	bar.sync 	0;
	@%p42 bra 	$L__BB7_140;
	atom.global.add.u64 	%rd218, [%rd1+8], 1280;
	add.s64 	%rd219, %rd218, %rd5;
	st.shared.u64 	[_ZN6thrust24THRUST_300001_SM_1000_NS8cuda_cub4core6detail5shmemE+152], %rd219;
$L__BB7_140:
	bar.sync 	0;
	ld.shared.u64 	%rd329, [_ZN6thrust24THRUST_300001_SM_1000_NS8cuda_cub4core6detail5shmemE+152];
	add.s64 	%rd220, %rd329, 1280;
	setp.le.s64 	%p43, %rd220, %rd198;
	mov.f64 	%fd255, %fd271;
	mov.u64 	%rd322, %rd341;
	@%p43 bra 	$L__BB7_128;
$L__BB7_141:
	setp.le.s64 	%p44, %rd198, %rd329;
	@%p44 bra 	$L__BB7_164;
	cvt.u32.u64 	%r50, %rd329;
	cvt.u32.u64 	%r51, %rd198;
	sub.s32 	%r21, %r51, %r50;
	setp.ge.s32 	%p45, %r20, %r21;
	@%p45 bra 	$L__BB7_164;
	cvta.to.global.u64 	%rd132, %rd195;
	not.b32 	%r53, %r20;
	add.s32 	%r54, %r53, %r51;
	sub.s32 	%r22, %r54, %r50;
	and.b32  	%r56, %r22, 768;
	setp.eq.s32 	%p46, %r56, 768;
	mov.u32 	%r407, %r20;
	@%p46 bra 	$L__BB7_149;
	add.s64 	%rd222, %rd329, %rd105;
	add.s64 	%rd331, %rd222, %rd196;
	shl.b64 	%rd223, %rd222, 3;
	add.s64 	%rd330, %rd132, %rd223;
	shr.u32 	%r57, %r22, 8;
	add.s32 	%r58, %r57, 1;
	and.b32  	%r59, %r58, 3;
	neg.s32 	%r405, %r59;
	mov.u32 	%r407, %r20;
$L__BB7_145:
	.pragma "nounroll";
	mov.u64 	%rd137, %rd341;
	mov.f64 	%fd114, %fd271;
	ld.global.f64 	%fd197, [%rd330];
	setp.lt.f64 	%p47, %fd197, 0d0000000000000000;
	neg.f64 	%fd198, %fd197;
	selp.f64 	%fd115, %fd198, %fd197, %p47;
	setp.lt.f64 	%p48, %fd114, %fd115;
	mov.f64 	%fd271, %fd115;
	mov.u64 	%rd341, %rd331;
	@%p48 bra 	$L__BB7_148;
	setp.lt.f64 	%p49, %fd115, %fd114;
	mov.f64 	%fd271, %fd114;
	mov.u64 	%rd341, %rd137;
	@%p49 bra 	$L__BB7_148;
	setp.lt.s64 	%p50, %rd137, %rd331;
	selp.f64 	%fd271, %fd114, %fd115, %p50;
	min.s64 	%rd341, %rd137, %rd331;
$L__BB7_148:
	add.s32 	%r407, %r407, 256;
	add.s64 	%rd331, %rd331, 256;
	add.s64 	%rd330, %rd330, 2048;
	add.s32 	%r405, %r405, 1;
	setp.ne.s32 	%p51, %r405, 0;
	@%p51 bra 	$L__BB7_145;
$L__BB7_149:
	setp.lt.u32 	%p52, %r22, 768;
	@%p52 bra 	$L__BB7_164;
	add.s32 	%r408, %r407, 512;
$L__BB7_151:
	mov.u32 	%r30, %r408;
	add.s32 	%r60, %r30, -512;
	cvt.u64.u32 	%rd224, %r60;
	add.s64 	%rd225, %rd329, %rd224;
	shl.b64 	%rd226, %rd225, 3;
	add.s64 	%rd145, %rd132, %rd226;
	add.s64 	%rd146, %rd225, %rd196;
	ld.global.f64 	%fd199, [%rd145];
	setp.lt.f64 	%p53, %fd199, 0d0000000000000000;
	neg.f64 	%fd200, %fd199;
	selp.f64 	%fd121, %fd200, %fd199, %p53;
	setp.lt.f64 	%p54, %fd271, %fd121;
	mov.f64 	%fd267, %fd121;
	mov.u64 	%rd337, %rd146;
	@%p54 bra 	$L__BB7_154;
	setp.lt.f64 	%p55, %fd121, %fd271;
	mov.f64 	%fd267, %fd271;
	mov.u64 	%rd337, %rd341;
	@%p55 bra 	$L__BB7_154;
	setp.lt.s64 	%p56, %rd341, %rd146;
	selp.f64 	%fd267, %fd271, %fd121, %p56;
	min.s64 	%rd337, %rd341, %rd146;
$L__BB7_154:
	add.s32 	%r61, %r30, -256;
	cvt.u64.u32 	%rd227, %r61;
	add.s64 	%rd228, %rd329, %rd227;
	add.s64 	%rd149, %rd228, %rd196;
	ld.global.f64 	%fd201, [%rd145+2048];
	setp.lt.f64 	%p57, %fd201, 0d0000000000000000;
	neg.f64 	%fd202, %fd201;
	selp.f64 	%fd124, %fd202, %fd201, %p57;
	setp.lt.f64 	%p58, %fd267, %fd124;
	mov.f64 	%fd268, %fd124;
	mov.u64 	%rd338, %rd149;
	@%p58 bra 	$L__BB7_157;
	setp.lt.f64 	%p59, %fd124, %fd267;
	mov.f64 	%fd268, %fd267;
	mov.u64 	%rd338, %rd337;
	@%p59 bra 	$L__BB7_157;
	setp.lt.s64 	%p60, %rd337, %rd149;
	selp.f64 	%fd268, %fd267, %fd124, %p60;
	min.s64 	%rd338, %rd337, %rd149;
$L__BB7_157:
	cvt.u64.u32 	%rd229, %r30;
	add.s64 	%rd230, %rd329, %rd229;
	add.s64 	%rd152, %rd230, %rd196;
	ld.global.f64 	%fd203, [%rd145+4096];
	setp.lt.f64 	%p61, %fd203, 0d0000000000000000;
	neg.f64 	%fd204, %fd203;
	selp.f64 	%fd127, %fd204, %fd203, %p61;
	setp.lt.f64 	%p62, %fd268, %fd127;
	mov.f64 	%fd269, %fd127;
	mov.u64 	%rd339, %rd152;
	@%p62 bra 	$L__BB7_160;
	setp.lt.f64 	%p63, %fd127, %fd268;
	mov.f64 	%fd269, %fd268;
	mov.u64 	%rd339, %rd338;
	@%p63 bra 	$L__BB7_160;
	setp.lt.s64 	%p64, %rd338, %rd152;
	selp.f64 	%fd269, %fd268, %fd127, %p64;
	min.s64 	%rd339, %rd338, %rd152;
$L__BB7_160:
	add.s32 	%r62, %r30, 256;
	cvt.u64.u32 	%rd231, %r62;
	add.s64 	%rd232, %rd329, %rd231;
	add.s64 	%rd155, %rd232, %rd196;
	ld.global.f64 	%fd205, [%rd145+6144];
	setp.lt.f64 	%p65, %fd205, 0d0000000000000000;
	neg.f64 	%fd206, %fd205;
	selp.f64 	%fd130, %fd206, %fd205, %p65;
	setp.lt.f64 	%p66, %fd269, %fd130;
	mov.f64 	%fd271, %fd130;
	mov.u64 	%rd341, %rd155;
	@%p66 bra 	$L__BB7_163;
	setp.lt.f64 	%p67, %fd130, %fd269;
	mov.f64 	%fd271, %fd269;
	mov.u64 	%rd341, %rd339;
	@%p67 bra 	$L__BB7_163;
	setp.lt.s64 	%p68, %rd339, %rd155;
	selp.f64 	%fd271, %fd269, %fd130, %p68;
	min.s64 	%rd341, %rd339, %rd155;
$L__BB7_163:
	add.s32 	%r408, %r30, 1024;
	add.s32 	%r63, %r30, 512;
	setp.lt.s32 	%p69, %r63, %r21;
	@%p69 bra 	$L__BB7_151;
$L__BB7_164:
	// begin inline asm
	mov.u32 %r64, %laneid;
	// end inline asm
	mov.b64 	%rd233, %fd271;
	mov.b64 	{%r66, %r71}, %rd233;
	mov.b32 	%r82, 1;
	mov.b32 	%r83, 31;
	mov.b32 	%r84, -1;
	// begin inline asm
	shfl.sync.down.b32 %r65, %r66, %r82, %r83, %r84;
	// end inline asm
	// begin inline asm
	shfl.sync.down.b32 %r70, %r71, %r82, %r83, %r84;
	// end inline asm
	mov.b64 	%rd234, {%r65, %r70};
	mov.b64 	%fd134, %rd234;
	mov.b64 	{%r76, %r81}, %rd341;
	// begin inline asm
	shfl.sync.down.b32 %r75, %r76, %r82, %r83, %r84;
	// end inline asm
	// begin inline asm
	shfl.sync.down.b32 %r80, %r81, %r82, %r83, %r84;
	// end inline asm
	mov.b64 	%rd159, {%r75, %r80};
	setp.gt.s32 	%p70, %r64, 30;
	mov.f64 	%fd272, %fd271;
	mov.u64 	%rd342, %rd341;
	@%p70 bra 	$L__BB7_168;
	setp.lt.f64 	%p71, %fd271, %fd134;
	mov.f64 	%fd272, %fd134;
	mov.u64 	%rd342, %rd159;
	@%p71 bra 	$L__BB7_168;
	setp.gt.f64 	%p72, %fd271, %fd134;
	mov.f64 	%fd272, %fd271;
	mov.u64 	%rd342, %rd341;
	@%p72 bra 	$L__BB7_168;
	setp.lt.s64 	%p73, %rd341, %rd159;
	selp.f64 	%fd272, %fd271, %fd134, %p73;
	min.s64 	%rd342, %rd341, %rd159;
$L__BB7_168:
	mov.b64 	%rd235, %fd272;
	mov.b64 	{%r86, %r91}, %rd235;
	mov.b32 	%r102, 2;
	mov.b32 	%r103, 31;
	mov.b32 	%r104, -1;
	// begin inline asm
	shfl.sync.down.b32 %r85, %r86, %r102, %r103, %r104;
	// end inline asm
	// begin inline asm
	shfl.sync.down.b32 %r90, %r91, %r102, %r103, %r104;
	// end inline asm
	mov.b64 	%rd236, {%r85, %r90};
	mov.b64 	%fd137, %rd236;
	mov.b64 	{%r96, %r101}, %rd342;
	// begin inline asm
	shfl.sync.down.b32 %r95, %r96, %r102, %r103, %r104;
	// end inline asm
	// begin inline asm
	shfl.sync.down.b32 %r100, %r101, %r102, %r103, %r104;
	// end inline asm
	mov.b64 	%rd162, {%r95, %r100};
	setp.gt.s32 	%p74, %r64, 29;
	mov.f64 	%fd273, %fd272;
	mov.u64 	%rd343, %rd342;
	@%p74 bra 	$L__BB7_172;
	setp.lt.f64 	%p75, %fd272, %fd137;
	mov.f64 	%fd273, %fd137;
	mov.u64 	%rd343, %rd162;
	@%p75 bra 	$L__BB7_172;
	setp.gt.f64 	%p76, %fd272, %fd137;
	mov.f64 	%fd273, %fd272;
	mov.u64 	%rd343, %rd342;
	@%p76 bra 	$L__BB7_172;
	setp.lt.s64 	%p77, %rd342, %rd162;
	selp.f64 	%fd273, %fd272, %fd137, %p77;
	min.s64 	%rd343, %rd342, %rd162;
$L__BB7_172:
	mov.b64 	%rd237, %fd273;
	mov.b64 	{%r106, %r111}, %rd237;
	mov.b32 	%r122, 4;
	mov.b32 	%r123, 31;
	mov.b32 	%r124, -1;
	// begin inline asm
	shfl.sync.down.b32 %r105, %r106, %r122, %r123, %r124;
	// end inline asm
	// begin inline asm
	shfl.sync.down.b32 %r110, %r111, %r122, %r123, %r124;
	// end inline asm
	mov.b64 	%rd238, {%r105, %r110};
	mov.b64 	%fd140, %rd238;
	mov.b64 	{%r116, %r121}, %rd343;
	// begin inline asm
	shfl.sync.down.b32 %r115, %r116, %r122, %r123, %r124;
	// end inline asm
	// begin inline asm
	shfl.sync.down.b32 %r120, %r121, %r122, %r123, %r124;
	// end inline asm
	mov.b64 	%rd165, {%r115, %r120};
	setp.gt.s32 	%p78, %r64, 27;
	mov.f64 	%fd274, %fd273;
	mov.u64 	%rd344, %rd343;
	@%p78 bra 	$L__BB7_176;
	setp.lt.f64 	%p79, %fd273, %fd140;
	mov.f64 	%fd274, %fd140;
	mov.u64 	%rd344, %rd165;
	@%p79 bra 	$L__BB7_176;
	setp.gt.f64 	%p80, %fd273, %fd140;
	mov.f64 	%fd274, %fd273;
	mov.u64 	%rd344, %rd343;
	@%p80 bra 	$L__BB7_176;
	setp.lt.s64 	%p81, %rd343, %rd165;
	selp.f64 	%fd274, %fd273, %fd140, %p81;
	min.s64 	%rd344, %rd343, %rd165;
$L__BB7_176:
	mov.b64 	%rd239, %fd274;
	mov.b64 	{%r126, %r131}, %rd239;
	mov.b32 	%r142, 8;
	mov.b32 	%r143, 31;
	mov.b32 	%r144, -1;
	// begin inline asm
	shfl.sync.down.b32 %r125, %r126, %r142, %r143, %r144;
	// end inline asm
	// begin inline asm
	shfl.sync.down.b32 %r130, %r131, %r142, %r143, %r144;
	// end inline asm
	mov.b64 	%rd240, {%r125, %r130};
	mov.b64 	%fd143, %rd240;
	mov.b64 	{%r136, %r141}, %rd344;
	// begin inline asm
	shfl.sync.down.b32 %r135, %r136, %r142, %r143, %r144;
	// end inline asm
	// begin inline asm
	shfl.sync.down.b32 %r140, %r141, %r142, %r143, %r144;
	// end inline asm
	mov.b64 	%rd168, {%r135, %r140};
	setp.gt.s32 	%p82, %r64, 23;
	mov.f64 	%fd275, %fd274;
	mov.u64 	%rd345, %rd344;
	@%p82 bra 	$L__BB7_180;
	setp.lt.f64 	%p83, %fd274, %fd143;
	mov.f64 	%fd275, %fd143;
	mov.u64 	%rd345, %rd168;
	@%p83 bra 	$L__BB7_180;
	setp.gt.f64 	%p84, %fd274, %fd143;
	mov.f64 	%fd275, %fd274;
	mov.u64 	%rd345, %rd344;
	@%p84 bra 	$L__BB7_180;
	setp.lt.s64 	%p85, %rd344, %rd168;
	selp.f64 	%fd275, %fd274, %fd143, %p85;
	min.s64 	%rd345, %rd344, %rd168;
$L__BB7_180:
	mov.b64 	%rd241, %fd275;
	mov.b64 	{%r146, %r151}, %rd241;
	mov.b32 	%r162, 16;
	mov.b32 	%r163, 31;
	mov.b32 	%r164, -1;
	// begin inline asm
	shfl.sync.down.b32 %r145, %r146, %r162, %r163, %r164;
	// end inline asm
	// begin inline asm
	shfl.sync.down.b32 %r150, %r151, %r162, %r163, %r164;
	// end inline asm
	mov.b64 	%rd242, {%r145, %r150};
	mov.b64 	%fd146, %rd242;
	mov.b64 	{%r156, %r161}, %rd345;
	// begin inline asm
	shfl.sync.down.b32 %r155, %r156, %r162, %r163, %r164;
	// end inline asm
	// begin inline asm
	shfl.sync.down.b32 %r160, %r161, %r162, %r163, %r164;
	// end inline asm
	mov.b64 	%rd171, {%r155, %r160};
	setp.gt.s32 	%p86, %r64, 15;
	mov.f64 	%fd283, %fd275;
	mov.u64 	%rd353, %rd345;
	@%p86 bra 	$L__BB7_184;
	setp.lt.f64 	%p87, %fd275, %fd146;
	mov.f64 	%fd283, %fd146;
	mov.u64 	%rd353, %rd171;
	@%p87 bra 	$L__BB7_184;
	setp.gt.f64 	%p88, %fd275, %fd146;
	mov.f64 	%fd283, %fd275;
	mov.u64 	%rd353, %rd345;
	@%p88 bra 	$L__BB7_184;
	setp.lt.s64 	%p89, %rd345, %rd171;
	selp.f64 	%fd283, %fd275, %fd146, %p89;
	min.s64 	%rd353, %rd345, %rd171;
$L__BB7_184:
	setp.ne.s32 	%p90, %r64, 0;
	@%p90 bra 	$L__BB7_186;
	shr.u32 	%r165, %r20, 1;
	and.b32  	%r166, %r165, 496;
	mov.u32 	%r167, _ZN6thrust24THRUST_300001_SM_1000_NS8cuda_cub4core6detail5shmemE;
	add.s32 	%r168, %r167, %r166;
	st.shared.f64 	[%r168+8], %fd283;
	st.shared.u64 	[%r168+16], %rd353;
$L__BB7_186:
	bar.sync 	0;
	setp.ne.s32 	%p91, %r20, 0;
	@%p91 bra 	$L__BB7_208;
	ld.shared.f64 	%fd149, [_ZN6thrust24THRUST_300001_SM_1000_NS8cuda_cub4core6detail5shmemE+24];
	ld.shared.u64 	%rd174, [_ZN6thrust24THRUST_300001_SM_1000_NS8cuda_cub4core6detail5shmemE+32];
	setp.lt.f64 	%p92, %fd283, %fd149;
	mov.f64 	%fd277, %fd149;
	mov.u64 	%rd347, %rd174;
	@%p92 bra 	$L__BB7_190;
	setp.lt.f64 	%p93, %fd149, %fd283;
	mov.f64 	%fd277, %fd283;
	mov.u64 	%rd347, %rd353;
	@%p93 bra 	$L__BB7_190;
	setp.lt.s64 	%p94, %rd353, %rd174;
	selp.f64 	%fd277, %fd283, %fd149, %p94;
	min.s64 	%rd347, %rd353, %rd174;
$L__BB7_190:
	ld.shared.f64 	%fd152, [_ZN6thrust24THRUST_300001_SM_1000_NS8cuda_cub4core6detail5shmemE+40];
	ld.shared.u64 	%rd177, [_ZN6thrust24THRUST_300001_SM_1000_NS8cuda_cub4core6detail5shmemE+48];
	setp.lt.f64 	%p95, %fd277, %fd152;
	mov.f64 	%fd278, %fd152;
	mov.u64 	%rd348, %rd177;
	@%p95 bra 	$L__BB7_193;
	setp.lt.f64 	%p96, %fd152, %fd277;
	mov.f64 	%fd278, %fd277;
	mov.u64 	%rd348, %rd347;
	@%p96 bra 	$L__BB7_193;
	setp.lt.s64 	%p97, %rd347, %rd177;
	selp.f64 	%fd278, %fd277, %fd152, %p97;
	min.s64 	%rd348, %rd347, %rd177;
$L__BB7_193:
	ld.shared.f64 	%fd155, [_ZN6thrust24THRUST_300001_SM_1000_NS8cuda_cub4core6detail5shmemE+56];
	ld.shared.u64 	%rd180, [_ZN6thrust24THRUST_300001_SM_1000_NS8cuda_cub4core6detail5shmemE+64];
	setp.lt.f64 	%p98, %fd278, %fd155;
	mov.f64 	%fd279, %fd155;
	mov.u64 	%rd349, %rd180;
	@%p98 bra 	$L__BB7_196;
	setp.lt.f64 	%p99, %fd155, %fd278;
	mov.f64 	%fd279, %fd278;
	mov.u64 	%rd349, %rd348;
	@%p99 bra 	$L__BB7_196;
	setp.lt.s64 	%p100, %rd348, %rd180;
	selp.f64 	%fd279, %fd278, %fd155, %p100;
	min.s64 	%rd349, %rd348, %rd180;
$L__BB7_196:
	ld.shared.f64 	%fd158, [_ZN6thrust24THRUST_300001_SM_1000_NS8cuda_cub4core6detail5shmemE+72];
	ld.shared.u64 	%rd183, [_ZN6thrust24THRUST_300001_SM_1000_NS8cuda_cub4core6detail5shmemE+80];
	setp.lt.f64 	%p101, %fd279, %fd158;
	mov.f64 	%fd280, %fd158;
	mov.u64 	%rd350, %rd183;
	@%p101 bra 	$L__BB7_199;
	setp.lt.f64 	%p102, %fd158, %fd279;
	mov.f64 	%fd280, %fd279;
	mov.u64 	%rd350, %rd349;
	@%p102 bra 	$L__BB7_199;
	setp.lt.s64 	%p103, %rd349, %rd183;
	selp.f64 	%fd280, %fd279, %fd158, %p103;
	min.s64 	%rd350, %rd349, %rd183;
$L__BB7_199:
	ld.shared.f64 	%fd161, [_ZN6thrust24THRUST_300001_SM_1000_NS8cuda_cub4core6detail5shmemE+88];
	ld.shared.u64 	%rd186, [_ZN6thrust24THRUST_300001_SM_1000_NS8cuda_cub4core6detail5shmemE+96];
	setp.lt.f64 	%p104, %fd280, %fd161;
	mov.f64 	%fd281, %fd161;
	mov.u64 	%rd351, %rd186;
	@%p104 bra 	$L__BB7_202;
	setp.lt.f64 	%p105, %fd161, %fd280;
	mov.f64 	%fd281, %fd280;
	mov.u64 	%rd351, %rd350;
	@%p105 bra 	$L__BB7_202;
	setp.lt.s64 	%p106, %rd350, %rd186;
	selp.f64 	%fd281, %fd280, %fd161, %p106;
	min.s64 	%rd351, %rd350, %rd186;
$L__BB7_202:
	ld.shared.f64 	%fd164, [_ZN6thrust24THRUST_300001_SM_1000_NS8cuda_cub4core6detail5shmemE+104];
	ld.shared.u64 	%rd189, [_ZN6thrust24THRUST_300001_SM_1000_NS8cuda_cub4core6detail5shmemE+112];
	setp.lt.f64 	%p107, %fd281, %fd164;
	mov.f64 	%fd282, %fd164;
	mov.u64 	%rd352, %rd189;
	@%p107 bra 	$L__BB7_205;
	setp.lt.f64 	%p108, %fd164, %fd281;
	mov.f64 	%fd282, %fd281;
	mov.u64 	%rd352, %rd351;
	@%p108 bra 	$L__BB7_205;
	setp.lt.s64 	%p109, %rd351, %rd189;
	selp.f64 	%fd282, %fd281, %fd164, %p109;
	min.s64 	%rd352, %rd351, %rd189;
$L__BB7_205:
	ld.shared.f64 	%fd167, [_ZN6thrust24THRUST_300001_SM_1000_NS8cuda_cub4core6detail5shmemE+120];
	ld.shared.u64 	%rd192, [_ZN6thrust24THRUST_300001_SM_1000_NS8cuda_cub4core6detail5shmemE+128];
	setp.lt.f64 	%p110, %fd282, %fd167;
	mov.u64 	%rd353, %rd192;
	mov.f64 	%fd283, %fd167;
	@%p110 bra 	$L__BB7_208;
	setp.lt.f64 	%p111, %fd167, %fd282;
	mov.u64 	%rd353, %rd352;
	mov.f64 	%fd283, %fd282;
	@%p111 bra 	$L__BB7_208;
	setp.lt.s64 	%p112, %rd352, %rd192;
	selp.f64 	%fd283, %fd282, %fd167, %p112;
	min.s64 	%rd353, %rd352, %rd192;
$L__BB7_208:
	mov.u32 	%r399, %tid.x;
	setp.ne.s32 	%p235, %r399, 0;
	@%p235 bra 	$L__BB7_210;
	ld.param.u64 	%rd284, [_ZN6thrust24THRUST_300001_SM_1000_NS8cuda_cub4core6detail13_kernel_agentINS1_8__reduce11ReduceAgentINS0_12zip_iteratorIN4cuda3std3__45tupleIJNS0_18transform_iteratorI5AbsOpNS0_10device_ptrIdEENS0_11use_defaultESG_EENS0_17counting_iteratorIlSG_SG_SG_EEEEEEEPNSB_IJdlEEESM_lNS1_9__extrema9arg_max_fIdlNSA_4lessIdEEEEEEJSL_SN_lN3cub18CUB_300001_SM_100013GridEvenShareIlEENSV_9GridQueueIyEESS_EEEvDpT0__param_1];
	cvta.to.global.u64 	%rd281, %rd284;
	mul.wide.u32 	%rd282, %r1, 16;
	add.s64 	%rd283, %rd281, %rd282;
	st.global.f64 	[%rd283], %fd283;
	st.global.u64 	[%rd283+8], %rd353;
$L__BB7_210:
	ret;

}
	// .globl	_ZN6thrust24THRUST_300001_SM_1000_NS8cuda_cub4core6detail13_kernel_agentINS1_8__reduce10DrainAgentIlEEJN3cub18CUB_300001_SM_10009GridQueueIyEElEEEvDpT0_
.visible .entry _ZN6thrust24THRUST_300001_SM_1000_NS8cuda_cub4core6detail13_kernel_agentINS1_8__reduce10DrainAgentIlEEJN3cub18CUB_300001_SM_10009GridQueueIyEElEEEvDpT0_(
	.param .align 8 .b8 _ZN6thrust24THRUST_300001_SM_1000_NS8cuda_cub4core6detail13_kernel_agentINS1_8__reduce10DrainAgentIlEEJN3cub18CUB_300001_SM_10009GridQueueIyEElEEEvDpT0__param_0[8],
	.param .u64 _ZN6thrust24THRUST_300001_SM_1000_NS8cuda_cub4core6detail13_kernel_agentINS1_8__reduce10DrainAgentIlEEJN3cub18CUB_300001_SM_10009GridQueueIyEElEEEvDpT0__param_1
)
.maxntid 1
{
	.reg .b64 	%rd<5>;

	ld.param.u64 	%rd1, [_ZN6thrust24THRUST_300001_SM_1000_NS8cuda_cub4core6detail13_kernel_agentINS1_8__reduce10DrainAgentIlEEJN3cub18CUB_300001_SM_10009GridQueueIyEElEEEvDpT0__param_0];
	ld.param.u64 	%rd2, [_ZN6thrust24THRUST_300001_SM_1000_NS8cuda_cub4core6detail13_kernel_agentINS1_8__reduce10DrainAgentIlEEJN3cub18CUB_300001_SM_10009GridQueueIyEElEEEvDpT0__param_1];
	cvta.to.global.u64 	%rd3, %rd1;
	st.global.u64 	[%rd3], %rd2;
	mov.b64 	%rd4, 0;
	st.global.u64 	[%rd3+8], %rd4;
	ret;

}
	// .globl	_ZN6thrust24THRUST_300001_SM_1000_NS8cuda_cub4core6detail13_kernel_agentINS1_8__reduce11ReduceAgentIPN4cuda3std3__45tupleIJdlEEESC_SB_lNS1_9__extrema9arg_max_fIdlNS9_4lessIdEEEEEEJSC_SC_iSH_EEEvDpT0_
.visible .entry _ZN6thrust24THRUST_300001_SM_1000_NS8cuda_cub4core6detail13_kernel_agentINS1_8__reduce11ReduceAgentIPN4cuda3std3__45tupleIJdlEEESC_SB_lNS1_9__extrema9arg_max_fIdlNS9_4lessIdEEEEEEJSC_SC_iSH_EEEvDpT0_(
	.param .u64 .ptr .align 1 _ZN6thrust24THRUST_300001_SM_1000_NS8cuda_cub4core6detail13_kernel_agentINS1_8__reduce11ReduceAgentIPN4cuda3std3__45tupleIJdlEEESC_SB_lNS1_9__extrema9arg_max_fIdlNS9_4lessIdEEEEEEJSC_SC_iSH_EEEvDpT0__param_0,
	.param .u64 .ptr .align 1 _ZN6thrust24THRUST_300001_SM_1000_NS8cuda_cub4core6detail13_kernel_agentINS1_8__reduce11ReduceAgentIPN4cuda3std3__45tupleIJdlEEESC_SB_lNS1_9__extrema9arg_max_fIdlNS9_4lessIdEEEEEEJSC_SC_iSH_EEEvDpT0__param_1,
	.param .u32 _ZN6thrust24THRUST_300001_SM_1000_NS8cuda_cub4core6detail13_kernel_agentINS1_8__reduce11ReduceAgentIPN4cuda3std3__45tupleIJdlEEESC_SB_lNS1_9__extrema9arg_max_fIdlNS9_4lessIdEEEEEEJSC_SC_iSH_EEEvDpT0__param_2,
	.param .align 1 .b8 _ZN6thrust24THRUST_300001_SM_1000_NS8cuda_cub4core6detail13_kernel_agentINS1_8__reduce11ReduceAgentIPN4cuda3std3__45tupleIJdlEEESC_SB_lNS1_9__extrema9arg_max_fIdlNS9_4lessIdEEEEEEJSC_SC_iSH_EEEvDpT0__param_3[1]
)
.maxntid 256
{
	.reg .pred 	%p<264>;
	.reg .b32 	%r<374>;
	.reg .b64 	%rd<508>;
	.reg .b64 	%fd<293>;

	ld.param.u64 	%rd237, [_ZN6thrust24THRUST_300001_SM_1000_NS8cuda_cub4core6detail13_kernel_agentINS1_8__reduce11ReduceAgentIPN4cuda3std3__45tupleIJdlEEESC_SB_lNS1_9__extrema9arg_max_fIdlNS9_4lessIdEEEEEEJSC_SC_iSH_EEEvDpT0__param_0];
	ld.param.u32 	%r29, [_ZN6thrust24THRUST_300001_SM_1000_NS8cuda_cub4core6detail13_kernel_agentINS1_8__reduce11ReduceAgentIPN4cuda3std3__45tupleIJdlEEESC_SB_lNS1_9__extrema9arg_max_fIdlNS9_4lessIdEEEEEEJSC_SC_iSH_EEEvDpT0__param_2];
	cvt.s64.s32 	%rd1, %r29;
	setp.eq.s32 	%p1, %r29, 0;
	@%p1 bra 	$L__BB9_234;
	setp.gt.s32 	%p2, %r29, 1279;
	@%p2 bra 	$L__BB9_121;
	mov.u32 	%r1, %tid.x;
	setp.ge.s32 	%p147, %r1, %r29;
	mov.f64 	%fd224, 0d0000000000000000;
	mov.b64 	%rd431, 0;
	mov.u32 	%r368, %r1;
	@%p147 bra 	$L__BB9_4;
	mul.wide.u32 	%rd375, %r1, 16;
	add.s64 	%rd372, %rd237, %rd375;
	// begin inline asm
	ld.global.nc.u64 %rd371, [%rd372];
	// end inline asm
	add.s64 	%rd374, %rd372, 8;
	// begin inline asm
	ld.global.nc.u64 %rd431, [%rd374];
	// end inline asm
	mov.b64 	%fd224, %rd371;
	add.s32 	%r368, %r1, 256;
$L__BB9_4:
	setp.ge.s32 	%p148, %r368, %r29;
	@%p148 bra 	$L__BB9_25;
	not.b32 	%r141, %r368;
	add.s32 	%r4, %r29, %r141;
	and.b32  	%r142, %r4, 768;
	setp.eq.s32 	%p149, %r142, 768;
	@%p149 bra 	$L__BB9_11;
	mul.wide.u32 	%rd377, %r368, 16;
	add.s64 	%rd422, %rd237, %rd377;
	shr.u32 	%r143, %r4, 8;
	add.s32 	%r144, %r143, 1;
	and.b32  	%r145, %r144, 3;
	neg.s32 	%r366, %r145;
$L__BB9_7:
	.pragma "nounroll";
	mov.u64 	%rd6, %rd431;
	mov.f64 	%fd3, %fd224;
	// begin inline asm
	ld.global.nc.u64 %rd378, [%rd422];
	// end inline asm
	add.s64 	%rd381, %rd422, 8;
	// begin inline asm
	ld.global.nc.u64 %rd380, [%rd381];
	// end inline asm
	mov.b64 	%fd4, %rd378;
	setp.lt.f64 	%p150, %fd3, %fd4;
	mov.u64 	%rd431, %rd380;
	mov.f64 	%fd224, %fd4;
	@%p150 bra 	$L__BB9_10;
	setp.gt.f64 	%p151, %fd3, %fd4;
	mov.u64 	%rd431, %rd6;
	mov.f64 	%fd224, %fd3;
	@%p151 bra 	$L__BB9_10;
	setp.lt.s64 	%p152, %rd6, %rd380;
	min.s64 	%rd431, %rd6, %rd380;
	selp.f64 	%fd224, %fd3, %fd4, %p152;
$L__BB9_10:
	add.s32 	%r368, %r368, 256;
	add.s64 	%rd422, %rd422, 4096;
	add.s32 	%r366, %r366, 1;
	setp.ne.s32 	%p153, %r366, 0;
	@%p153 bra 	$L__BB9_7;
$L__BB9_11:
	setp.lt.u32 	%p154, %r4, 768;
	@%p154 bra 	$L__BB9_25;
$L__BB9_12:
	mul.wide.s32 	%rd386, %r368, 16;
	add.s64 	%rd383, %rd237, %rd386;
	// begin inline asm
	ld.global.nc.u64 %rd382, [%rd383];
	// end inline asm
	add.s64 	%rd385, %rd383, 8;
	// begin inline asm
	ld.global.nc.u64 %rd384, [%rd385];
	// end inline asm
	mov.b64 	%fd10, %rd382;
	setp.lt.f64 	%p155, %fd224, %fd10;
	mov.u64 	%rd428, %rd384;
	mov.f64 	%fd221, %fd10;
	@%p155 bra 	$L__BB9_15;
	setp.gt.f64 	%p156, %fd224, %fd10;
	mov.u64 	%rd428, %rd431;
	mov.f64 	%fd221, %fd224;
	@%p156 bra 	$L__BB9_15;
	setp.lt.s64 	%p157, %rd431, %rd384;
	min.s64 	%rd428, %rd431, %rd384;
	selp.f64 	%fd221, %fd224, %fd10, %p157;
$L__BB9_15:
	add.s64 	%rd388, %rd383, 4096;
	// begin inline asm
	ld.global.nc.u64 %rd387, [%rd388];
	// end inline asm
	add.s64 	%rd390, %rd383, 4104;
	// begin inline asm
	ld.global.nc.u64 %rd389, [%rd390];
	// end inline asm
	mov.b64 	%fd13, %rd387;
	setp.lt.f64 	%p158, %fd221, %fd13;
	mov.u64 	%rd429, %rd389;
	mov.f64 	%fd222, %fd13;
	@%p158 bra 	$L__BB9_18;
	setp.gt.f64 	%p159, %fd221, %fd13;
	mov.u64 	%rd429, %rd428;
	mov.f64 	%fd222, %fd221;
	@%p159 bra 	$L__BB9_18;
	setp.lt.s64 	%p160, %rd428, %rd389;
	min.s64 	%rd429, %rd428, %rd389;
	selp.f64 	%fd222, %fd221, %fd13, %p160;
$L__BB9_18:
	add.s64 	%rd392, %rd383, 8192;
	// begin inline asm
	ld.global.nc.u64 %rd391, [%rd392];
	// end inline asm
	add.s64 	%rd394, %rd383, 8200;
	// begin inline asm
	ld.global.nc.u64 %rd393, [%rd394];
	// end inline asm
	mov.b64 	%fd16, %rd391;
	setp.lt.f64 	%p161, %fd222, %fd16;
	mov.u64 	%rd430, %rd393;
	mov.f64 	%fd223, %fd16;
	@%p161 bra 	$L__BB9_21;
	setp.gt.f64 	%p162, %fd222, %fd16;
	mov.u64 	%rd430, %rd429;
	mov.f64 	%fd223, %fd222;
	@%p162 bra 	$L__BB9_21;
	setp.lt.s64 	%p163, %rd429, %rd393;
	min.s64 	%rd430, %rd429, %rd393;
	selp.f64 	%fd223, %fd222, %fd16, %p163;
$L__BB9_21:
	add.s64 	%rd396, %rd383, 12288;
	// begin inline asm
	ld.global.nc.u64 %rd395, [%rd396];
	// end inline asm
	add.s64 	%rd398, %rd383, 12296;
	// begin inline asm
	ld.global.nc.u64 %rd397, [%rd398];
	// end inline asm
	mov.b64 	%fd19, %rd395;
	setp.lt.f64 	%p164, %fd223, %fd19;
	mov.u64 	%rd431, %rd397;
	mov.f64 	%fd224, %fd19;
	@%p164 bra 	$L__BB9_24;
	setp.gt.f64 	%p165, %fd223, %fd19;
	mov.u64 	%rd431, %rd430;
	mov.f64 	%fd224, %fd223;
	@%p165 bra 	$L__BB9_24;
	setp.lt.s64 	%p166, %rd430, %rd397;
	min.s64 	%rd431, %rd430, %rd397;
	selp.f64 	%fd224, %fd223, %fd19, %p166;
$L__BB9_24:
	add.s32 	%r368, %r368, 1024;
	setp.lt.s32 	%p167, %r368, %r29;
	@%p167 bra 	$L__BB9_12;
$L__BB9_25:
	setp.lt.s32 	%p168, %r29, 256;
	@%p168 bra 	$L__BB9_70;
	// begin inline asm
	mov.u32 %r259, %laneid;
	// end inline asm
	mov.b64 	%rd409, %fd224;
	mov.b64 	{%r261, %r266}, %rd409;
	mov.b32 	%r277, 1;
	mov.b32 	%r278, 31;
	mov.b32 	%r279, -1;
	// begin inline asm
	shfl.sync.down.b32 %r260, %r261, %r277, %r278, %r279;
	// end inline asm
	// begin inline asm
	shfl.sync.down.b32 %r265, %r266, %r277, %r278, %r279;
	// end inline asm
	mov.b64 	%rd410, {%r260, %r265};
	mov.b64 	%fd23, %rd410;
	mov.b64 	{%r271, %r276}, %rd431;
	// begin inline asm
	shfl.sync.down.b32 %r270, %r271, %r277, %r278, %r279;
	// end inline asm
	// begin inline asm
	shfl.sync.down.b32 %r275, %r276, %r277, %r278, %r279;
	// end inline asm
	mov.b64 	%rd28, {%r270, %r275};
	setp.gt.s32 	%p220, %r259, 30;
	mov.u64 	%rd433, %rd431;
	mov.f64 	%fd226, %fd224;
	@%p220 bra 	$L__BB9_30;
	setp.lt.f64 	%p221, %fd224, %fd23;
	mov.u64 	%rd433, %rd28;
	mov.f64 	%fd226, %fd23;
	@%p221 bra 	$L__BB9_30;
	setp.gt.f64 	%p222, %fd224, %fd23;
	mov.u64 	%rd433, %rd431;
	mov.f64 	%fd226, %fd224;
	@%p222 bra 	$L__BB9_30;
	setp.lt.s64 	%p223, %rd431, %rd28;
	min.s64 	%rd433, %rd431, %rd28;
	selp.f64 	%fd226, %fd224, %fd23, %p223;
$L__BB9_30:
	mov.b64 	%rd411, %fd226;
	mov.b64 	{%r281, %r286}, %rd411;
	mov.b32 	%r297, 2;
	mov.b32 	%r298, 31;
	mov.b32 	%r299, -1;
	// begin inline asm
	shfl.sync.down.b32 %r280, %r281, %r297, %r298, %r299;
	// end inline asm
	// begin inline asm
	shfl.sync.down.b32 %r285, %r286, %r297, %r298, %r299;
	// end inline asm
	mov.b64 	%rd412, {%r280, %r285};
	mov.b64 	%fd26, %rd412;
	mov.b64 	{%r291, %r296}, %rd433;
	// begin inline asm
	shfl.sync.down.b32 %r290, %r291, %r297, %r298, %r299;
	// end inline asm
	// begin inline asm
	shfl.sync.down.b32 %r295, %r296, %r297, %r298, %r299;
	// end inline asm
	mov.b64 	%rd31, {%r290, %r295};
	setp.gt.s32 	%p224, %r259, 29;
	mov.u64 	%rd434, %rd433;
	mov.f64 	%fd227, %fd226;
	@%p224 bra 	$L__BB9_34;
	setp.lt.f64 	%p225, %fd226, %fd26;
	mov.u64 	%rd434, %rd31;
	mov.f64 	%fd227, %fd26;
	@%p225 bra 	$L__BB9_34;
	setp.gt.f64 	%p226, %fd226, %fd26;
	mov.u64 	%rd434, %rd433;
	mov.f64 	%fd227, %fd226;
	@%p226 bra 	$L__BB9_34;
	setp.lt.s64 	%p227, %rd433, %rd31;
	min.s64 	%rd434, %rd433, %rd31;
	selp.f64 	%fd227, %fd226, %fd26, %p227;
$L__BB9_34:
	mov.b64 	%rd413, %fd227;
	mov.b64 	{%r301, %r306}, %rd413;
	mov.b32 	%r317, 4;
	mov.b32 	%r318, 31;
	mov.b32 	%r319, -1;
	// begin inline asm
	shfl.sync.down.b32 %r300, %r301, %r317, %r318, %r319;
	// end inline asm
	// begin inline asm
	shfl.sync.down.b32 %r305, %r306, %r317, %r318, %r319;
	// end inline asm
	mov.b64 	%rd414, {%r300, %r305};
	mov.b64 	%fd29, %rd414;
	mov.b64 	{%r311, %r316}, %rd434;
	// begin inline asm
	shfl.sync.down.b32 %r310, %r311, %r317, %r318, %r319;
	// end inline asm
	// begin inline asm
	shfl.sync.down.b32 %r315, %r316, %r317, %r318, %r319;
	// end inline asm
	mov.b64 	%rd34, {%r310, %r315};
	setp.gt.s32 	%p228, %r259, 27;
	mov.u64 	%rd435, %rd434;
	mov.f64 	%fd228, %fd227;
	@%p228 bra 	$L__BB9_38;
	setp.lt.f64 	%p229, %fd227, %fd29;
	mov.u64 	%rd435, %rd34;
	mov.f64 	%fd228, %fd29;
	@%p229 bra 	$L__BB9_38;
	setp.gt.f64 	%p230, %fd227, %fd29;
	mov.u64 	%rd435, %rd434;
	mov.f64 	%fd228, %fd227;
	@%p230 bra 	$L__BB9_38;
	setp.lt.s64 	%p231, %rd434, %rd34;
	min.s64 	%rd435, %rd434, %rd34;
	selp.f64 	%fd228, %fd227, %fd29, %p231;
$L__BB9_38:
	mov.b64 	%rd415, %fd228;
	mov.b64 	{%r321, %r326}, %rd415;
	mov.b32 	%r337, 8;
	mov.b32 	%r338, 31;
	mov.b32 	%r339, -1;
	// begin inline asm
	shfl.sync.down.b32 %r320, %r321, %r337, %r338, %r339;
	// end inline asm
	// begin inline asm
	shfl.sync.down.b32 %r325, %r326, %r337, %r338, %r339;
	// end inline asm
	mov.b64 	%rd416, {%r320, %r325};
	mov.b64 	%fd32, %rd416;
	mov.b64 	{%r331, %r336}, %rd435;
	// begin inline asm
	shfl.sync.down.b32 %r330, %r331, %r337, %r338, %r339;
	// end inline asm
	// begin inline asm
	shfl.sync.down.b32 %r335, %r336, %r337, %r338, %r339;
	// end inline asm
	mov.b64 	%rd37, {%r330, %r335};
	setp.gt.s32 	%p232, %r259, 23;
	mov.u64 	%rd436, %rd435;
	mov.f64 	%fd229, %fd228;
	@%p232 bra 	$L__BB9_42;
	setp.lt.f64 	%p233, %fd228, %fd32;
	mov.u64 	%rd436, %rd37;
	mov.f64 	%fd229, %fd32;
	@%p233 bra 	$L__BB9_42;
	setp.gt.f64 	%p234, %fd228, %fd32;
	mov.u64 	%rd436, %rd435;
	mov.f64 	%fd229, %fd228;
	@%p234 bra 	$L__BB9_42;
	setp.lt.s64 	%p235, %rd435, %rd37;
	min.s64 	%rd436, %rd435, %rd37;
	selp.f64 	%fd229, %fd228, %fd32, %p235;
$L__BB9_42:
	mov.b64 	%rd417, %fd229;
	mov.b64 	{%r341, %r346}, %rd417;
	mov.b32 	%r357, 16;
	mov.b32 	%r358, 31;
	mov.b32 	%r359, -1;
	// begin inline asm
	shfl.sync.down.b32 %r340, %r341, %r357, %r358, %r359;
	// end inline asm
	// begin inline asm
	shfl.sync.down.b32 %r345, %r346, %r357, %r358, %r359;
	// end inline asm
	mov.b64 	%rd418, {%r340, %r345};
	mov.b64 	%fd35, %rd418;
	mov.b64 	{%r351, %r356}, %rd436;
	// begin inline asm
	shfl.sync.down.b32 %r350, %r351, %r357, %r358, %r359;
	// end inline asm
	// begin inline asm
	shfl.sync.down.b32 %r355, %r356, %r357, %r358, %r359;
	// end inline asm
	mov.b64 	%rd40, {%r350, %r355};
	setp.gt.s32 	%p236, %r259, 15;
	mov.u64 	%rd507, %rd436;
	mov.f64 	%fd292, %fd229;
	@%p236 bra 	$L__BB9_46;
	setp.lt.f64 	%p237, %fd229, %fd35;
	mov.u64 	%rd507, %rd40;
	mov.f64 	%fd292, %fd35;
	@%p237 bra 	$L__BB9_46;
	setp.gt.f64 	%p238, %fd229, %fd35;
	mov.u64 	%rd507, %rd436;
	mov.f64 	%fd292, %fd229;
	@%p238 bra 	$L__BB9_46;
	setp.lt.s64 	%p239, %rd436, %rd40;
	min.s64 	%rd507, %rd436, %rd40;
	selp.f64 	%fd292, %fd229, %fd35, %p239;
$L__BB9_46:
	setp.ne.s32 	%p240, %r259, 0;
	@%p240 bra 	$L__BB9_48;
	shr.u32 	%r360, %r1, 1;
	and.b32  	%r361, %r360, 496;
	mov.u32 	%r362, _ZN6thrust24THRUST_300001_SM_1000_NS8cuda_cub4core6detail5shmemE;
	add.s32 	%r363, %r362, %r361;
	st.shared.f64 	[%r363+8], %fd292;
	st.shared.u64 	[%r363+16], %rd507;
$L__BB9_48:
	bar.sync 	0;
	setp.ne.s32 	%p241, %r1, 0;
	@%p241 bra 	$L__BB9_232;
	ld.shared.f64 	%fd38, [_ZN6thrust24THRUST_300001_SM_1000_NS8cuda_cub4core6detail5shmemE+24];
	ld.shared.u64 	%rd43, [_ZN6thrust24THRUST_300001_SM_1000_NS8cuda_cub4core6detail5shmemE+32];
	setp.lt.f64 	%p242, %fd292, %fd38;
	mov.u64 	%rd438, %rd43;
	mov.f64 	%fd231, %fd38;
	@%p242 bra 	$L__BB9_52;
	setp.lt.f64 	%p243, %fd38, %fd292;
	mov.u64 	%rd438, %rd507;
	mov.f64 	%fd231, %fd292;
	@%p243 bra 	$L__BB9_52;
	setp.lt.s64 	%p244, %rd507, %rd43;
	min.s64 	%rd438, %rd507, %rd43;
	selp.f64 	%fd231, %fd292, %fd38, %p244;
$L__BB9_52:
	ld.shared.f64 	%fd41, [_ZN6thrust24THRUST_300001_SM_1000_NS8cuda_cub4core6detail5shmemE+40];
	ld.shared.u64 	%rd46, [_ZN6thrust24THRUST_300001_SM_1000_NS8cuda_cub4core6detail5shmemE+48];
	setp.lt.f64 	%p245, %fd231, %fd41;
	mov.u64 	%rd439, %rd46;
	mov.f64 	%fd232, %fd41;
	@%p245 bra 	$L__BB9_55;
	setp.lt.f64 	%p246, %fd41, %fd231;
	mov.u64 	%rd439, %rd438;
	mov.f64 	%fd232, %fd231;
	@%p246 bra 	$L__BB9_55;
	setp.lt.s64 	%p247, %rd438, %rd46;
	min.s64 	%rd439, %rd438, %rd46;
	selp.f64 	%fd232, %fd231, %fd41, %p247;
$L__BB9_55:
	ld.shared.f64 	%fd44, [_ZN6thrust24THRUST_300001_SM_1000_NS8cuda_cub4core6detail5shmemE+56];
	ld.shared.u64 	%rd49, [_ZN6thrust24THRUST_300001_SM_1000_NS8cuda_cub4core6detail5shmemE+64];
	setp.lt.f64 	%p248, %fd232, %fd44;
	mov.u64 	%rd440, %rd49;
	mov.f64 	%fd233, %fd44;
	@%p248 bra 	$L__BB9_58;
	setp.lt.f64 	%p249, %fd44, %fd232;
	mov.u64 	%rd440, %rd439;
	mov.f64 	%fd233, %fd232;
	@%p249 bra 	$L__BB9_58;
	setp.lt.s64 	%p250, %rd439, %rd49;
	min.s64 	%rd440, %rd439, %rd49;
	selp.f64 	%fd233, %fd232, %fd44, %p250;
$L__BB9_58:
	ld.shared.f64 	%fd47, [_ZN6thrust24THRUST_300001_SM_1000_NS8cuda_cub4core6detail5shmemE+72];
	ld.shared.u64 	%rd52, [_ZN6thrust24THRUST_300001_SM_1000_NS8cuda_cub4core6detail5shmemE+80];
	setp.lt.f64 	%p251, %fd233, %fd47;
	mov.u64 	%rd441, %rd52;
	mov.f64 	%fd234, %fd47;
	@%p251 bra 	$L__BB9_61;
	setp.lt.f64 	%p252, %fd47, %fd233;
	mov.u64 	%rd441, %rd440;
	mov.f64 	%fd234, %fd233;
	@%p252 bra 	$L__BB9_61;
	setp.lt.s64 	%p253, %rd440, %rd52;
	min.s64 	%rd441, %rd440, %rd52;
	selp.f64 	%fd234, %fd233, %fd47, %p253;
$L__BB9_61:
	ld.shared.f64 	%fd50, [_ZN6thrust24THRUST_300001_SM_1000_NS8cuda_cub4core6detail5shmemE+88];
	ld.shared.u64 	%rd55, [_ZN6thrust24THRUST_300001_SM_1000_NS8cuda_cub4core6detail5shmemE+96];
	setp.lt.f64 	%p254, %fd234, %fd50;
	mov.u64 	%rd442, %rd55;
	mov.f64 	%fd235, %fd50;
	@%p254 bra 	$L__BB9_64;
	setp.lt.f64 	%p255, %fd50, %fd234;
	mov.u64 	%rd442, %rd441;
	mov.f64 	%fd235, %fd234;
	@%p255 bra 	$L__BB9_64;
	setp.lt.s64 	%p256, %rd441, %rd55;
	min.s64 	%rd442, %rd441, %rd55;
	selp.f64 	%fd235, %fd234, %fd50, %p256;
$L__BB9_64:
	ld.shared.f64 	%fd53, [_ZN6thrust24THRUST_300001_SM_1000_NS8cuda_cub4core6detail5shmemE+104];
	ld.shared.u64 	%rd58, [_ZN6thrust24THRUST_300001_SM_1000_NS8cuda_cub4core6detail5shmemE+112];
	setp.lt.f64 	%p257, %fd235, %fd53;
	mov.u64 	%rd443, %rd58;
	mov.f64 	%fd236, %fd53;
	@%p257 bra 	$L__BB9_67;
	setp.lt.f64 	%p258, %fd53, %fd235;
	mov.u64 	%rd443, %rd442;
	mov.f64 	%fd236, %fd235;
	@%p258 bra 	$L__BB9_67;
	setp.lt.s64 	%p259, %rd442, %rd58;
	min.s64 	%rd443, %rd442, %rd58;
	selp.f64 	%fd236, %fd235, %fd53, %p259;
$L__BB9_67:
	ld.shared.f64 	%fd56, [_ZN6thrust24THRUST_300001_SM_1000_NS8cuda_cub4core6detail5shmemE+120];
	ld.shared.u64 	%rd61, [_ZN6thrust24THRUST_300001_SM_1000_NS8cuda_cub4core6detail5shmemE+128];
	setp.lt.f64 	%p260, %fd236, %fd56;
	mov.u64 	%rd507, %rd61;
	mov.f64 	%fd292, %fd56;
	@%p260 bra 	$L__BB9_232;
	setp.lt.f64 	%p261, %fd56, %fd236;
	mov.u64 	%rd507, %rd443;
	mov.f64 	%fd292, %fd236;
	@%p261 bra 	$L__BB9_232;
	setp.lt.s64 	%p262, %rd443, %rd61;
	min.s64 	%rd507, %rd443, %rd61;
	selp.f64 	%fd292, %fd236, %fd56, %p262;
	bra.uni 	$L__BB9_232;
$L__BB9_70:
	// begin inline asm
	mov.u32 %r146, %laneid;
	// end inline asm
	and.b32  	%r167, %r1, 992;
	add.s32 	%r168, %r167, 32;
	setp.gt.s32 	%p169, %r168, %r29;
	not.b32 	%r169, %r167;
	add.s32 	%r170, %r29, %r169;
	selp.b32 	%r165, %r170, 31, %p169;
	mov.b64 	%rd399, %fd224;
	mov.b64 	{%r148, %r153}, %rd399;
	mov.b32 	%r164, 1;
	mov.b32 	%r166, -1;
	// begin inline asm
	shfl.sync.down.b32 %r147, %r148, %r164, %r165, %r166;
	// end inline asm
	// begin inline asm
	shfl.sync.down.b32 %r152, %r153, %r164, %r165, %r166;
	// end inline asm
	mov.b64 	%rd400, {%r147, %r152};
	mov.b64 	%fd58, %rd400;
	mov.b64 	{%r158, %r163}, %rd431;
	// begin inline asm
	shfl.sync.down.b32 %r157, %r158, %r164, %r165, %r166;
	// end inline asm
	// begin inline asm
	shfl.sync.down.b32 %r162, %r163, %r164, %r165, %r166;
	// end inline asm
	mov.b64 	%rd63, {%r157, %r162};
	setp.ge.s32 	%p170, %r146, %r165;
	mov.u64 	%rd444, %rd431;
	mov.f64 	%fd237, %fd224;
	@%p170 bra 	$L__BB9_74;
	setp.lt.f64 	%p171, %fd224, %fd58;
	mov.u64 	%rd444, %rd63;
	mov.f64 	%fd237, %fd58;
	@%p171 bra 	$L__BB9_74;
	setp.gt.f64 	%p172, %fd224, %fd58;
	mov.u64 	%rd444, %rd431;
	mov.f64 	%fd237, %fd224;
	@%p172 bra 	$L__BB9_74;
	setp.lt.s64 	%p173, %rd431, %rd63;
	min.s64 	%rd444, %rd431, %rd63;
	selp.f64 	%fd237, %fd224, %fd58, %p173;
$L__BB9_74:
	mov.b64 	%rd401, %fd237;
	mov.b64 	{%r172, %r177}, %rd401;
	mov.b32 	%r188, 2;
	mov.b32 	%r190, -1;
	// begin inline asm
	shfl.sync.down.b32 %r171, %r172, %r188, %r165, %r190;
	// end inline asm
	// begin inline asm
	shfl.sync.down.b32 %r176, %r177, %r188, %r165, %r190;
	// end inline asm
	mov.b64 	%rd402, {%r171, %r176};
	mov.b64 	%fd61, %rd402;
	mov.b64 	{%r182, %r187}, %rd444;
	// begin inline asm
	shfl.sync.down.b32 %r181, %r182, %r188, %r165, %r190;
	// end inline asm
	// begin inline asm
	shfl.sync.down.b32 %r186, %r187, %r188, %r165, %r190;
	// end inline asm
	mov.b64 	%rd66, {%r181, %r186};
	add.s32 	%r191, %r146, 2;
	setp.gt.s32 	%p174, %r191, %r165;
	mov.u64 	%rd445, %rd444;
	mov.f64 	%fd238, %fd237;
	@%p174 bra 	$L__BB9_78;
	setp.lt.f64 	%p175, %fd237, %fd61;
	mov.u64 	%rd445, %rd66;
	mov.f64 	%fd238, %fd61;
	@%p175 bra 	$L__BB9_78;
	setp.gt.f64 	%p176, %fd237, %fd61;
	mov.u64 	%rd445, %rd444;
	mov.f64 	%fd238, %fd237;
	@%p176 bra 	$L__BB9_78;
	setp.lt.s64 	%p177, %rd444, %rd66;
	min.s64 	%rd445, %rd444, %rd66;
	selp.f64 	%fd238, %fd237, %fd61, %p177;
$L__BB9_78:
	mov.b64 	%rd403, %fd238;
	mov.b64 	{%r193, %r198}, %rd403;
	mov.b32 	%r209, 4;
	mov.b32 	%r211, -1;
	// begin inline asm
	shfl.sync.down.b32 %r192, %r193, %r209, %r165, %r211;
	// end inline asm
	// begin inline asm
	shfl.sync.down.b32 %r197, %r198, %r209, %r165, %r211;
	// end inline asm
	mov.b64 	%rd404, {%r192, %r197};
	mov.b64 	%fd64, %rd404;
	mov.b64 	{%r203, %r208}, %rd445;
	// begin inline asm
	shfl.sync.down.b32 %r202, %r203, %r209, %r165, %r211;
	// end inline asm
	// begin inline asm
	shfl.sync.down.b32 %r207, %r208, %r209, %r165, %r211;
	// end inline asm
	mov.b64 	%rd69, {%r202, %r207};
	add.s32 	%r212, %r146, 4;
	setp.gt.s32 	%p178, %r212, %r165;
	mov.u64 	%rd446, %rd445;
	mov.f64 	%fd239, %fd238;
	@%p178 bra 	$L__BB9_82;
	setp.lt.f64 	%p179, %fd238, %fd64;
	mov.u64 	%rd446, %rd69;
	mov.f64 	%fd239, %fd64;
	@%p179 bra 	$L__BB9_82;
	setp.gt.f64 	%p180, %fd238, %fd64;
	mov.u64 	%rd446, %rd445;
	mov.f64 	%fd239, %fd238;
	@%p180 bra 	$L__BB9_82;
	setp.lt.s64 	%p181, %rd445, %rd69;
	min.s64 	%rd446, %rd445, %rd69;
	selp.f64 	%fd239, %fd238, %fd64, %p181;
$L__BB9_82:
	mov.b64 	%rd405, %fd239;
	mov.b64 	{%r214, %r219}, %rd405;
	mov.b32 	%r230, 8;
	mov.b32 	%r232, -1;
	// begin inline asm
	shfl.sync.down.b32 %r213, %r214, %r230, %r165, %r232;
	// end inline asm
	// begin inline asm
	shfl.sync.down.b32 %r218, %r219, %r230, %r165, %r232;
	// end inline asm
	mov.b64 	%rd406, {%r213, %r218};
	mov.b64 	%fd67, %rd406;
	mov.b64 	{%r224, %r229}, %rd446;
	// begin inline asm
	shfl.sync.down.b32 %r223, %r224, %r230, %r165, %r232;
	// end inline asm
	// begin inline asm
	shfl.sync.down.b32 %r228, %r229, %r230, %r165, %r232;
	// end inline asm
	mov.b64 	%rd72, {%r223, %r228};
	add.s32 	%r233, %r146, 8;
	setp.gt.s32 	%p182, %r233, %r165;
	mov.u64 	%rd447, %rd446;
	mov.f64 	%fd240, %fd239;
	@%p182 bra 	$L__BB9_86;
	setp.lt.f64 	%p183, %fd239, %fd67;
	mov.u64 	%rd447, %rd72;
	mov.f64 	%fd240, %fd67;
	@%p183 bra 	$L__BB9_86;
	setp.gt.f64 	%p184, %fd239, %fd67;
	mov.u64 	%rd447, %rd446;
	mov.f64 	%fd240, %fd239;
	@%p184 bra 	$L__BB9_86;
	setp.lt.s64 	%p185, %rd446, %rd72;
	min.s64 	%rd447, %rd446, %rd72;
	selp.f64 	%fd240, %fd239, %fd67, %p185;
$L__BB9_86:
	mov.b64 	%rd407, %fd240;
	mov.b64 	{%r235, %r240}, %rd407;
	mov.b32 	%r251, 16;
	mov.b32 	%r253, -1;
	// begin inline asm
	shfl.sync.down.b32 %r234, %r235, %r251, %r165, %r253;
	// end inline asm
	// begin inline asm
	shfl.sync.down.b32 %r239, %r240, %r251, %r165, %r253;
	// end inline asm
	mov.b64 	%rd408, {%r234, %r239};
	mov.b64 	%fd70, %rd408;
	mov.b64 	{%r245, %r250}, %rd447;
	// begin inline asm
	shfl.sync.down.b32 %r244, %r245, %r251, %r165, %r253;
	// end inline asm
	// begin inline asm
	shfl.sync.down.b32 %r249, %r250, %r251, %r165, %r253;
	// end inline asm
	mov.b64 	%rd75, {%r244, %r249};
	add.s32 	%r254, %r146, 16;
	setp.gt.s32 	%p186, %r254, %r165;
	mov.u64 	%rd507, %rd447;
	mov.f64 	%fd292, %fd240;
	@%p186 bra 	$L__BB9_90;
	setp.lt.f64 	%p187, %fd240, %fd70;
	mov.u64 	%rd507, %rd75;
	mov.f64 	%fd292, %fd70;
	@%p187 bra 	$L__BB9_90;
	setp.gt.f64 	%p188, %fd240, %fd70;
	mov.u64 	%rd507, %rd447;
	mov.f64 	%fd292, %fd240;
	@%p188 bra 	$L__BB9_90;
	setp.lt.s64 	%p189, %rd447, %rd75;
	min.s64 	%rd507, %rd447, %rd75;
	selp.f64 	%fd292, %fd240, %fd70, %p189;
$L__BB9_90:
	setp.ne.s32 	%p190, %r146, 0;
	@%p190 bra 	$L__BB9_92;
	shr.u32 	%r255, %r1, 1;
	and.b32  	%r256, %r255, 496;
	mov.u32 	%r257, _ZN6thrust24THRUST_300001_SM_1000_NS8cuda_cub4core6detail5shmemE;
	add.s32 	%r258, %r257, %r256;
	st.shared.f64 	[%r258+8], %fd292;
	st.shared.u64 	[%r258+16], %rd507;
$L__BB9_92:
	bar.sync 	0;
	setp.ne.s32 	%p191, %r1, 0;
	@%p191 bra 	$L__BB9_232;
	setp.lt.s32 	%p192, %r29, 33;
	mov.f64 	%fd242, %fd292;
	mov.u64 	%rd449, %rd507;
	@%p192 bra 	$L__BB9_97;
	ld.shared.f64 	%fd73, [_ZN6thrust24THRUST_300001_SM_1000_NS8cuda_cub4core6detail5shmemE+24];
	ld.shared.u64 	%rd78, [_ZN6thrust24THRUST_300001_SM_1000_NS8cuda_cub4core6detail5shmemE+32];
	setp.lt.f64 	%p193, %fd292, %fd73;
	mov.f64 	%fd242, %fd73;
	mov.u64 	%rd449, %rd78;
	@%p193 bra 	$L__BB9_97;
	setp.lt.f64 	%p194, %fd73, %fd292;
	mov.f64 	%fd242, %fd292;
	mov.u64 	%rd449, %rd507;
	@%p194 bra 	$L__BB9_97;
	setp.lt.s64 	%p195, %rd507, %rd78;
	min.s64 	%rd449, %rd507, %rd78;
	selp.f64 	%fd242, %fd292, %fd73, %p195;
$L__BB9_97:
	setp.lt.s32 	%p196, %r29, 65;
	mov.f64 	%fd243, %fd242;
	mov.u64 	%rd450, %rd449;
	@%p196 bra 	$L__BB9_101;
	ld.shared.f64 	%fd76, [_ZN6thrust24THRUST_300001_SM_1000_NS8cuda_cub4core6detail5shmemE+40];
	ld.shared.u64 	%rd81, [_ZN6thrust24THRUST_300001_SM_1000_NS8cuda_cub4core6detail5shmemE+48];
	setp.lt.f64 	%p197, %fd242, %fd76;
	mov.f64 	%fd243, %fd76;
	mov.u64 	%rd450, %rd81;
	@%p197 bra 	$L__BB9_101;
	setp.lt.f64 	%p198, %fd76, %fd242;
	mov.f64 	%fd243, %fd242;
	mov.u64 	%rd450, %rd449;
	@%p198 bra 	$L__BB9_101;
	setp.lt.s64 	%p199, %rd449, %rd81;
	selp.f64 	%fd243, %fd242, %fd76, %p199;
	min.s64 	%rd450, %rd449, %rd81;
$L__BB9_101:
	setp.lt.s32 	%p200, %r29, 97;
	mov.f64 	%fd244, %fd243;
	mov.u64 	%rd451, %rd450;
	@%p200 bra 	$L__BB9_105;
	ld.shared.f64 	%fd79, [_ZN6thrust24THRUST_300001_SM_1000_NS8cuda_cub4core6detail5shmemE+56];
	ld.shared.u64 	%rd84, [_ZN6thrust24THRUST_300001_SM_1000_NS8cuda_cub4core6detail5shmemE+64];
	setp.lt.f64 	%p201, %fd243, %fd79;
	mov.f64 	%fd244, %fd79;
	mov.u64 	%rd451, %rd84;
	@%p201 bra 	$L__BB9_105;
	setp.lt.f64 	%p202, %fd79, %fd243;
	mov.f64 	%fd244, %fd243;
	mov.u64 	%rd451, %rd450;
	@%p202 bra 	$L__BB9_105;
	setp.lt.s64 	%p203, %rd450, %rd84;
	selp.f64 	%fd244, %fd243, %fd79, %p203;
	min.s64 	%rd451, %rd450, %rd84;
$L__BB9_105:
	setp.lt.s32 	%p204, %r29, 129;
	mov.f64 	%fd245, %fd244;
	mov.u64 	%rd452, %rd451;
	@%p204 bra 	$L__BB9_109;
	ld.shared.f64 	%fd82, [_ZN6thrust24THRUST_300001_SM_1000_NS8cuda_cub4core6detail5shmemE+72];
	ld.shared.u64 	%rd87, [_ZN6thrust24THRUST_300001_SM_1000_NS8cuda_cub4core6detail5shmemE+80];
	setp.lt.f64 	%p205, %fd244, %fd82;
	mov.f64 	%fd245, %fd82;
	mov.u64 	%rd452, %rd87;
	@%p205 bra 	$L__BB9_109;
	setp.lt.f64 	%p206, %fd82, %fd244;
	mov.f64 	%fd245, %fd244;
	mov.u64 	%rd452, %rd451;
	@%p206 bra 	$L__BB9_109;
	setp.lt.s64 	%p207, %rd451, %rd87;
	selp.f64 	%fd245, %fd244, %fd82, %p207;
	min.s64 	%rd452, %rd451, %rd87;
$L__BB9_109:
	setp.lt.s32 	%p208, %r29, 161;
	mov.f64 	%fd246, %fd245;
	mov.u64 	%rd453, %rd452;
	@%p208 bra 	$L__BB9_113;
	ld.shared.f64 	%fd85, [_ZN6thrust24THRUST_300001_SM_1000_NS8cuda_cub4core6detail5shmemE+88];
	ld.shared.u64 	%rd90, [_ZN6thrust24THRUST_300001_SM_1000_NS8cuda_cub4core6detail5shmemE+96];
	setp.lt.f64 	%p209, %fd245, %fd85;
	mov.f64 	%fd246, %fd85;
	mov.u64 	%rd453, %rd90;
	@%p209 bra 	$L__BB9_113;
	setp.lt.f64 	%p210, %fd85, %fd245;
	mov.f64 	%fd246, %fd245;
	mov.u64 	%rd453, %rd452;
	@%p210 bra 	$L__BB9_113;
	setp.lt.s64 	%p211, %rd452, %rd90;
	selp.f64 	%fd246, %fd245, %fd85, %p211;
	min.s64 	%rd453, %rd452, %rd90;
$L__BB9_113:
	setp.lt.s32 	%p212, %r29, 193;
	mov.f64 	%fd247, %fd246;
	mov.u64 	%rd454, %rd453;
	@%p212 bra 	$L__BB9_117;
	ld.shared.f64 	%fd88, [_ZN6thrust24THRUST_300001_SM_1000_NS8cuda_cub4core6detail5shmemE+104];
	ld.shared.u64 	%rd93, [_ZN6thrust24THRUST_300001_SM_1000_NS8cuda_cub4core6detail5shmemE+112];
	setp.lt.f64 	%p213, %fd246, %fd88;
	mov.f64 	%fd247, %fd88;
	mov.u64 	%rd454, %rd93;
	@%p213 bra 	$L__BB9_117;
	setp.lt.f64 	%p214, %fd88, %fd246;
	mov.f64 	%fd247, %fd246;
	mov.u64 	%rd454, %rd453;
	@%p214 bra 	$L__BB9_117;
	setp.lt.s64 	%p215, %rd453, %rd93;
	selp.f64 	%fd247, %fd246, %fd88, %p215;
	min.s64 	%rd454, %rd453, %rd93;
$L__BB9_117:
	setp.lt.s32 	%p216, %r29, 225;
	mov.u64 	%rd507, %rd454;
	mov.f64 	%fd292, %fd247;
	@%p216 bra 	$L__BB9_232;
	ld.shared.f64 	%fd91, [_ZN6thrust24THRUST_300001_SM_1000_NS8cuda_cub4core6detail5shmemE+120];
	ld.shared.u64 	%rd96, [_ZN6thrust24THRUST_300001_SM_1000_NS8cuda_cub4core6detail5shmemE+128];
	setp.lt.f64 	%p217, %fd247, %fd91;
	mov.u64 	%rd507, %rd96;
	mov.f64 	%fd292, %fd91;
	@%p217 bra 	$L__BB9_232;
	setp.lt.f64 	%p218, %fd91, %fd247;
	mov.u64 	%rd507, %rd454;
	mov.f64 	%fd292, %fd247;
	@%p218 bra 	$L__BB9_232;
	setp.lt.s64 	%p219, %rd454, %rd96;
	selp.f64 	%fd292, %fd247, %fd91, %p219;
	min.s64 	%rd507, %rd454, %rd96;
	bra.uni 	$L__BB9_232;
$L__BB9_121:
	mov.u32 	%r16, %tid.x;
	cvt.u64.u32 	%rd98, %r16;
	mul.wide.u32 	%rd259, %r16, 16;
	add.s64 	%rd240, %rd237, %rd259;
	// begin inline asm
	ld.global.nc.u64 %rd239, [%rd240];
	// end inline asm
	add.s64 	%rd242, %rd240, 8;
	// begin inline asm
	ld.global.nc.u64 %rd241, [%rd242];
	// end inline asm
	mov.b64 	%fd93, %rd239;
	add.s64 	%rd244, %rd240, 4096;
	// begin inline asm
	ld.global.nc.u64 %rd243, [%rd244];
	// end inline asm
	add.s64 	%rd246, %rd240, 4104;
	// begin inline asm
	ld.global.nc.u64 %rd455, [%rd246];
	// end inline asm
	mov.b64 	%fd248, %rd243;
	add.s64 	%rd248, %rd240, 8192;
	// begin inline asm
	ld.global.nc.u64 %rd247, [%rd248];
	// end inline asm
	add.s64 	%rd250, %rd240, 8200;
	// begin inline asm
	ld.global.nc.u64 %rd456, [%rd250];
	// end inline asm
	mov.b64 	%fd249, %rd247;
	add.s64 	%rd252, %rd240, 12288;
	// begin inline asm
	ld.global.nc.u64 %rd251, [%rd252];
	// end inline asm
	add.s64 	%rd254, %rd240, 12296;
	// begin inline asm
	ld.global.nc.u64 %rd457, [%rd254];
	// end inline asm
	mov.b64 	%fd250, %rd251;
	add.s64 	%rd256, %rd240, 16384;
	// begin inline asm
	ld.global.nc.u64 %rd255, [%rd256];
	// end inline asm
	add.s64 	%rd258, %rd240, 16392;
	// begin inline asm
	ld.global.nc.u64 %rd494, [%rd258];
	// end inline asm
	mov.b64 	%fd279, %rd255;
	setp.lt.f64 	%p3, %fd93, %fd248;
	@%p3 bra 	$L__BB9_123;
	setp.lt.f64 	%p4, %fd248, %fd93;
	setp.lt.s64 	%p5, %rd241, %rd455;
	or.pred  	%p6, %p4, %p5;
	selp.f64 	%fd248, %fd93, %fd248, %p6;
	selp.b64 	%rd455, %rd241, %rd455, %p6;
$L__BB9_123:
	setp.lt.f64 	%p7, %fd248, %fd249;
	@%p7 bra 	$L__BB9_125;
	setp.gt.f64 	%p8, %fd248, %fd249;
	setp.lt.s64 	%p9, %rd455, %rd456;
	or.pred  	%p10, %p8, %p9;
	selp.f64 	%fd249, %fd248, %fd249, %p10;
	selp.b64 	%rd456, %rd455, %rd456, %p10;
$L__BB9_125:
	setp.lt.f64 	%p11, %fd249, %fd250;
	@%p11 bra 	$L__BB9_127;
	setp.gt.f64 	%p12, %fd249, %fd250;
	setp.lt.s64 	%p13, %rd456, %rd457;
	or.pred  	%p14, %p12, %p13;
	selp.f64 	%fd250, %fd249, %fd250, %p14;
	selp.b64 	%rd457, %rd456, %rd457, %p14;
$L__BB9_127:
	setp.lt.f64 	%p15, %fd250, %fd279;
	@%p15 bra 	$L__BB9_129;
	setp.gt.f64 	%p16, %fd250, %fd279;
	setp.lt.s64 	%p17, %rd457, %rd494;
	or.pred  	%p18, %p16, %p17;
	selp.f64 	%fd279, %fd250, %fd279, %p18;
	selp.b64 	%rd494, %rd457, %rd494, %p18;
$L__BB9_129:
	setp.lt.u32 	%p19, %r29, 2560;
	mov.b64 	%rd473, 1280;
	@%p19 bra 	$L__BB9_165;
	add.s64 	%rd263, %rd1, -2560;
	mul.hi.u64 	%rd264, %rd263, -3689348814741910323;
	shr.u64 	%rd113, %rd264, 10;
	setp.lt.u64 	%p20, %rd263, 1280;
	mov.b64 	%rd473, 1280;
	@%p20 bra 	$L__BB9_153;
	add.s64 	%rd266, %rd113, 1;
	and.b64  	%rd459, %rd266, 36028797018963966;
	shl.b64 	%rd267, %rd98, 4;
	add.s64 	%rd268, %rd267, %rd237;
	add.s64 	%rd460, %rd268, 57352;
	mov.b64 	%rd473, 1280;
$L__BB9_132:
	add.s64 	%rd270, %rd460, -36872;
	// begin inline asm
	ld.global.nc.u64 %rd269, [%rd270];
	// end inline asm
	add.s64 	%rd272, %rd460, -36864;
	// begin inline asm
	ld.global.nc.u64 %rd463, [%rd272];
	// end inline asm
	mov.b64 	%fd253, %rd269;
	add.s64 	%rd274, %rd460, -32776;
	// begin inline asm
	ld.global.nc.u64 %rd273, [%rd274];
	// end inline asm
	add.s64 	%rd276, %rd460, -32768;
	// begin inline asm
	ld.global.nc.u64 %rd464, [%rd276];
	// end inline asm
	mov.b64 	%fd254, %rd273;
	add.s64 	%rd278, %rd460, -28680;
	// begin inline asm
	ld.global.nc.u64 %rd277, [%rd278];
	// end inline asm
	add.s64 	%rd280, %rd460, -28672;
	// begin inline asm
	ld.global.nc.u64 %rd465, [%rd280];
	// end inline asm
	mov.b64 	%fd255, %rd277;
	add.s64 	%rd282, %rd460, -24584;
	// begin inline asm
	ld.global.nc.u64 %rd281, [%rd282];
	// end inline asm
	add.s64 	%rd284, %rd460, -24576;
	// begin inline asm
	ld.global.nc.u64 %rd466, [%rd284];
	// end inline asm
	mov.b64 	%fd256, %rd281;
	add.s64 	%rd286, %rd460, -20488;
	// begin inline asm
	ld.global.nc.u64 %rd285, [%rd286];
	// end inline asm
	add.s64 	%rd288, %rd460, -20480;
	// begin inline asm
	ld.global.nc.u64 %rd467, [%rd288];
	// end inline asm
	mov.b64 	%fd257, %rd285;
	setp.lt.f64 	%p21, %fd279, %fd253;
	@%p21 bra 	$L__BB9_134;
	setp.gt.f64 	%p22, %fd279, %fd253;
	setp.lt.s64 	%p23, %rd494, %rd463;
	or.pred  	%p24, %p22, %p23;
	selp.f64 	%fd253, %fd279, %fd253, %p24;
	selp.b64 	%rd463, %rd494, %rd463, %p24;
$L__BB9_134:
	setp.lt.f64 	%p25, %fd253, %fd254;
	@%p25 bra 	$L__BB9_136;
	setp.gt.f64 	%p26, %fd253, %fd254;
	setp.lt.s64 	%p27, %rd463, %rd464;
	or.pred  	%p28, %p26, %p27;
	selp.f64 	%fd254, %fd253, %fd254, %p28;
	selp.b64 	%rd464, %rd463, %rd464, %p28;
$L__BB9_136:
	setp.lt.f64 	%p29, %fd254, %fd255;
	@%p29 bra 	$L__BB9_138;
	setp.gt.f64 	%p30, %fd254, %fd255;
	setp.lt.s64 	%p31, %rd464, %rd465;
	or.pred  	%p32, %p30, %p31;
	selp.f64 	%fd255, %fd254, %fd255, %p32;
	selp.b64 	%rd465, %rd464, %rd465, %p32;
$L__BB9_138:
	setp.lt.f64 	%p33, %fd255, %fd256;
	@%p33 bra 	$L__BB9_140;
	setp.gt.f64 	%p34, %fd255, %fd256;
	setp.lt.s64 	%p35, %rd465, %rd466;
	or.pred  	%p36, %p34, %p35;
	selp.f64 	%fd256, %fd255, %fd256, %p36;
	selp.b64 	%rd466, %rd465, %rd466, %p36;
$L__BB9_140:
	setp.lt.f64 	%p37, %fd256, %fd257;
	@%p37 bra 	$L__BB9_142;
	setp.gt.f64 	%p38, %fd256, %fd257;
	setp.lt.s64 	%p39, %rd466, %rd467;
	or.pred  	%p40, %p38, %p39;
	selp.f64 	%fd257, %fd256, %fd257, %p40;
	selp.b64 	%rd467, %rd466, %rd467, %p40;
$L__BB9_142:
	add.s64 	%rd290, %rd460, -16392;
	// begin inline asm
	ld.global.nc.u64 %rd289, [%rd290];
	// end inline asm
	add.s64 	%rd292, %rd460, -16384;
	// begin inline asm
	ld.global.nc.u64 %rd468, [%rd292];
	// end inline asm
	mov.b64 	%fd258, %rd289;
	add.s64 	%rd294, %rd460, -12296;
	// begin inline asm
	ld.global.nc.u64 %rd293, [%rd294];
	// end inline asm
	add.s64 	%rd296, %rd460, -12288;
	// begin inline asm
	ld.global.nc.u64 %rd469, [%rd296];
	// end inline asm
	mov.b64 	%fd259, %rd293;
	add.s64 	%rd298, %rd460, -8200;
	// begin inline asm
	ld.global.nc.u64 %rd297, [%rd298];
	// end inline asm
	add.s64 	%rd300, %rd460, -8192;
	// begin inline asm
	ld.global.nc.u64 %rd470, [%rd300];
	// end inline asm
	mov.b64 	%fd260, %rd297;
	add.s64 	%rd302, %rd460, -4104;
	// begin inline asm
	ld.global.nc.u64 %rd301, [%rd302];
	// end inline asm
	add.s64 	%rd304, %rd460, -4096;
	// begin inline asm
	ld.global.nc.u64 %rd471, [%rd304];
	// end inline asm
	mov.b64 	%fd261, %rd301;
	add.s64 	%rd306, %rd460, -8;
	// begin inline asm
	ld.global.nc.u64 %rd305, [%rd306];
	// end inline asm
	// begin inline asm
	ld.global.nc.u64 %rd494, [%rd460];
	// end inline asm
	mov.b64 	%fd279, %rd305;
	setp.lt.f64 	%p41, %fd257, %fd258;
	@%p41 bra 	$L__BB9_144;
	setp.gt.f64 	%p42, %fd257, %fd258;
	setp.lt.s64 	%p43, %rd467, %rd468;
	or.pred  	%p44, %p42, %p43;
	selp.f64 	%fd258, %fd257, %fd258, %p44;
	selp.b64 	%rd468, %rd467, %rd468, %p44;
$L__BB9_144:
	setp.lt.f64 	%p45, %fd258, %fd259;
	@%p45 bra 	$L__BB9_146;
	setp.gt.f64 	%p46, %fd258, %fd259;
	setp.lt.s64 	%p47, %rd468, %rd469;
	or.pred  	%p48, %p46, %p47;
	selp.f64 	%fd259, %fd258, %fd259, %p48;
	selp.b64 	%rd469, %rd468, %rd469, %p48;
$L__BB9_146:
	setp.lt.f64 	%p49, %fd259, %fd260;
	@%p49 bra 	$L__BB9_148;
	setp.gt.f64 	%p50, %fd259, %fd260;
	setp.lt.s64 	%p51, %rd469, %rd470;
	or.pred  	%p52, %p50, %p51;
	selp.f64 	%fd260, %fd259, %fd260, %p52;
	selp.b64 	%rd470, %rd469, %rd470, %p52;
$L__BB9_148:
	setp.lt.f64 	%p53, %fd260, %fd261;
	@%p53 bra 	$L__BB9_150;
	setp.gt.f64 	%p54, %fd260, %fd261;
	setp.lt.s64 	%p55, %rd470, %rd471;
	or.pred  	%p56, %p54, %p55;
	selp.f64 	%fd261, %fd260, %fd261, %p56;
	selp.b64 	%rd471, %rd470, %rd471, %p56;
$L__BB9_150:
	setp.lt.f64 	%p57, %fd261, %fd279;
	@%p57 bra 	$L__BB9_152;
	setp.gt.f64 	%p58, %fd261, %fd279;
	setp.lt.s64 	%p59, %rd471, %rd494;
	or.pred  	%p60, %p58, %p59;
	selp.f64 	%fd279, %fd261, %fd279, %p60;
	selp.b64 	%rd494, %rd471, %rd494, %p60;
$L__BB9_152:
	add.s64 	%rd473, %rd473, 2560;
	add.s64 	%rd460, %rd460, 40960;
	add.s64 	%rd459, %rd459, -2;
	setp.ne.s64 	%p61, %rd459, 0;
	@%p61 bra 	$L__BB9_132;
$L__BB9_153:
	and.b64  	%rd309, %rd113, 1;
	setp.eq.b64 	%p62, %rd309, 1;
	@%p62 bra 	$L__BB9_165;
	shl.b64 	%rd330, %rd473, 4;
	add.s64 	%rd311, %rd240, %rd330;
	// begin inline asm
	ld.global.nc.u64 %rd310, [%rd311];
	// end inline asm
	add.s64 	%rd313, %rd311, 8;
	// begin inline asm
	ld.global.nc.u64 %rd477, [%rd313];
	// end inline asm
	mov.b64 	%fd265, %rd310;
	add.s64 	%rd315, %rd311, 4096;
	// begin inline asm
	ld.global.nc.u64 %rd314, [%rd315];
	// end inline asm
	add.s64 	%rd317, %rd311, 4104;
	// begin inline asm
	ld.global.nc.u64 %rd478, [%rd317];
	// end inline asm
	mov.b64 	%fd266, %rd314;
	add.s64 	%rd319, %rd311, 8192;
	// begin inline asm
	ld.global.nc.u64 %rd318, [%rd319];
	// end inline asm
	add.s64 	%rd321, %rd311, 8200;
	// begin inline asm
	ld.global.nc.u64 %rd479, [%rd321];
	// end inline asm
	mov.b64 	%fd267, %rd318;
	add.s64 	%rd323, %rd311, 12288;
	// begin inline asm
	ld.global.nc.u64 %rd322, [%rd323];
	// end inline asm
	add.s64 	%rd325, %rd311, 12296;
	// begin inline asm
	ld.global.nc.u64 %rd480, [%rd325];
	// end inline asm
	mov.b64 	%fd268, %rd322;
	add.s64 	%rd327, %rd311, 16384;
	// begin inline asm
	ld.global.nc.u64 %rd326, [%rd327];
	// end inline asm
	add.s64 	%rd329, %rd311, 16392;
	// begin inline asm
	ld.global.nc.u64 %rd481, [%rd329];
	// end inline asm
	mov.b64 	%fd269, %rd326;
	setp.lt.f64 	%p63, %fd279, %fd265;
	@%p63 bra 	$L__BB9_156;
	setp.gt.f64 	%p64, %fd279, %fd265;
	setp.lt.s64 	%p65, %rd494, %rd477;
	or.pred  	%p66, %p64, %p65;
	selp.f64 	%fd265, %fd279, %fd265, %p66;
	selp.b64 	%rd477, %rd494, %rd477, %p66;
$L__BB9_156:
	setp.lt.f64 	%p67, %fd265, %fd266;
	@%p67 bra 	$L__BB9_158;
	setp.gt.f64 	%p68, %fd265, %fd266;
	setp.lt.s64 	%p69, %rd477, %rd478;
	or.pred  	%p70, %p68, %p69;
	selp.f64 	%fd266, %fd265, %fd266, %p70;
	selp.b64 	%rd478, %rd477, %rd478, %p70;
$L__BB9_158:
	setp.lt.f64 	%p71, %fd266, %fd267;
	@%p71 bra 	$L__BB9_160;
	setp.gt.f64 	%p72, %fd266, %fd267;
	setp.lt.s64 	%p73, %rd478, %rd479;
	or.pred  	%p74, %p72, %p73;
	selp.f64 	%fd267, %fd266, %fd267, %p74;
	selp.b64 	%rd479, %rd478, %rd479, %p74;
$L__BB9_160:
	setp.lt.f64 	%p75, %fd267, %fd268;
	@%p75 bra 	$L__BB9_162;
	setp.gt.f64 	%p76, %fd267, %fd268;
	setp.lt.s64 	%p77, %rd479, %rd480;
	or.pred  	%p78, %p76, %p77;
	selp.f64 	%fd268, %fd267, %fd268, %p78;
	selp.b64 	%rd480, %rd479, %rd480, %p78;
$L__BB9_162:
	setp.lt.f64 	%p79, %fd268, %fd269;
	@%p79 bra 	$L__BB9_164;
	setp.gt.f64 	%p80, %fd268, %fd269;
	setp.lt.s64 	%p81, %rd480, %rd481;
	or.pred  	%p82, %p80, %p81;
	selp.f64 	%fd269, %fd268, %fd269, %p82;
	selp.b64 	%rd481, %rd480, %rd481, %p82;
$L__BB9_164:
	add.s64 	%rd473, %rd473, 1280;
	mov.u64 	%rd494, %rd481;
	mov.f64 	%fd279, %fd269;
$L__BB9_165:
	cvt.s64.s32 	%rd331, %r29;
	setp.ge.s64 	%p83, %rd473, %rd331;
	@%p83 bra 	$L__BB9_188;
	cvt.u32.u64 	%r17, %rd473;
	sub.s32 	%r18, %r29, %r17;
	setp.ge.s32 	%p84, %r16, %r18;
	@%p84 bra 	$L__BB9_188;
	not.b32 	%r30, %r16;
	add.s32 	%r31, %r29, %r30;
	sub.s32 	%r19, %r31, %r17;
	and.b32  	%r32, %r19, 768;
	setp.eq.s32 	%p85, %r32, 768;
	mov.u32 	%r372, %r16;
	@%p85 bra 	$L__BB9_173;
	cvt.u64.u32 	%rd333, %r16;
	add.s64 	%rd334, %rd473, %rd333;
	shl.b64 	%rd335, %rd334, 4;
	add.s64 	%rd484, %rd237, %rd335;
	shr.u32 	%r33, %r19, 8;
	add.s32 	%r34, %r33, 1;
	and.b32  	%r35, %r34, 3;
	neg.s32 	%r370, %r35;
	mov.u32 	%r372, %r16;
$L__BB9_169:
	.pragma "nounroll";
	mov.u64 	%rd177, %rd494;
	mov.f64 	%fd155, %fd279;
	// begin inline asm
	ld.global.nc.u64 %rd336, [%rd484];
	// end inline asm
	add.s64 	%rd339, %rd484, 8;
	// begin inline asm
	ld.global.nc.u64 %rd338, [%rd339];
	// end inline asm
	mov.b64 	%fd156, %rd336;
	setp.lt.f64 	%p86, %fd155, %fd156;
	mov.f64 	%fd279, %fd156;
	mov.u64 	%rd494, %rd338;
	@%p86 bra 	$L__BB9_172;
	setp.gt.f64 	%p87, %fd155, %fd156;
	mov.f64 	%fd279, %fd155;
	mov.u64 	%rd494, %rd177;
	@%p87 bra 	$L__BB9_172;
	setp.lt.s64 	%p88, %rd177, %rd338;
	selp.f64 	%fd279, %fd155, %fd156, %p88;
	min.s64 	%rd494, %rd177, %rd338;
$L__BB9_172:
	add.s32 	%r372, %r372, 256;
	add.s64 	%rd484, %rd484, 4096;
	add.s32 	%r370, %r370, 1;
	setp.ne.s32 	%p89, %r370, 0;
	@%p89 bra 	$L__BB9_169;
$L__BB9_173:
	setp.lt.u32 	%p90, %r19, 768;
	@%p90 bra 	$L__BB9_188;
	cvt.u64.u32 	%rd340, %r372;
	add.s64 	%rd341, %rd473, %rd340;
	shl.b64 	%rd342, %rd341, 4;
	add.s64 	%rd343, %rd342, %rd237;
	add.s64 	%rd489, %rd343, 12296;
$L__BB9_175:
	add.s64 	%rd345, %rd489, -12296;
	// begin inline asm
	ld.global.nc.u64 %rd344, [%rd345];
	// end inline asm
	add.s64 	%rd347, %rd489, -12288;
	// begin inline asm
	ld.global.nc.u64 %rd346, [%rd347];
	// end inline asm
	mov.b64 	%fd162, %rd344;
	setp.lt.f64 	%p91, %fd279, %fd162;
	mov.f64 	%fd276, %fd162;
	mov.u64 	%rd491, %rd346;
	@%p91 bra 	$L__BB9_178;
	setp.gt.f64 	%p92, %fd279, %fd162;
	mov.f64 	%fd276, %fd279;
	mov.u64 	%rd491, %rd494;
	@%p92 bra 	$L__BB9_178;
	setp.lt.s64 	%p93, %rd494, %rd346;
	selp.f64 	%fd276, %fd279, %fd162, %p93;
	min.s64 	%rd491, %rd494, %rd346;
$L__BB9_178:
	add.s64 	%rd349, %rd489, -8200;
	// begin inline asm
	ld.global.nc.u64 %rd348, [%rd349];
	// end inline asm
	add.s64 	%rd351, %rd489, -8192;
	// begin inline asm
	ld.global.nc.u64 %rd350, [%rd351];
	// end inline asm
	mov.b64 	%fd165, %rd348;
	setp.lt.f64 	%p94, %fd276, %fd165;
	mov.f64 	%fd277, %fd165;
	mov.u64 	%rd492, %rd350;
	@%p94 bra 	$L__BB9_181;
	setp.gt.f64 	%p95, %fd276, %fd165;
	mov.f64 	%fd277, %fd276;
	mov.u64 	%rd492, %rd491;
	@%p95 bra 	$L__BB9_181;
	setp.lt.s64 	%p96, %rd491, %rd350;
	selp.f64 	%fd277, %fd276, %fd165, %p96;
	min.s64 	%rd492, %rd491, %rd350;
$L__BB9_181:
	add.s64 	%rd353, %rd489, -4104;
	// begin inline asm
	ld.global.nc.u64 %rd352, [%rd353];
	// end inline asm
	add.s64 	%rd355, %rd489, -4096;
	// begin inline asm
	ld.global.nc.u64 %rd354, [%rd355];
	// end inline asm
	mov.b64 	%fd168, %rd352;
	setp.lt.f64 	%p97, %fd277, %fd168;
	mov.f64 	%fd278, %fd168;
	mov.u64 	%rd493, %rd354;
	@%p97 bra 	$L__BB9_184;
	setp.gt.f64 	%p98, %fd277, %fd168;
	mov.f64 	%fd278, %fd277;
	mov.u64 	%rd493, %rd492;
	@%p98 bra 	$L__BB9_184;
	setp.lt.s64 	%p99, %rd492, %rd354;
	selp.f64 	%fd278, %fd277, %fd168, %p99;
	min.s64 	%rd493, %rd492, %rd354;
$L__BB9_184:
	add.s64 	%rd357, %rd489, -8;
	// begin inline asm
	ld.global.nc.u64 %rd356, [%rd357];
	// end inline asm
	// begin inline asm
	ld.global.nc.u64 %rd358, [%rd489];
	// end inline asm
	mov.b64 	%fd171, %rd356;
	setp.lt.f64 	%p100, %fd278, %fd171;
	mov.f64 	%fd279, %fd171;
	mov.u64 	%rd494, %rd358;
	@%p100 bra 	$L__BB9_187;
	setp.gt.f64 	%p101, %fd278, %fd171;
	mov.f64 	%fd279, %fd278;
	mov.u64 	%rd494, %rd493;
	@%p101 bra 	$L__BB9_187;
	setp.lt.s64 	%p102, %rd493, %rd358;
	selp.f64 	%fd279, %fd278, %fd171, %p102;
	min.s64 	%rd494, %rd493, %rd358;
$L__BB9_187:
	add.s32 	%r372, %r372, 1024;
	add.s64 	%rd489, %rd489, 16384;
	setp.lt.s32 	%p103, %r372, %r18;
	@%p103 bra 	$L__BB9_175;
$L__BB9_188:
	// begin inline asm
	mov.u32 %r36, %laneid;
	// end inline asm
	mov.b64 	%rd360, %fd279;
	mov.b64 	{%r38, %r43}, %rd360;
	mov.b32 	%r54, 1;
	mov.b32 	%r55, 31;
	mov.b32 	%r56, -1;
	// begin inline asm
	shfl.sync.down.b32 %r37, %r38, %r54, %r55, %r56;
	// end inline asm
	// begin inline asm
	shfl.sync.down.b32 %r42, %r43, %r54, %r55, %r56;
	// end inline asm
	mov.b64 	%rd361, {%r37, %r42};
	mov.b64 	%fd175, %rd361;
	mov.b64 	{%r48, %r53}, %rd494;
	// begin inline asm
	shfl.sync.down.b32 %r47, %r48, %r54, %r55, %r56;
	// end inline asm
	// begin inline asm
	shfl.sync.down.b32 %r52, %r53, %r54, %r55, %r56;
	// end inline asm
	mov.b64 	%rd201, {%r47, %r52};
	setp.gt.s32 	%p104, %r36, 30;
	mov.f64 	%fd281, %fd279;
	mov.u64 	%rd496, %rd494;
	@%p104 bra 	$L__BB9_192;
	setp.lt.f64 	%p105, %fd279, %fd175;
	mov.f64 	%fd281, %fd175;
	mov.u64 	%rd496, %rd201;
	@%p105 bra 	$L__BB9_192;
	setp.gt.f64 	%p106, %fd279, %fd175;
	mov.f64 	%fd281, %fd279;
	mov.u64 	%rd496, %rd494;
	@%p106 bra 	$L__BB9_192;
	setp.lt.s64 	%p107, %rd494, %rd201;
	selp.f64 	%fd281, %fd279, %fd175, %p107;
	min.s64 	%rd496, %rd494, %rd201;
$L__BB9_192:
	mov.b64 	%rd362, %fd281;
	mov.b64 	{%r58, %r63}, %rd362;
	mov.b32 	%r74, 2;
	mov.b32 	%r75, 31;
	mov.b32 	%r76, -1;
	// begin inline asm
	shfl.sync.down.b32 %r57, %r58, %r74, %r75, %r76;
	// end inline asm
	// begin inline asm
	shfl.sync.down.b32 %r62, %r63, %r74, %r75, %r76;
	// end inline asm
	mov.b64 	%rd363, {%r57, %r62};
	mov.b64 	%fd178, %rd363;
	mov.b64 	{%r68, %r73}, %rd496;
	// begin inline asm
	shfl.sync.down.b32 %r67, %r68, %r74, %r75, %r76;
	// end inline asm
	// begin inline asm
	shfl.sync.down.b32 %r72, %r73, %r74, %r75, %r76;
	// end inline asm
	mov.b64 	%rd204, {%r67, %r72};
	setp.gt.s32 	%p108, %r36, 29;
	mov.f64 	%fd282, %fd281;
	mov.u64 	%rd497, %rd496;
	@%p108 bra 	$L__BB9_196;
	setp.lt.f64 	%p109, %fd281, %fd178;
	mov.f64 	%fd282, %fd178;
	mov.u64 	%rd497, %rd204;
	@%p109 bra 	$L__BB9_196;
	setp.gt.f64 	%p110, %fd281, %fd178;
	mov.f64 	%fd282, %fd281;
	mov.u64 	%rd497, %rd496;
	@%p110 bra 	$L__BB9_196;
	setp.lt.s64 	%p111, %rd496, %rd204;
	selp.f64 	%fd282, %fd281, %fd178, %p111;
	min.s64 	%rd497, %rd496, %rd204;
$L__BB9_196:
	mov.b64 	%rd364, %fd282;
	mov.b64 	{%r78, %r83}, %rd364;
	mov.b32 	%r94, 4;
	mov.b32 	%r95, 31;
	mov.b32 	%r96, -1;
	// begin inline asm
	shfl.sync.down.b32 %r77, %r78, %r94, %r95, %r96;
	// end inline asm
	// begin inline asm
	shfl.sync.down.b32 %r82, %r83, %r94, %r95, %r96;
	// end inline asm
	mov.b64 	%rd365, {%r77, %r82};
	mov.b64 	%fd181, %rd365;
	mov.b64 	{%r88, %r93}, %rd497;
	// begin inline asm
	shfl.sync.down.b32 %r87, %r88, %r94, %r95, %r96;
	// end inline asm
	// begin inline asm
	shfl.sync.down.b32 %r92, %r93, %r94, %r95, %r96;
	// end inline asm
	mov.b64 	%rd207, {%r87, %r92};
	setp.gt.s32 	%p112, %r36, 27;
	mov.f64 	%fd283, %fd282;
	mov.u64 	%rd498, %rd497;
	@%p112 bra 	$L__BB9_200;
	setp.lt.f64 	%p113, %fd282, %fd181;
	mov.f64 	%fd283, %fd181;
	mov.u64 	%rd498, %rd207;
	@%p113 bra 	$L__BB9_200;
	setp.gt.f64 	%p114, %fd282, %fd181;
	mov.f64 	%fd283, %fd282;
	mov.u64 	%rd498, %rd497;
	@%p114 bra 	$L__BB9_200;
	setp.lt.s64 	%p115, %rd497, %rd207;
	selp.f64 	%fd283, %fd282, %fd181, %p115;
	min.s64 	%rd498, %rd497, %rd207;
$L__BB9_200:
	mov.b64 	%rd366, %fd283;
	mov.b64 	{%r98, %r103}, %rd366;
	mov.b32 	%r114, 8;
	mov.b32 	%r115, 31;
	mov.b32 	%r116, -1;
	// begin inline asm
	shfl.sync.down.b32 %r97, %r98, %r114, %r115, %r116;
	// end inline asm
	// begin inline asm
	shfl.sync.down.b32 %r102, %r103, %r114, %r115, %r116;
	// end inline asm
	mov.b64 	%rd367, {%r97, %r102};
	mov.b64 	%fd184, %rd367;
	mov.b64 	{%r108, %r113}, %rd498;
	// begin inline asm
	shfl.sync.down.b32 %r107, %r108, %r114, %r115, %r116;
	// end inline asm
	// begin inline asm
	shfl.sync.down.b32 %r112, %r113, %r114, %r115, %r116;
	// end inline asm
	mov.b64 	%rd210, {%r107, %r112};
	setp.gt.s32 	%p116, %r36, 23;
	mov.f64 	%fd284, %fd283;
	mov.u64 	%rd499, %rd498;
	@%p116 bra 	$L__BB9_204;
	setp.lt.f64 	%p117, %fd283, %fd184;
	mov.f64 	%fd284, %fd184;
	mov.u64 	%rd499, %rd210;
	@%p117 bra 	$L__BB9_204;
	setp.gt.f64 	%p118, %fd283, %fd184;
	mov.f64 	%fd284, %fd283;
	mov.u64 	%rd499, %rd498;
	@%p118 bra 	$L__BB9_204;
	setp.lt.s64 	%p119, %rd498, %rd210;
	selp.f64 	%fd284, %fd283, %fd184, %p119;
	min.s64 	%rd499, %rd498, %rd210;
$L__BB9_204:
	mov.b64 	%rd368, %fd284;
	mov.b64 	{%r118, %r123}, %rd368;
	mov.b32 	%r134, 16;
	mov.b32 	%r135, 31;
	mov.b32 	%r136, -1;
	// begin inline asm
	shfl.sync.down.b32 %r117, %r118, %r134, %r135, %r136;
	// end inline asm
	// begin inline asm
	shfl.sync.down.b32 %r122, %r123, %r134, %r135, %r136;
	// end inline asm
	mov.b64 	%rd369, {%r117, %r122};
	mov.b64 	%fd187, %rd369;
	mov.b64 	{%r128, %r133}, %rd499;
	// begin inline asm
	shfl.sync.down.b32 %r127, %r128, %r134, %r135, %r136;
	// end inline asm
	// begin inline asm
	shfl.sync.down.b32 %r132, %r133, %r134, %r135, %r136;
	// end inline asm
	mov.b64 	%rd213, {%r127, %r132};
	setp.gt.s32 	%p120, %r36, 15;
	mov.f64 	%fd292, %fd284;
	mov.u64 	%rd507, %rd499;
	@%p120 bra 	$L__BB9_208;
	setp.lt.f64 	%p121, %fd284, %fd187;
	mov.f64 	%fd292, %fd187;
	mov.u64 	%rd507, %rd213;
	@%p121 bra 	$L__BB9_208;
	setp.gt.f64 	%p122, %fd284, %fd187;
	mov.f64 	%fd292, %fd284;
	mov.u64 	%rd507, %rd499;
	@%p122 bra 	$L__BB9_208;
	setp.lt.s64 	%p123, %rd499, %rd213;
	selp.f64 	%fd292, %fd284, %fd187, %p123;
	min.s64 	%rd507, %rd499, %rd213;
$L__BB9_208:
	setp.ne.s32 	%p124, %r36, 0;
	@%p124 bra 	$L__BB9_210;
	shr.u32 	%r137, %r16, 1;
	and.b32  	%r138, %r137, 496;
	mov.u32 	%r139, _ZN6thrust24THRUST_300001_SM_1000_NS8cuda_cub4core6detail5shmemE;
	add.s32 	%r140, %r139, %r138;
	st.shared.f64 	[%r140+8], %fd292;
	st.shared.u64 	[%r140+16], %rd507;
$L__BB9_210:
	bar.sync 	0;
	setp.ne.s32 	%p125, %r16, 0;
	@%p125 bra 	$L__BB9_232;
	ld.shared.f64 	%fd190, [_ZN6thrust24THRUST_300001_SM_1000_NS8cuda_cub4core6detail5shmemE+24];
	ld.shared.u64 	%rd216, [_ZN6thrust24THRUST_300001_SM_1000_NS8cuda_cub4core6detail5shmemE+32];
	setp.lt.f64 	%p126, %fd292, %fd190;
	mov.f64 	%fd286, %fd190;
	mov.u64 	%rd501, %rd216;
	@%p126 bra 	$L__BB9_214;
	setp.lt.f64 	%p127, %fd190, %fd292;
	mov.f64 	%fd286, %fd292;
	mov.u64 	%rd501, %rd507;
	@%p127 bra 	$L__BB9_214;
	setp.lt.s64 	%p128, %rd507, %rd216;
	selp.f64 	%fd286, %fd292, %fd190, %p128;
	min.s64 	%rd501, %rd507, %rd216;
$L__BB9_214:
	ld.shared.f64 	%fd193, [_ZN6thrust24THRUST_300001_SM_1000_NS8cuda_cub4core6detail5shmemE+40];
	ld.shared.u64 	%rd219, [_ZN6thrust24THRUST_300001_SM_1000_NS8cuda_cub4core6detail5shmemE+48];
	setp.lt.f64 	%p129, %fd286, %fd193;
	mov.f64 	%fd287, %fd193;
	mov.u64 	%rd502, %rd219;
	@%p129 bra 	$L__BB9_217;
	setp.lt.f64 	%p130, %fd193, %fd286;
	mov.f64 	%fd287, %fd286;
	mov.u64 	%rd502, %rd501;
	@%p130 bra 	$L__BB9_217;
	setp.lt.s64 	%p131, %rd501, %rd219;
	selp.f64 	%fd287, %fd286, %fd193, %p131;
	min.s64 	%rd502, %rd501, %rd219;
$L__BB9_217:
	ld.shared.f64 	%fd196, [_ZN6thrust24THRUST_300001_SM_1000_NS8cuda_cub4core6detail5shmemE+56];
	ld.shared.u64 	%rd222, [_ZN6thrust24THRUST_300001_SM_1000_NS8cuda_cub4core6detail5shmemE+64];
	setp.lt.f64 	%p132, %fd287, %fd196;
	mov.f64 	%fd288, %fd196;
	mov.u64 	%rd503, %rd222;
	@%p132 bra 	$L__BB9_220;
	setp.lt.f64 	%p133, %fd196, %fd287;
	mov.f64 	%fd288, %fd287;
	mov.u64 	%rd503, %rd502;
	@%p133 bra 	$L__BB9_220;
	setp.lt.s64 	%p134, %rd502, %rd222;
	selp.f64 	%fd288, %fd287, %fd196, %p134;
	min.s64 	%rd503, %rd502, %rd222;
$L__BB9_220:
	ld.shared.f64 	%fd199, [_ZN6thrust24THRUST_300001_SM_1000_NS8cuda_cub4core6detail5shmemE+72];
	ld.shared.u64 	%rd225, [_ZN6thrust24THRUST_300001_SM_1000_NS8cuda_cub4core6detail5shmemE+80];
	setp.lt.f64 	%p135, %fd288, %fd199;
	mov.f64 	%fd289, %fd199;
	mov.u64 	%rd504, %rd225;
	@%p135 bra 	$L__BB9_223;
	setp.lt.f64 	%p136, %fd199, %fd288;
	mov.f64 	%fd289, %fd288;
	mov.u64 	%rd504, %rd503;
	@%p136 bra 	$L__BB9_223;
	setp.lt.s64 	%p137, %rd503, %rd225;
	selp.f64 	%fd289, %fd288, %fd199, %p137;
	min.s64 	%rd504, %rd503, %rd225;
$L__BB9_223:
	ld.shared.f64 	%fd202, [_ZN6thrust24THRUST_300001_SM_1000_NS8cuda_cub4core6detail5shmemE+88];
	ld.shared.u64 	%rd228, [_ZN6thrust24THRUST_300001_SM_1000_NS8cuda_cub4core6detail5shmemE+96];
	setp.lt.f64 	%p138, %fd289, %fd202;
	mov.f64 	%fd290, %fd202;
	mov.u64 	%rd505, %rd228;
	@%p138 bra 	$L__BB9_226;
	setp.lt.f64 	%p139, %fd202, %fd289;
	mov.f64 	%fd290, %fd289;
	mov.u64 	%rd505, %rd504;
	@%p139 bra 	$L__BB9_226;
	setp.lt.s64 	%p140, %rd504, %rd228;
	selp.f64 	%fd290, %fd289, %fd202, %p140;
	min.s64 	%rd505, %rd504, %rd228;
$L__BB9_226:
	ld.shared.f64 	%fd205, [_ZN6thrust24THRUST_300001_SM_1000_NS8cuda_cub4core6detail5shmemE+104];
	ld.shared.u64 	%rd231, [_ZN6thrust24THRUST_300001_SM_1000_NS8cuda_cub4core6detail5shmemE+112];
	setp.lt.f64 	%p141, %fd290, %fd205;
	mov.f64 	%fd291, %fd205;
	mov.u64 	%rd506, %rd231;
	@%p141 bra 	$L__BB9_229;
	setp.lt.f64 	%p142, %fd205, %fd290;
	mov.f64 	%fd291, %fd290;
	mov.u64 	%rd506, %rd505;
	@%p142 bra 	$L__BB9_229;
	setp.lt.s64 	%p143, %rd505, %rd231;
	selp.f64 	%fd291, %fd290, %fd205, %p143;
	min.s64 	%rd506, %rd505, %rd231;
$L__BB9_229:
	ld.shared.f64 	%fd208, [_ZN6thrust24THRUST_300001_SM_1000_NS8cuda_cub4core6detail5shmemE+120];
	ld.shared.u64 	%rd234, [_ZN6thrust24THRUST_300001_SM_1000_NS8cuda_cub4core6detail5shmemE+128];
	setp.lt.f64 	%p144, %fd291, %fd208;
	mov.u64 	%rd507, %rd234;
	mov.f64 	%fd292, %fd208;
	@%p144 bra 	$L__BB9_232;
	setp.lt.f64 	%p145, %fd208, %fd291;
	mov.u64 	%rd507, %rd506;
	mov.f64 	%fd292, %fd291;
	@%p145 bra 	$L__BB9_232;
	setp.lt.s64 	%p146, %rd506, %rd234;
	selp.f64 	%fd292, %fd291, %fd208, %p146;
	min.s64 	%rd507, %rd506, %rd234;
$L__BB9_232:
	mov.u32 	%r364, %tid.x;
	setp.ne.s32 	%p263, %r364, 0;
	@%p263 bra 	$L__BB9_234;
	ld.param.u64 	%rd420, [_ZN6thrust24THRUST_300001_SM_1000_NS8cuda_cub4core6detail13_kernel_agentINS1_8__reduce11ReduceAgentIPN4cuda3std3__45tupleIJdlEEESC_SB_lNS1_9__extrema9arg_max_fIdlNS9_4lessIdEEEEEEJSC_SC_iSH_EEEvDpT0__param_1];
	cvta.to.global.u64 	%rd419, %rd420;
	st.global.f64 	[%rd419], %fd292;
	st.global.u64 	[%rd419+8], %rd507;
$L__BB9_234:
	ret;

}
	// .globl	_ZN3cub18CUB_300001_SM_10006detail11EmptyKernelIvEEvv
.visible .entry _ZN3cub18CUB_300001_SM_10006detail11EmptyKernelIvEEvv()
{


	ret;

}


// ===== COMPILED SASS (sm_100) =====

	.target	sm_100

	.elftype	@"ET_EXEC"


//--------------------- .note.nv.tkinfo           --------------------------
	.section	.note.nv.tkinfo,"",@"SHT_NOTE"
	.sectionflags	@"SHF_NOTE_NV_TKINFO"
	.tkinfo
        /*0018*/ 	.word	0x00000002
        /*0030*/ 	.string	""
        /*0030*/ 	.string	"ptxas"
        /*0030*/ 	.string	"Cuda compilation tools, release 13.0, V13.0.88"
        /*0030*/ 	.string	"Build cuda_13.0.r13.0/compiler.36424714_0"
        /*0030*/ 	.string	"-arch sm_100 -m 64 "



//--------------------- .note.nv.cuinfo           --------------------------
	.section	.note.nv.cuinfo,"",@"SHT_NOTE"
	.sectionflags	@"SHF_NOTE_NV_CUINFO"
        /*0018*/ 	.short	0x0002
        /*001a*/ 	.short	0x0064
        /*001c*/ 	.short	0x0082
	.zero		2


//--------------------- .nv.info                  --------------------------
	.section	.nv.info,"",@"SHT_CUDA_INFO"
	.align	4


	//----- nvinfo : EIATTR_REGCOUNT
	.align		4
        /*0000*/ 	.byte	0x04, 0x2f
        /*0002*/ 	.short	(.L_46 - .L_45)
	.align		4
.L_45:
        /*0004*/ 	.word	index@(_Z9swap_rowsPdS_iii)
        /*0008*/ 	.word	0x0000000c


	//----- nvinfo : EIATTR_FRAME_SIZE
	.align		4
.L_46:
        /*000c*/ 	.byte	0x04, 0x11
        /*000e*/ 	.short	(.L_48 - .L_47)
	.align		4
.L_47:
        /*0010*/ 	.word	index@(_Z9swap_rowsPdS_iii)
        /*0014*/ 	.word	0x00000000


	//----- nvinfo : EIATTR_REGCOUNT
	.align		4
.L_48:
        /*0018*/ 	.byte	0x04, 0x2f
        /*001a*/ 	.short	(.L_50 - .L_49)
	.align		4
.L_49:
        /*001c*/ 	.word	index@(_Z16eliminate_kernelPdS_iid)
        /*0020*/ 	.word	0x0000001d


	//----- nvinfo : EIATTR_FRAME_SIZE
	.align		4
.L_50:
        /*0024*/ 	.byte	0x04, 0x11
        /*0026*/ 	.short	(.L_52 - .L_51)
	.align		4
.L_51:
        /*0028*/ 	.word	index@($__internal_0_$__cuda_sm20_div_rn_f64_full)
        /*002c*/ 	.word	0x00000000


	//----- nvinfo : EIATTR_FRAME_SIZE
	.align		4
.L_52:
        /*0030*/ 	.byte	0x04, 0x11
        /*0032*/ 	.short	(.L_54 - .L_53)
	.align		4
.L_53:
        /*0034*/ 	.word	index@(_Z16eliminate_kernelPdS_iid)
        /*0038*/ 	.word	0x00000000


	//----- nvinfo : EIATTR_REGCOUNT
	.align		4
.L_54:
        /*003c*/ 	.byte	0x04, 0x2f
        /*003e*/ 	.short	(.L_56 - .L_55)
	.align		4
.L_55:
        /*0040*/ 	.word	index@(_ZN6thrust24THRUST_300001_SM_1000_NS8cuda_cub4core6detail13_kernel_agentINS1_8__reduce11ReduceAgentINS0_12zip_iteratorIN4cuda3std3__45tupleIJNS0_18transform_iteratorI5AbsOpNS0_10device_ptrIdEENS0_11use_defaultESG_EENS0_17counting_iteratorIlSG_SG_SG_EEEEEEEPNSB_IJdlEEESM_iNS1_9__extrema9arg_max_fIdlNSA_4lessIdEEEEEEJSL_SN_iSS_EEEvDpT0_)
        /*0044*/ 	.word	0x00000020


	//----- nvinfo : EIATTR_FRAME_SIZE
	.align		4
.L_56:
        /*0048*/ 	.byte	0x04, 0x11
        /*004a*/ 	.short	(.L_58 - .L_57)
	.align		4
.L_57:
        /*004c*/ 	.word	index@(_ZN6thrust24THRUST_300001_SM_1000_NS8cuda_cub4core6detail13_kernel_agentINS1_8__reduce11ReduceAgentINS0_12zip_iteratorIN4cuda3std3__45tupleIJNS0_18transform_iteratorI5AbsOpNS0_10device_ptrIdEENS0_11use_defaultESG_EENS0_17counting_iteratorIlSG_SG_SG_EEEEEEEPNSB_IJdlEEESM_iNS1_9__extrema9arg_max_fIdlNSA_4lessIdEEEEEEJSL_SN_iSS_EEEvDpT0_)
        /*0050*/ 	.word	0x00000000


	//----- nvinfo : EIATTR_REGCOUNT
	.align		4
.L_58:
        /*0054*/ 	.byte	0x04, 0x2f
        /*0056*/ 	.short	(.L_60 - .L_59)
	.align		4
.L_59:
        /*0058*/ 	.word	index@(_ZN6thrust24THRUST_300001_SM_1000_NS8cuda_cub4core6detail13_kernel_agentINS1_8__reduce11ReduceAgentINS0_12zip_iteratorIN4cuda3std3__45tupleIJNS0_18transform_iteratorI5AbsOpNS0_10device_ptrIdEENS0_11use_defaultESG_EENS0_17counting_iteratorIlSG_SG_SG_EEEEEEEPNSB_IJdlEEESM_iNS1_9__extrema9arg_max_fIdlNSA_4lessIdEEEEEEJSL_SN_iN3cub18CUB_300001_SM_100013GridEvenShareIiEENSV_9GridQueueIjEESS_EEEvDpT0_)
        /*005c*/ 	.word	0x00000028


	//----- nvinfo : EIATTR_FRAME_SIZE
	.align		4
.L_60:
        /*0060*/ 	.byte	0x04, 0x11
        /*0062*/ 	.short	(.L_62 - .L_61)
	.align		4
.L_61:
        /*0064*/ 	.word	index@(_ZN6thrust24THRUST_300001_SM_1000_NS8cuda_cub4core6detail13_kernel_agentINS1_8__reduce11ReduceAgentINS0_12zip_iteratorIN4cuda3std3__45tupleIJNS0_18transform_iteratorI5AbsOpNS0_10device_ptrIdEENS0_11use_defaultESG_EENS0_17counting_iteratorIlSG_SG_SG_EEEEEEEPNSB_IJdlEEESM_iNS1_9__extrema9arg_max_fIdlNSA_4lessIdEEEEEEJSL_SN_iN3cub18CUB_300001_SM_100013GridEvenShareIiEENSV_9GridQueueIjEESS_EEEvDpT0_)
        /*0068*/ 	.word	0x00000000


	//----- nvinfo : EIATTR_REGCOUNT
	.align		4
.L_62:
        /*006c*/ 	.byte	0x04, 0x2f
        /*006e*/ 	.short	(.L_64 - .L_63)
	.align		4
.L_63:
        /*0070*/ 	.word	index@(_ZN6thrust24THRUST_300001_SM_1000_NS8cuda_cub4core6detail13_kernel_agentINS1_8__reduce10DrainAgentIiEEJN3cub18CUB_300001_SM_10009GridQueueIjEEiEEEvDpT0_)
        /*0074*/ 	.word	0x00000008


	//----- nvinfo : EIATTR_FRAME_SIZE
	.align		4
.L_64:
        /*0078*/ 	.byte	0x04, 0x11
        /*007a*/ 	.short	(.L_66 - .L_65)
	.align		4
.L_65:
        /*007c*/ 	.word	index@(_ZN6thrust24THRUST_300001_SM_1000_NS8cuda_cub4core6detail13_kernel_agentINS1_8__reduce10DrainAgentIiEEJN3cub18CUB_300001_SM_10009GridQueueIjEEiEEEvDpT0_)
        /*0080*/ 	.word	0x00000000


	//----- nvinfo : EIATTR_REGCOUNT
	.align		4
.L_66:
        /*0084*/ 	.byte	0x04, 0x2f
        /*0086*/ 	.short	(.L_68 - .L_67)
	.align		4
.L_67:
        /*0088*/ 	.word	index@(_ZN6thrust24THRUST_300001_SM_1000_NS8cuda_cub4core6detail13_kernel_agentINS1_8__reduce11ReduceAgentIPN4cuda3std3__45tupleIJdlEEESC_SB_iNS1_9__extrema9arg_max_fIdlNS9_4lessIdEEEEEEJSC_SC_iSH_EEEvDpT0_)
        /*008c*/ 	.word	0x00000020


	//----- nvinfo : EIATTR_FRAME_SIZE
	.align		4
.L_68:
        /*0090*/ 	.byte	0x04, 0x11
        /*0092*/ 	.short	(.L_70 - .L_69)
	.align		4
.L_69:
        /*0094*/ 	.word	index@(_ZN6thrust24THRUST_300001_SM_1000_NS8cuda_cub4core6detail13_kernel_agentINS1_8__reduce11ReduceAgentIPN4cuda3std3__45tupleIJdlEEESC_SB_iNS1_9__extrema9arg_max_fIdlNS9_4lessIdEEEEEEJSC_SC_iSH_EEEvDpT0_)
        /*0098*/ 	.word	0x00000000


	//----- nvinfo : EIATTR_REGCOUNT
	.align		4
.L_70:
        /*009c*/ 	.byte	0x04, 0x2f
        /*009e*/ 	.short	(.L_72 - .L_71)
	.align		4
.L_71:
        /*00a0*/ 	.word	index@(_ZN6thrust24THRUST_300001_SM_1000_NS8cuda_cub4core6detail13_kernel_agentINS1_8__reduce11ReduceAgentINS0_12zip_iteratorIN4cuda3std3__45tupleIJNS0_18transform_iteratorI5AbsOpNS0_10device_ptrIdEENS0_11use_defaultESG_EENS0_17counting_iteratorIlSG_SG_SG_EEEEEEEPNSB_IJdlEEESM_lNS1_9__extrema9arg_max_fIdlNSA_4lessIdEEEEEEJSL_SN_lSS_EEEvDpT0_)
        /*00a4*/ 	.word	0x00000020


	//----- nvinfo : EIATTR_FRAME_SIZE
	.align		4
.L_72:
        /*00a8*/ 	.byte	0x04, 0x11
        /*00aa*/ 	.short	(.L_74 - .L_73)
	.align		4
.L_73:
        /*00ac*/ 	.word	index@(_ZN6thrust24THRUST_300001_SM_1000_NS8cuda_cub4core6detail13_kernel_agentINS1_8__reduce11ReduceAgentINS0_12zip_iteratorIN4cuda3std3__45tupleIJNS0_18transform_iteratorI5AbsOpNS0_10device_ptrIdEENS0_11use_defaultESG_EENS0_17counting_iteratorIlSG_SG_SG_EEEEEEEPNSB_IJdlEEESM_lNS1_9__extrema9arg_max_fIdlNSA_4lessIdEEEEEEJSL_SN_lSS_EEEvDpT0_)
        /*00b0*/ 	.word	0x00000000


	//----- nvinfo : EIATTR_REGCOUNT
	.align		4
.L_74:
        /*00b4*/ 	.byte	0x04, 0x2f
        /*00b6*/ 	.short	(.L_76 - .L_75)
	.align		4
.L_75:
        /*00b8*/ 	.word	index@(_ZN6thrust24THRUST_300001_SM_1000_NS8cuda_cub4core6detail13_kernel_agentINS1_8__reduce11ReduceAgentINS0_12zip_iteratorIN4cuda3std3__45tupleIJNS0_18transform_iteratorI5AbsOpNS0_10device_ptrIdEENS0_11use_defaultESG_EENS0_17counting_iteratorIlSG_SG_SG_EEEEEEEPNSB_IJdlEEESM_lNS1_9__extrema9arg_max_fIdlNSA_4lessIdEEEEEEJSL_SN_lN3cub18CUB_300001_SM_100013GridEvenShareIlEENSV_9GridQueueIyEESS_EEEvDpT0_)
        /*00bc*/ 	.word	0x00000020


	//----- nvinfo : EIATTR_FRAME_SIZE
	.align		4
.L_76:
        /*00c0*/ 	.byte	0x04, 0x11
        /*00c2*/ 	.short	(.L_78 - .L_77)
	.align		4
.L_77:
        /*00c4*/ 	.word	index@(_ZN6thrust24THRUST_300001_SM_1000_NS8cuda_cub4core6detail13_kernel_agentINS1_8__reduce11ReduceAgentINS0_12zip_iteratorIN4cuda3std3__45tupleIJNS0_18transform_iteratorI5AbsOpNS0_10device_ptrIdEENS0_11use_defaultESG_EENS0_17counting_iteratorIlSG_SG_SG_EEEEEEEPNSB_IJdlEEESM_lNS1_9__extrema9arg_max_fIdlNSA_4lessIdEEEEEEJSL_SN_lN3cub18CUB_300001_SM_100013GridEvenShareIlEENSV_9GridQueueIyEESS_EEEvDpT0_)
        /*00c8*/ 	.word	0x00000000


	//----- nvinfo : EIATTR_REGCOUNT
	.align		4
.L_78:
        /*00cc*/ 	.byte	0x04, 0x2f
        /*00ce*/ 	.short	(.L_80 - .L_79)
	.align		4
.L_79:
        /*00d0*/ 	.word	index@(_ZN6thrust24THRUST_300001_SM_1000_NS8cuda_cub4core6detail13_kernel_agentINS1_8__reduce10DrainAgentIlEEJN3cub18CUB_300001_SM_10009GridQueueIyEElEEEvDpT0_)
        /*00d4*/ 	.word	0x00000008


	//----- nvinfo : EIATTR_FRAME_SIZE
	.align		4
.L_80:
        /*00d8*/ 	.byte	0x04, 0x11
        /*00da*/ 	.short	(.L_82 - .L_81)
	.align		4
.L_81:
        /*00dc*/ 	.word	index@(_ZN6thrust24THRUST_300001_SM_1000_NS8cuda_cub4core6detail13_kernel_agentINS1_8__reduce10DrainAgentIlEEJN3cub18CUB_300001_SM_10009GridQueueIyEElEEEvDpT0_)
        /*00e0*/ 	.word	0x00000000


	//----- nvinfo : EIATTR_REGCOUNT
	.align		4
.L_82:
        /*00e4*/ 	.byte	0x04, 0x2f
        /*00e6*/ 	.short	(.L_84 - .L_83)
	.align		4
.L_83:
        /*00e8*/ 	.word	index@(_ZN6thrust24THRUST_300001_SM_1000_NS8cuda_cub4core6detail13_kernel_agentINS1_8__reduce11ReduceAgentIPN4cuda3std3__45tupleIJdlEEESC_SB_lNS1_9__extrema9arg_max_fIdlNS9_4lessIdEEEEEEJSC_SC_iSH_EEEvDpT0_)
        /*00ec*/ 	.word	0x00000020


	//----- nvinfo : EIATTR_FRAME_SIZE
	.align		4
.L_84:
        /*00f0*/ 	.byte	0x04, 0x11
        /*00f2*/ 	.short	(.L_86 - .L_85)
	.align		4
.L_85:
        /*00f4*/ 	.word	index@(_ZN6thrust24THRUST_300001_SM_1000_NS8cuda_cub4core6detail13_kernel_agentINS1_8__reduce11ReduceAgentIPN4cuda3std3__45tupleIJdlEEESC_SB_lNS1_9__extrema9arg_max_fIdlNS9_4lessIdEEEEEEJSC_SC_iSH_EEEvDpT0_)
        /*00f8*/ 	.word	0x00000000


	//----- nvinfo : EIATTR_REGCOUNT
	.align		4
.L_86:
        /*00fc*/ 	.byte	0x04, 0x2f
        /*00fe*/ 	.short	(.L_88 - .L_87)
	.align		4
.L_87:
        /*0100*/ 	.word	index@(_ZN3cub18CUB_300001_SM_10006detail11EmptyKernelIvEEvv)
        /*0104*/ 	.word	0x00000004


	//----- nvinfo : EIATTR_FRAME_SIZE
	.align		4
.L_88:
        /*0108*/ 	.byte	0x04, 0x11
        /*010a*/ 	.short	(.L_90 - .L_89)
	.align		4
.L_89:
        /*010c*/ 	.word	index@(_ZN3cub18CUB_300001_SM_10006detail11EmptyKernelIvEEvv)
        /*0110*/ 	.word	0x00000000


	//----- nvinfo : EIATTR_MIN_STACK_SIZE
	.align		4
.L_90:
        /*0114*/ 	.byte	0x04, 0x12
        /*0116*/ 	.short	(.L_92 - .L_91)
	.align		4
.L_91:
        /*0118*/ 	.word	index@(_ZN3cub18CUB_300001_SM_10006detail11EmptyKernelIvEEvv)
        /*011c*/ 	.word	0x00000000


	//----- nvinfo : EIATTR_MIN_STACK_SIZE
	.align		4
.L_92:
        /*0120*/ 	.byte	0x04, 0x12
        /*0122*/ 	.short	(.L_94 - .L_93)
	.align		4
.L_93:
        /*0124*/ 	.word	index@(_ZN6thrust24THRUST_300001_SM_1000_NS8cuda_cub4core6detail13_kernel_agentINS1_8__reduce11ReduceAgentIPN4cuda3std3__45tupleIJdlEEESC_SB_lNS1_9__extrema9arg_max_fIdlNS9_4lessIdEEEEEEJSC_SC_iSH_EEEvDpT0_)
        /*0128*/ 	.word	0x00000000


	//----- nvinfo : EIATTR_MIN_STACK_SIZE
	.align		4
.L_94:
        /*012c*/ 	.byte	0x04, 0x12
        /*012e*/ 	.short	(.L_96 - .L_95)
	.align		4
.L_95:
        /*0130*/ 	.word	index@(_ZN6thrust24THRUST_300001_SM_1000_NS8cuda_cub4core6detail13_kernel_agentINS1_8__reduce10DrainAgentIlEEJN3cub18CUB_300001_SM_10009GridQueueIyEElEEEvDpT0_)
        /*0134*/ 	.word	0x00000000


	//----- nvinfo : EIATTR_MIN_STACK_SIZE
	.align		4
.L_96:
        /*0138*/ 	.byte	0x04, 0x12
        /*013a*/ 	.short	(.L_98 - .L_97)
	.align		4
.L_97:
        /*013c*/ 	.word	index@(_ZN6thrust24THRUST_300001_SM_1000_NS8cuda_cub4core6detail13_kernel_agentINS1_8__reduce11ReduceAgentINS0_12zip_iteratorIN4cuda3std3__45tupleIJNS0_18transform_iteratorI5AbsOpNS0_10device_ptrIdEENS0_11use_defaultESG_EENS0_17counting_iteratorIlSG_SG_SG_EEEEEEEPNSB_IJdlEEESM_lNS1_9__extrema9arg_max_fIdlNSA_4lessIdEEEEEEJSL_SN_lN3cub18CUB_300001_SM_100013GridEvenShareIlEENSV_9GridQueueIyEESS_EEEvDpT0_)
        /*0140*/ 	.word	0x00000000


	//----- nvinfo : EIATTR_MIN_STACK_SIZE
	.align		4
.L_98:
        /*0144*/ 	.byte	0x04, 0x12
        /*0146*/ 	.short	(.L_100 - .L_99)
	.align		4
.L_99:
        /*0148*/ 	.word	index@(_ZN6thrust24THRUST_300001_SM_1000_NS8cuda_cub4core6detail13_kernel_agentINS1_8__reduce11ReduceAgentINS0_12zip_iteratorIN4cuda3std3__45tupleIJNS0_18transform_iteratorI5AbsOpNS0_10device_ptrIdEENS0_11use_defaultESG_EENS0_17counting_iteratorIlSG_SG_SG_EEEEEEEPNSB_IJdlEEESM_lNS1_9__extrema9arg_max_fIdlNSA_4lessIdEEEEEEJSL_SN_lSS_EEEvDpT0_)
        /*014c*/ 	.word	0x00000000


	//----- nvinfo : EIATTR_MIN_STACK_SIZE
	.align		4
.L_100:
        /*0150*/ 	.byte	0x04, 0x12
        /*0152*/ 	.short	(.L_102 - .L_101)
	.align		4
.L_101:
        /*0154*/ 	.word	index@(_ZN6thrust24THRUST_300001_SM_1000_NS8cuda_cub4core6detail13_kernel_agentINS1_8__reduce11ReduceAgentIPN4cuda3std3__45tupleIJdlEEESC_SB_iNS1_9__extrema9arg_max_fIdlNS9_4lessIdEEEEEEJSC_SC_iSH_EEEvDpT0_)
        /*0158*/ 	.word	0x00000000


	//----- nvinfo : EIATTR_MIN_STACK_SIZE
	.align		4
.L_102:
        /*015c*/ 	.byte	0x04, 0x12
        /*015e*/ 	.short	(.L_104 - .L_103)
	.align		4
.L_103:
        /*0160*/ 	.word	index@(_ZN6thrust24THRUST_300001_SM_1000_NS8cuda_cub4core6detail13_kernel_agentINS1_8__reduce10DrainAgentIiEEJN3cub18CUB_300001_SM_10009GridQueueIjEEiEEEvDpT0_)
        /*0164*/ 	.word	0x00000000


	//----- nvinfo : EIATTR_MIN_STACK_SIZE
	.align		4
.L_104:
        /*0168*/ 	.byte	0x04, 0x12
        /*016a*/ 	.short	(.L_106 - .L_105)
	.align		4
.L_105:
        /*016c*/ 	.word	index@(_ZN6thrust24THRUST_300001_SM_1000_NS8cuda_cub4core6detail13_kernel_agentINS1_8__reduce11ReduceAgentINS0_12zip_iteratorIN4cuda3std3__45tupleIJNS0_18transform_iteratorI5AbsOpNS0_10device_ptrIdEENS0_11use_defaultESG_EENS0_17counting_iteratorIlSG_SG_SG_EEEEEEEPNSB_IJdlEEESM_iNS1_9__extrema9arg_max_fIdlNSA_4lessIdEEEEEEJSL_SN_iN3cub18CUB_300001_SM_100013GridEvenShareIiEENSV_9GridQueueIjEESS_EEEvDpT0_)
        /*0170*/ 	.word	0x00000000


	//----- nvinfo : EIATTR_MIN_STACK_SIZE
	.align		4
.L_106:
        /*0174*/ 	.byte	0x04, 0x12
        /*0176*/ 	.short	(.L_108 - .L_107)
	.align		4
.L_107:
        /*0178*/ 	.word	index@(_ZN6thrust24THRUST_300001_SM_1000_NS8cuda_cub4core6detail13_kernel_agentINS1_8__reduce11ReduceAgentINS0_12zip_iteratorIN4cuda3std3__45tupleIJNS0_18transform_iteratorI5AbsOpNS0_10device_ptrIdEENS0_11use_defaultESG_EENS0_17counting_iteratorIlSG_SG_SG_EEEEEEEPNSB_IJdlEEESM_iNS1_9__extrema9arg_max_fIdlNSA_4lessIdEEEEEEJSL_SN_iSS_EEEvDpT0_)
        /*017c*/ 	.word	0x00000000


	//----- nvinfo : EIATTR_MIN_STACK_SIZE
	.align		4
.L_108:
        /*0180*/ 	.byte	0x04, 0x12
        /*0182*/ 	.short	(.L_110 - .L_109)
	.align		4
.L_109:
        /*0184*/ 	.word	index@(_Z16eliminate_kernelPdS_iid)
        /*0188*/ 	.word	0x00000000


	//----- nvinfo : EIATTR_MIN_STACK_SIZE
	.align		4
.L_110:
        /*018c*/ 	.byte	0x04, 0x12
        /*018e*/ 	.short	(.L_112 - .L_111)
	.align		4
.L_111:
        /*0190*/ 	.word	index@(_Z9swap_rowsPdS_iii)
        /*0194*/ 	.word	0x00000000
.L_112:


//--------------------- .nv.compat                --------------------------
	.section	.nv.compat,"",@"SHT_CUDA_COMPAT_INFO"
	.align	4
        /*0000*/ 	.byte	0x02, 0x09, 0x00, 0x00, 0x02, 0x02, 0x01, 0x00, 0x02, 0x05, 0x05, 0x00, 0x03, 0x07, 0x01, 0x01
        /*0010*/ 	.byte	0x02, 0x03, 0x00, 0x00, 0x02, 0x06, 0x01, 0x00, 0x04, 0x0b, 0x08, 0x00, 0x01, 0x00, 0x00, 0x00
        /*0020*/ 	.byte	0x00, 0x00, 0x00, 0x00


//--------------------- .nv.info._ZN3cub18CUB_300001_SM_10006detail11EmptyKernelIvEEvv --------------------------
	.section	.nv.info._ZN3cub18CUB_300001_SM_10006detail11EmptyKernelIvEEvv,"",@"SHT_CUDA_INFO"
	.sectionflags	@""
	.align	4


	//----- nvinfo : EIATTR_CUDA_API_VERSION
	.align		4
        /*0000*/ 	.byte	0x04, 0x37
        /*0002*/ 	.short	(.L_114 - .L_113)
.L_113:
        /*0004*/ 	.word	0x00000082


	//----- nvinfo : EIATTR_SPARSE_MMA_MASK
	.align		4
.L_114:
        /*0008*/ 	.byte	0x03, 0x50
        /*000a*/ 	.short	0x0000


	//----- nvinfo : EIATTR_MAXREG_COUNT
	.align		4
        /*000c*/ 	.byte	0x03, 0x1b
        /*000e*/ 	.short	0x00ff


	//----- nvinfo : EIATTR_MERCURY_ISA_VERSION
	.align		4
        /*0010*/ 	.byte	0x03, 0x5f
        /*0012*/ 	.short	0x0101


	//----- nvinfo : EIATTR_VRC_CTA_INIT_COUNT
	.align		4
        /*0014*/ 	.byte	0x02, 0x4a
	.zero		1
	.zero		1


	//----- nvinfo : EIATTR_EXIT_INSTR_OFFSETS
	.align		4
        /*0018*/ 	.byte	0x04, 0x1c
        /*001a*/ 	.short	(.L_116 - .L_115)


	//   ....[0]....
.L_115:
        /*001c*/ 	.word	0x00000010


	//----- nvinfo : EIATTR_SW_WAR
	.align		4
.L_116:
        /*0020*/ 	.byte	0x04, 0x36
        /*0022*/ 	.short	(.L_118 - .L_117)
.L_117:
        /*0024*/ 	.word	0x00000008
.L_118:


//--------------------- .nv.info._ZN6thrust24THRUST_300001_SM_1000_NS8cuda_cub4core6detail13_kernel_agentINS1_8__reduce11ReduceAgentIPN4cuda3std3__45tupleIJdlEEESC_SB_lNS1_9__extrema9arg_max_fIdlNS9_4lessIdEEEEEEJSC_SC_iSH_EEEvDpT0_ --------------------------
	.section	.nv.info._ZN6thrust24THRUST_300001_SM_1000_NS8cuda_cub4core6detail13_kernel_agentINS1_8__reduce11ReduceAgentIPN4cuda3std3__45tupleIJdlEEESC_SB_lNS1_9__extrema9arg_max_fIdlNS9_4lessIdEEEEEEJSC_SC_iSH_EEEvDpT0_,"",@"SHT_CUDA_INFO"
	.sectionflags	@""
	.align	4


	//----- nvinfo : EIATTR_CUDA_API_VERSION
	.align		4
        /*0000*/ 	.byte	0x04, 0x37
        /*0002*/ 	.short	(.L_120 - .L_119)
.L_119:
        /*0004*/ 	.word	0x00000082


	//----- nvinfo : EIATTR_KPARAM_INFO
	.align		4
.L_120:
        /*0008*/ 	.byte	0x04, 0x17
        /*000a*/ 	.short	(.L_122 - .L_121)
.L_121:
        /*000c*/ 	.word	0x00000000
        /*0010*/ 	.short	0x0003
        /*0012*/ 	.short	0x0014
        /*0014*/ 	.byte	0x00, 0xf0, 0x05, 0x00


	//----- nvinfo : EIATTR_KPARAM_INFO
	.align		4
.L_122:
        /*0018*/ 	.byte	0x04, 0x17
        /*001a*/ 	.short	(.L_124 - .L_123)
.L_123:
        /*001c*/ 	.word	0x00000000
        /*0020*/ 	.short	0x0002
        /*0022*/ 	.short	0x0010
        /*0024*/ 	.byte	0x00, 0xf0, 0x11, 0x00


	//----- nvinfo : EIATTR_KPARAM_INFO
	.align		4
.L_124:
        /*0028*/ 	.byte	0x04, 0x17
        /*002a*/ 	.short	(.L_126 - .L_125)
.L_125:
        /*002c*/ 	.word	0x00000000
        /*0030*/ 	.short	0x0001
        /*0032*/ 	.short	0x0008
        /*0034*/ 	.byte	0x00, 0xf5, 0x21, 0x00


	//----- nvinfo : EIATTR_KPARAM_INFO
	.align		4
.L_126:
        /*0038*/ 	.byte	0x04, 0x17
        /*003a*/ 	.short	(.L_128 - .L_127)
.L_127:
        /*003c*/ 	.word	0x00000000
        /*0040*/ 	.short	0x0000
        /*0042*/ 	.short	0x0000
        /*0044*/ 	.byte	0x00, 0xf5, 0x21, 0x00


	//----- nvinfo : EIATTR_SPARSE_MMA_MASK
	.align		4
.L_128:
        /*0048*/ 	.byte	0x03, 0x50
        /*004a*/ 	.short	0x0000


	//----- nvinfo : EIATTR_MAXREG_COUNT
	.align		4
        /*004c*/ 	.byte	0x03, 0x1b
        /*004e*/ 	.short	0x00ff


	//----- nvinfo : EIATTR_NUM_BARRIERS
	.align		4
        /*0050*/ 	.byte	0x02, 0x4c
        /*0052*/ 	.byte	0x01
	.zero		1


	//----- nvinfo : EIATTR_MERCURY_ISA_VERSION
	.align		4
        /*0054*/ 	.byte	0x03, 0x5f
        /*0056*/ 	.short	0x0101


	//----- nvinfo : EIATTR_COOP_GROUP_MASK_REGIDS
	.align		4
        /*0058*/ 	.byte	0x04, 0x29
        /*005a*/ 	.short	(.L_130 - .L_129)


	//   ....[0]....
.L_129:
        /*005c*/ 	.word	0xffffffff


	//   ....[1]....
        /*0060*/ 	.word	0xffffffff


	//   ....[2]....
        /*0064*/ 	.word	0xffffffff


	//   ....[3]....
        /*0068*/ 	.word	0xffffffff


	//   ....[4]....
        /*006c*/ 	.word	0xffffffff


	//   ....[5]....
        /*0070*/ 	.word	0xffffffff


	//   ....[6]....
        /*0074*/ 	.word	0xffffffff


	//   ....[7]....
        /*0078*/ 	.word	0xffffffff


	//   ....[8]....
        /*007c*/ 	.word	0xffffffff


	//   ....[9]....
        /*0080*/ 	.word	0xffffffff


	//   ....[10]....
        /*0084*/ 	.word	0xffffffff


	//   ....[11]....
        /*0088*/ 	.word	0xffffffff


	//   ....[12]....
        /*008c*/ 	.word	0xffffffff


	//   ....[13]....
        /*0090*/ 	.word	0xffffffff


	//   ....[14]....
        /*0094*/ 	.word	0xffffffff


	//   ....[15]....
        /*0098*/ 	.word	0xffffffff


	//   ....[16]....
        /*009c*/ 	.word	0xffffffff


	//   ....[17]....
        /*00a0*/ 	.word	0xffffffff


	//   ....[18]....
        /*00a4*/ 	.word	0xffffffff


	//   ....[19]....
        /*00a8*/ 	.word	0xffffffff


	//   ....[20]....
        /*00ac*/ 	.word	0xffffffff


	//   ....[21]....
        /*00b0*/ 	.word	0xffffffff


	//   ....[22]....
        /*00b4*/ 	.word	0xffffffff


	//   ....[23]....
        /*00b8*/ 	.word	0xffffffff


	//   ....[24]....
        /*00bc*/ 	.word	0xffffffff


	//   ....[25]....
        /*00c0*/ 	.word	0xffffffff


	//   ....[26]....
        /*00c4*/ 	.word	0xffffffff


	//   ....[27]....
        /*00c8*/ 	.word	0xffffffff


	//   ....[28]....
        /*00cc*/ 	.word	0xffffffff


	//   ....[29]....
        /*00d0*/ 	.word	0xffffffff


	//   ....[30]....
        /*00d4*/ 	.word	0xffffffff


	//   ....[31]....
        /*00d8*/ 	.word	0xffffffff


	//   ....[32]....
        /*00dc*/ 	.word	0xffffffff


	//   ....[33]....
        /*00e0*/ 	.word	0xffffffff


	//   ....[34]....
        /*00e4*/ 	.word	0xffffffff


	//   ....[35]....
        /*00e8*/ 	.word	0xffffffff


	//   ....[36]....
        /*00ec*/ 	.word	0xffffffff


	//   ....[37]....
        /*00f0*/ 	.word	0xffffffff


	//   ....[38]....
        /*00f4*/ 	.word	0xffffffff


	//   ....[39]....
        /*00f8*/ 	.word	0xffffffff


	//   ....[40]....
        /*00fc*/ 	.word	0xffffffff


	//   ....[41]....
        /*0100*/ 	.word	0xffffffff


	//   ....[42]....
        /*0104*/ 	.word	0xffffffff


	//   ....[43]....
        /*0108*/ 	.word	0xffffffff


	//   ....[44]....
        /*010c*/ 	.word	0xffffffff


	//   ....[45]....
        /*0110*/ 	.word	0xffffffff


	//   ....[46]....
        /*0114*/ 	.word	0xffffffff


	//   ....[47]....
        /*0118*/ 	.word	0xffffffff


	//   ....[48]....
        /*011c*/ 	.word	0xffffffff


	//   ....[49]....
        /*0120*/ 	.word	0xffffffff


	//   ....[50]....
        /*0124*/ 	.word	0xffffffff


	//   ....[51]....
        /*0128*/ 	.word	0xffffffff


	//   ....[52]....
        /*012c*/ 	.word	0xffffffff


	//   ....[53]....
        /*0130*/ 	.word	0xffffffff


	//   ....[54]....
        /*0134*/ 	.word	0xffffffff


	//   ....[55]....
        /*0138*/ 	.word	0xffffffff


	//   ....[56]....
        /*013c*/ 	.word	0xffffffff


	//   ....[57]....
        /*0140*/ 	.word	0xffffffff


	//   ....[58]....
        /*0144*/ 	.word	0xffffffff


	//   ....[59]....
        /*0148*/ 	.word	0xffffffff


	//----- nvinfo : EIATTR_COOP_GROUP_INSTR_OFFSETS
	.align		4
.L_130:
        /*014c*/ 	.byte	0x04, 0x28
        /*014e*/ 	.short	(.L_132 - .L_131)


	//   ....[0]....
.L_131:
        /*0150*/ 	.word	0x00000b70


	//   ....[1]....
        /*0154*/ 	.word	0x00000ba0


	//   ....[2]....
        /*0158*/ 	.word	0x00000bc0


	//   ....[3]....
        /*015c*/ 	.word	0x00000bd0


	//   ....[4]....
        /*0160*/ 	.word	0x00000d60


	//   ....[5]....
        /*0164*/ 	.word	0x00000d90


	//   ....[6]....
        /*0168*/ 	.word	0x00000dc0


	//   ....[7]....
        /*016c*/ 	.word	0x00000de0


	//   ....[8]....
        /*0170*/ 	.word	0x00000f60


	//   ....[9]....
        /*0174*/ 	.word	0x00000f90


	//   ....[10]....
        /*0178*/ 	.word	0x00000fc0


	//   ....[11]....
        /*017c*/ 	.word	0x00000fe0


	//   ....[12]....
        /*0180*/ 	.word	0x00001160


	//   ....[13]....
        /*0184*/ 	.word	0x00001190


	//   ....[14]....
        /*0188*/ 	.word	0x000011c0


	//   ....[15]....
        /*018c*/ 	.word	0x000011e0


	//   ....[16]....
        /*0190*/ 	.word	0x00001360


	//   ....[17]....
        /*0194*/ 	.word	0x00001390


	//   ....[18]....
        /*0198*/ 	.word	0x000013c0


	//   ....[19]....
        /*019c*/ 	.word	0x000013e0


	//   ....[20]....
        /*01a0*/ 	.word	0x00002140


	//   ....[21]....
        /*01a4*/ 	.word	0x00002150


	//   ....[22]....
        /*01a8*/ 	.word	0x00002160


	//   ....[23]....
        /*01ac*/ 	.word	0x00002180


	//   ....[24]....
        /*01b0*/ 	.word	0x00002300


	//   ....[25]....
        /*01b4*/ 	.word	0x00002340


	//   ....[26]....
        /*01b8*/ 	.word	0x00002370


	//   ....[27]....
        /*01bc*/ 	.word	0x00002390


	//   ....[28]....
        /*01c0*/ 	.word	0x00002510


	//   ....[29]....
        /*01c4*/ 	.word	0x00002550


	//   ....[30]....
        /*01c8*/ 	.word	0x00002580


	//   ....[31]....
        /*01cc*/ 	.word	0x000025a0


	//   ....[32]....
        /*01d0*/ 	.word	0x00002720


	//   ....[33]....
        /*01d4*/ 	.word	0x00002760


	//   ....[34]....
        /*01d8*/ 	.word	0x00002790


	//   ....[35]....
        /*01dc*/ 	.word	0x000027b0


	//   ....[36]....
        /*01e0*/ 	.word	0x00002930


	//   ....[37]....
        /*01e4*/ 	.word	0x00002970


	//   ....[38]....
        /*01e8*/ 	.word	0x000029a0


	//   ....[39]....
        /*01ec*/ 	.word	0x000029c0


	//   ....[40]....
        /*01f0*/ 	.word	0x00005780


	//   ....[41]....
        /*01f4*/ 	.word	0x000057b0


	//   ....[42]....
        /*01f8*/ 	.word	0x000057d0


	//   ....[43]....
        /*01fc*/ 	.word	0x000057e0


	//   ....[44]....
        /*0200*/ 	.word	0x00005970


	//   ....[45]....
        /*0204*/ 	.word	0x000059a0


	//   ....[46]....
        /*0208*/ 	.word	0x000059d0


	//   ....[47]....
        /*020c*/ 	.word	0x000059f0


	//   ....[48]....
        /*0210*/ 	.word	0x00005b70


	//   ....[49]....
        /*0214*/ 	.word	0x00005ba0


	//   ....[50]....
        /*0218*/ 	.word	0x00005bd0


	//   ....[51]....
        /*021c*/ 	.word	0x00005bf0


	//   ....[52]....
        /*0220*/ 	.word	0x00005d70


	//   ....[53]....
        /*0224*/ 	.word	0x00005da0


	//   ....[54]....
        /*0228*/ 	.word	0x00005dd0


	//   ....[55]....
        /*022c*/ 	.word	0x00005df0


	//   ....[56]....
        /*0230*/ 	.word	0x00005f70


	//   ....[57]....
        /*0234*/ 	.word	0x00005fa0


	//   ....[58]....
        /*0238*/ 	.word	0x00005fd0


	//   ....[59]....
        /*023c*/ 	.word	0x00005ff0


	//----- nvinfo : EIATTR_VRC_CTA_INIT_COUNT
	.align		4
.L_132:
        /*0240*/ 	.byte	0x02, 0x4a
	.zero		1
	.zero		1


	//----- nvinfo : EIATTR_EXIT_INSTR_OFFSETS
	.align		4
        /*0244*/ 	.byte	0x04, 0x1c
        /*0246*/ 	.short	(.L_134 - .L_133)


	//   ....[0]....
.L_133:
        /*0248*/ 	.word	0x00000030


	//   ....[1]....
        /*024c*/ 	.word	0x00006c90


	//   ....[2]....
        /*0250*/ 	.word	0x00006cd0


	//----- nvinfo : EIATTR_MAX_THREADS
	.align		4
.L_134:
        /*0254*/ 	.byte	0x04, 0x05
        /*0256*/ 	.short	(.L_136 - .L_135)
.L_135:
        /*0258*/ 	.word	0x00000100
        /*025c*/ 	.word	0x00000001
        /*0260*/ 	.word	0x00000001


	//----- nvinfo : EIATTR_CRS_STACK_SIZE
	.align		4
.L_136:
        /*0264*/ 	.byte	0x04, 0x1e
        /*0266*/ 	.short	(.L_138 - .L_137)
.L_137:
        /*0268*/ 	.word	0x00000000


	//----- nvinfo : EIATTR_CBANK_PARAM_SIZE
	.align		4
.L_138:
        /*026c*/ 	.byte	0x03, 0x19
        /*026e*/ 	.short	0x0015


	//----- nvinfo : EIATTR_PARAM_CBANK
	.align		4
        /*0270*/ 	.byte	0x04, 0x0a
        /*0272*/ 	.short	(.L_140 - .L_139)
	.align		4
.L_139:
        /*0274*/ 	.word	index@(.nv.constant0._ZN6thrust24THRUST_300001_SM_1000_NS8cuda_cub4core6detail13_kernel_agentINS1_8__reduce11ReduceAgentIPN4cuda3std3__45tupleIJdlEEESC_SB_lNS1_9__extrema9arg_max_fIdlNS9_4lessIdEEEEEEJSC_SC_iSH_EEEvDpT0_)
        /*0278*/ 	.short	0x0380
        /*027a*/ 	.short	0x0015


	//----- nvinfo : EIATTR_SW_WAR
	.align		4
.L_140:
        /*027c*/ 	.byte	0x04, 0x36
        /*027e*/ 	.short	(.L_142 - .L_141)
.L_141:
        /*0280*/ 	.word	0x00000008
.L_142:


//--------------------- .nv.info._ZN6thrust24THRUST_300001_SM_1000_NS8cuda_cub4core6detail13_kernel_agentINS1_8__reduce10DrainAgentIlEEJN3cub18CUB_300001_SM_10009GridQueueIyEElEEEvDpT0_ --------------------------
	.section	.nv.info._ZN6thrust24THRUST_300001_SM_1000_NS8cuda_cub4core6detail13_kernel_agentINS1_8__reduce10DrainAgentIlEEJN3cub18CUB_300001_SM_10009GridQueueIyEElEEEvDpT0_,"",@"SHT_CUDA_INFO"
	.sectionflags	@""
	.align	4


	//----- nvinfo : EIATTR_CUDA_API_VERSION
	.align		4
        /*0000*/ 	.byte	0x04, 0x37
        /*0002*/ 	.short	(.L_144 - .L_143)
.L_143:
        /*0004*/ 	.word	0x00000082


	//----- nvinfo : EIATTR_KPARAM_INFO
	.align		4
.L_144:
        /*0008*/ 	.byte	0x04, 0x17
        /*000a*/ 	.short	(.L_146 - .L_145)
.L_145:
        /*000c*/ 	.word	0x00000000
        /*0010*/ 	.short	0x0001
        /*0012*/ 	.short	0x0008
        /*0014*/ 	.byte	0x00, 0xf0, 0x21, 0x00


	//----- nvinfo : EIATTR_KPARAM_INFO
	.align		4
.L_146:
        /*0018*/ 	.byte	0x04, 0x17
        /*001a*/ 	.short	(.L_148 - .L_147)
.L_147:
        /*001c*/ 	.word	0x00000000
        /*0020*/ 	.short	0x0000
        /*0022*/ 	.short	0x0000
        /*0024*/ 	.byte	0x00, 0xf0, 0x21, 0x00


	//----- nvinfo : EIATTR_SPARSE_MMA_MASK
	.align		4
.L_148:
        /*0028*/ 	.byte	0x03, 0x50
        /*002a*/ 	.short	0x0000


	//----- nvinfo : EIATTR_MAXREG_COUNT
	.align		4
        /*002c*/ 	.byte	0x03, 0x1b
        /*002e*/ 	.short	0x00ff


	//----- nvinfo : EIATTR_MERCURY_ISA_VERSION
	.align		4
        /*0030*/ 	.byte	0x03, 0x5f
        /*0032*/ 	.short	0x0101


	//----- nvinfo : EIATTR_VRC_CTA_INIT_COUNT
	.align		4
        /*0034*/ 	.byte	0x02, 0x4a
	.zero		1
	.zero		1


	//----- nvinfo : EIATTR_EXIT_INSTR_OFFSETS
	.align		4
        /*0038*/ 	.byte	0x04, 0x1c
        /*003a*/ 	.short	(.L_150 - .L_149)


	//   ....[0]....
.L_149:
        /*003c*/ 	.word	0x00000060


	//----- nvinfo : EIATTR_MAX_THREADS
	.align		4
.L_150:
        /*0040*/ 	.byte	0x04, 0x05
        /*0042*/ 	.short	(.L_152 - .L_151)
.L_151:
        /*0044*/ 	.word	0x00000001
        /*0048*/ 	.word	0x00000001
        /*004c*/ 	.word	0x00000001


	//----- nvinfo : EIATTR_CBANK_PARAM_SIZE
	.align		4
.L_152:
        /*0050*/ 	.byte	0x03, 0x19
        /*0052*/ 	.short	0x0010


	//----- nvinfo : EIATTR_PARAM_CBANK
	.align		4
        /*0054*/ 	.byte	0x04, 0x0a
        /*0056*/ 	.short	(.L_154 - .L_153)
	.align		4
.L_153:
        /*0058*/ 	.word	index@(.nv.constant0._ZN6thrust24THRUST_300001_SM_1000_NS8cuda_cub4core6detail13_kernel_agentINS1_8__reduce10DrainAgentIlEEJN3cub18CUB_300001_SM_10009GridQueueIyEElEEEvDpT0_)
        /*005c*/ 	.short	0x0380
        /*005e*/ 	.short	0x0010


	//----- nvinfo : EIATTR_SW_WAR
	.align		4
.L_154:
        /*0060*/ 	.byte	0x04, 0x36
        /*0062*/ 	.short	(.L_156 - .L_155)
.L_155:
        /*0064*/ 	.word	0x00000008
.L_156:


//--------------------- .nv.info._ZN6thrust24THRUST_300001_SM_1000_NS8cuda_cub4core6detail13_kernel_agentINS1_8__reduce11ReduceAgentINS0_12zip_iteratorIN4cuda3std3__45tupleIJNS0_18transform_iteratorI5AbsOpNS0_10device_ptrIdEENS0_11use_defaultESG_EENS0_17counting_iteratorIlSG_SG_SG_EEEEEEEPNSB_IJdlEEESM_lNS1_9__extrema9arg_max_fIdlNSA_4lessIdEEEEEEJSL_SN_lN3cub18CUB_300001_SM_100013GridEvenShareIlEENSV_9GridQueueIyEESS_EEEvDpT0_ --------------------------
	.section	.nv.info._ZN6thrust24THRUST_300001_SM_1000_NS8cuda_cub4core6detail13_kernel_agentINS1_8__reduce11ReduceAgentINS0_12zip_iteratorIN4cuda3std3__45tupleIJNS0_18transform_iteratorI5AbsOpNS0_10device_ptrIdEENS0_11use_defaultESG_EENS0_17counting_iteratorIlSG_SG_SG_EEEEEEEPNSB_IJdlEEESM_lNS1_9__extrema9arg_max_fIdlNSA_4lessIdEEEEEEJSL_SN_lN3cub18CUB_300001_SM_100013GridEvenShareIlEENSV_9GridQueueIyEESS_EEEvDpT0_,"",@"SHT_CUDA_INFO"
	.sectionflags	@""
	.align	4


	//----- nvinfo : EIATTR_CUDA_API_VERSION
	.align		4
        /*0000*/ 	.byte	0x04, 0x37
        /*0002*/ 	.short	(.L_158 - .L_157)
.L_157:
        /*0004*/ 	.word	0x00000082


	//----- nvinfo : EIATTR_KPARAM_INFO
	.align		4
.L_158:
        /*0008*/ 	.byte	0x04, 0x17
        /*000a*/ 	.short	(.L_160 - .L_159)
.L_159:
        /*000c*/ 	.word	0x00000000
        /*0010*/ 	.short	0x0005
        /*0012*/ 	.short	0x0078
        /*0014*/ 	.byte	0x00, 0xf0, 0x05, 0x00


	//----- nvinfo : EIATTR_KPARAM_INFO
	.align		4
.L_160:
        /*0018*/ 	.byte	0x04, 0x17
        /*001a*/ 	.short	(.L_162 - .L_161)
.L_161:
        /*001c*/ 	.word	0x00000000
        /*0020*/ 	.short	0x0004
        /*0022*/ 	.short	0x0070
        /*0024*/ 	.byte	0x00, 0xf0, 0x21, 0x00


	//----- nvinfo : EIATTR_KPARAM_INFO
	.align		4
.L_162:
        /*0028*/ 	.byte	0x04, 0x17
        /*002a*/ 	.short	(.L_164 - .L_163)
.L_163:
        /*002c*/ 	.word	0x00000000
        /*0030*/ 	.short	0x0003
        /*0032*/ 	.short	0x0028
        /*0034*/ 	.byte	0x00, 0xf0, 0x21, 0x01


	//----- nvinfo : EIATTR_KPARAM_INFO
	.align		4
.L_164:
        /*0038*/ 	.byte	0x04, 0x17
        /*003a*/ 	.short	(.L_166 - .L_165)
.L_165:
        /*003c*/ 	.word	0x00000000
        /*0040*/ 	.short	0x0002
        /*0042*/ 	.short	0x0020
        /*0044*/ 	.byte	0x00, 0xf0, 0x21, 0x00


	//----- nvinfo : EIATTR_KPARAM_INFO
	.align		4
.L_166:
        /*0048*/ 	.byte	0x04, 0x17
        /*004a*/ 	.short	(.L_168 - .L_167)
.L_167:
        /*004c*/ 	.word	0x00000000
        /*0050*/ 	.short	0x0001
        /*0052*/ 	.short	0x0018
        /*0054*/ 	.byte	0x00, 0xf5, 0x21, 0x00


	//----- nvinfo : EIATTR_KPARAM_INFO
	.align		4
.L_168:
        /*0058*/ 	.byte	0x04, 0x17
        /*005a*/ 	.short	(.L_170 - .L_169)
.L_169:
        /*005c*/ 	.word	0x00000000
        /*0060*/ 	.short	0x0000
        /*0062*/ 	.short	0x0000
        /*0064*/ 	.byte	0x00, 0xf0, 0x61, 0x00


	//----- nvinfo : EIATTR_SPARSE_MMA_MASK
	.align		4
.L_170:
        /*0068*/ 	.byte	0x03, 0x50
        /*006a*/ 	.short	0x0000


	//----- nvinfo : EIATTR_MAXREG_COUNT
	.align		4
        /*006c*/ 	.byte	0x03, 0x1b
        /*006e*/ 	.short	0x00ff


	//----- nvinfo : EIATTR_NUM_BARRIERS
	.align		4
        /*0070*/ 	.byte	0x02, 0x4c
        /*0072*/ 	.byte	0x01
	.zero		1


	//----- nvinfo : EIATTR_MERCURY_ISA_VERSION
	.align		4
        /*0074*/ 	.byte	0x03, 0x5f
        /*0076*/ 	.short	0x0101


	//----- nvinfo : EIATTR_COOP_GROUP_MASK_REGIDS
	.align		4
        /*0078*/ 	.byte	0x04, 0x29
        /*007a*/ 	.short	(.L_172 - .L_171)


	//   ....[0]....
.L_171:
        /*007c*/ 	.word	0xffffffff


	//   ....[1]....
        /*0080*/ 	.word	0xffffffff


	//   ....[2]....
        /*0084*/ 	.word	0xffffffff


	//   ....[3]....
        /*0088*/ 	.word	0xffffffff


	//   ....[4]....
        /*008c*/ 	.word	0xffffffff


	//   ....[5]....
        /*0090*/ 	.word	0xffffffff


	//   ....[6]....
        /*0094*/ 	.word	0xffffffff


	//   ....[7]....
        /*0098*/ 	.word	0xffffffff


	//   ....[8]....
        /*009c*/ 	.word	0xffffffff


	//   ....[9]....
        /*00a0*/ 	.word	0xffffffff


	//   ....[10]....
        /*00a4*/ 	.word	0xffffffff


	//   ....[11]....
        /*00a8*/ 	.word	0xffffffff


	//   ....[12]....
        /*00ac*/ 	.word	0xffffffff


	//   ....[13]....
        /*00b0*/ 	.word	0xffffffff


	//   ....[14]....
        /*00b4*/ 	.word	0xffffffff


	//   ....[15]....
        /*00b8*/ 	.word	0xffffffff


	//   ....[16]....
        /*00bc*/ 	.word	0xffffffff


	//   ....[17]....
        /*00c0*/ 	.word	0xffffffff


	//   ....[18]....
        /*00c4*/ 	.word	0xffffffff


	//   ....[19]....
        /*00c8*/ 	.word	0xffffffff


	//   ....[20]....
        /*00cc*/ 	.word	0xffffffff


	//   ....[21]....
        /*00d0*/ 	.word	0xffffffff


	//   ....[22]....
        /*00d4*/ 	.word	0xffffffff


	//   ....[23]....
        /*00d8*/ 	.word	0xffffffff


	//   ....[24]....
        /*00dc*/ 	.word	0xffffffff


	//   ....[25]....
        /*00e0*/ 	.word	0xffffffff


	//   ....[26]....
        /*00e4*/ 	.word	0xffffffff


	//   ....[27]....
        /*00e8*/ 	.word	0xffffffff


	//   ....[28]....
        /*00ec*/ 	.word	0xffffffff


	//   ....[29]....
        /*00f0*/ 	.word	0xffffffff


	//   ....[30]....
        /*00f4*/ 	.word	0xffffffff


	//   ....[31]....
        /*00f8*/ 	.word	0xffffffff


	//   ....[32]....
        /*00fc*/ 	.word	0xffffffff


	//   ....[33]....
        /*0100*/ 	.word	0xffffffff


	//   ....[34]....
        /*0104*/ 	.word	0xffffffff


	//   ....[35]....
        /*0108*/ 	.word	0xffffffff


	//   ....[36]....
        /*010c*/ 	.word	0xffffffff


	//   ....[37]....
        /*0110*/ 	.word	0xffffffff


	//   ....[38]....
        /*0114*/ 	.word	0xffffffff


	//   ....[39]....
        /*0118*/ 	.word	0xffffffff


	//   ....[40]....
        /*011c*/ 	.word	0xffffffff


	//   ....[41]....
        /*0120*/ 	.word	0xffffffff


	//   ....[42]....
        /*0124*/ 	.word	0xffffffff


	//   ....[43]....
        /*0128*/ 	.word	0xffffffff


	//   ....[44]....
        /*012c*/ 	.word	0xffffffff


	//   ....[45]....
        /*0130*/ 	.word	0xffffffff


	//   ....[46]....
        /*0134*/ 	.word	0xffffffff


	//   ....[47]....
        /*0138*/ 	.word	0xffffffff


	//   ....[48]....
        /*013c*/ 	.word	0xffffffff


	//   ....[49]....
        /*0140*/ 	.word	0xffffffff


	//   ....[50]....
        /*0144*/ 	.word	0xffffffff


	//   ....[51]....
        /*0148*/ 	.word	0xffffffff


	//   ....[52]....
        /*014c*/ 	.word	0xffffffff


	//   ....[53]....
        /*0150*/ 	.word	0xffffffff


	//   ....[54]....
        /*0154*/ 	.word	0xffffffff


	//   ....[55]....
        /*0158*/ 	.word	0xffffffff


	//   ....[56]....
        /*015c*/ 	.word	0xffffffff


	//   ....[57]....
        /*0160*/ 	.word	0xffffffff


	//   ....[58]....
        /*0164*/ 	.word	0xffffffff


	//   ....[59]....
        /*0168*/ 	.word	0xffffffff


	//----- nvinfo : EIATTR_COOP_GROUP_INSTR_OFFSETS
	.align		4
.L_172:
        /*016c*/ 	.byte	0x04, 0x28
        /*016e*/ 	.short	(.L_174 - .L_173)


	//   ....[0]....
.L_173:
        /*0170*/ 	.word	0x00000ef0


	//   ....[1]....
        /*0174*/ 	.word	0x00000f20


	//   ....[2]....
        /*0178*/ 	.word	0x00000f40


	//   ....[3]....
        /*017c*/ 	.word	0x00000f50


	//   ....[4]....
        /*0180*/ 	.word	0x000010e0


	//   ....[5]....
        /*0184*/ 	.word	0x00001110


	//   ....[6]....
        /*0188*/ 	.word	0x00001140


	//   ....[7]....
        /*018c*/ 	.word	0x00001160


	//   ....[8]....
        /*0190*/ 	.word	0x000012e0


	//   ....[9]....
        /*0194*/ 	.word	0x00001310


	//   ....[10]....
        /*0198*/ 	.word	0x00001340


	//   ....[11]....
        /*019c*/ 	.word	0x00001360


	//   ....[12]....
        /*01a0*/ 	.word	0x000014e0


	//   ....[13]....
        /*01a4*/ 	.word	0x00001510


	//   ....[14]....
        /*01a8*/ 	.word	0x00001540


	//   ....[15]....
        /*01ac*/ 	.word	0x00001560


	//   ....[16]....
        /*01b0*/ 	.word	0x000016e0


	//   ....[17]....
        /*01b4*/ 	.word	0x00001710


	//   ....[18]....
        /*01b8*/ 	.word	0x00001740


	//   ....[19]....
        /*01bc*/ 	.word	0x00001760


	//   ....[20]....
        /*01c0*/ 	.word	0x000024c0


	//   ....[21]....
        /*01c4*/ 	.word	0x000024d0


	//   ....[22]....
        /*01c8*/ 	.word	0x000024e0


	//   ....[23]....
        /*01cc*/ 	.word	0x00002500


	//   ....[24]....
        /*01d0*/ 	.word	0x00002680


	//   ....[25]....
        /*01d4*/ 	.word	0x000026c0


	//   ....[26]....
        /*01d8*/ 	.word	0x000026f0


	//   ....[27]....
        /*01dc*/ 	.word	0x00002710


	//   ....[28]....
        /*01e0*/ 	.word	0x00002890


	//   ....[29]....
        /*01e4*/ 	.word	0x000028d0


	//   ....[30]....
        /*01e8*/ 	.word	0x00002900


	//   ....[31]....
        /*01ec*/ 	.word	0x00002920


	//   ....[32]....
        /*01f0*/ 	.word	0x00002aa0


	//   ....[33]....
        /*01f4*/ 	.word	0x00002ae0


	//   ....[34]....
        /*01f8*/ 	.word	0x00002b10


	//   ....[35]....
        /*01fc*/ 	.word	0x00002b30


	//   ....[36]....
        /*0200*/ 	.word	0x00002cb0


	//   ....[37]....
        /*0204*/ 	.word	0x00002cf0


	//   ....[38]....
        /*0208*/ 	.word	0x00002d20


	//   ....[39]....
        /*020c*/ 	.word	0x00002d40


	//   ....[40]....
        /*0210*/ 	.word	0x00005930


	//   ....[41]....
        /*0214*/ 	.word	0x00005960


	//   ....[42]....
        /*0218*/ 	.word	0x00005980


	//   ....[43]....
        /*021c*/ 	.word	0x00005990


	//   ....[44]....
        /*0220*/ 	.word	0x00005b20


	//   ....[45]....
        /*0224*/ 	.word	0x00005b50


	//   ....[46]....
        /*0228*/ 	.word	0x00005b80


	//   ....[47]....
        /*022c*/ 	.word	0x00005ba0


	//   ....[48]....
        /*0230*/ 	.word	0x00005d20


	//   ....[49]....
        /*0234*/ 	.word	0x00005d50


	//   ....[50]....
        /*0238*/ 	.word	0x00005d80


	//   ....[51]....
        /*023c*/ 	.word	0x00005da0


	//   ....[52]....
        /*0240*/ 	.word	0x00005f20


	//   ....[53]....
        /*0244*/ 	.word	0x00005f50


	//   ....[54]....
        /*0248*/ 	.word	0x00005f80


	//   ....[55]....
        /*024c*/ 	.word	0x00005fa0


	//   ....[56]....
        /*0250*/ 	.word	0x00006120


	//   ....[57]....
        /*0254*/ 	.word	0x00006150


	//   ....[58]....
        /*0258*/ 	.word	0x00006180


	//   ....[59]....
        /*025c*/ 	.word	0x000061a0


	//----- nvinfo : EIATTR_VRC_CTA_INIT_COUNT
	.align		4
.L_174:
        /*0260*/ 	.byte	0x02, 0x4a
	.zero		1
	.zero		1


	//----- nvinfo : EIATTR_EXIT_INSTR_OFFSETS
	.align		4
        /*0264*/ 	.byte	0x04, 0x1c
        /*0266*/ 	.short	(.L_176 - .L_175)


	//   ....[0]....
.L_175:
        /*0268*/ 	.word	0x00006e40


	//   ....[1]....
        /*026c*/ 	.word	0x00006e90


	//----- nvinfo : EIATTR_MAX_THREADS
	.align		4
.L_176:
        /*0270*/ 	.byte	0x04, 0x05
        /*0272*/ 	.short	(.L_178 - .L_177)
.L_177:
        /*0274*/ 	.word	0x00000100
        /*0278*/ 	.word	0x00000001
        /*027c*/ 	.word	0x00000001


	//----- nvinfo : EIATTR_CRS_STACK_SIZE
	.align		4
.L_178:
        /*0280*/ 	.byte	0x04, 0x1e
        /*0282*/ 	.short	(.L_180 - .L_179)
.L_179:
        /*0284*/ 	.word	0x00000000


	//----- nvinfo : EIATTR_CBANK_PARAM_SIZE
	.align		4
.L_180:
        /*0288*/ 	.byte	0x03, 0x19
        /*028a*/ 	.short	0x0079


	//----- nvinfo : EIATTR_PARAM_CBANK
	.align		4
        /*028c*/ 	.byte	0x04, 0x0a
        /*028e*/ 	.short	(.L_182 - .L_181)
	.align		4
.L_181:
        /*0290*/ 	.word	index@(.nv.constant0._ZN6thrust24THRUST_300001_SM_1000_NS8cuda_cub4core6detail13_kernel_agentINS1_8__reduce11ReduceAgentINS0_12zip_iteratorIN4cuda3std3__45tupleIJNS0_18transform_iteratorI5AbsOpNS0_10device_ptrIdEENS0_11use_defaultESG_EENS0_17counting_iteratorIlSG_SG_SG_EEEEEEEPNSB_IJdlEEESM_lNS1_9__extrema9arg_max_fIdlNSA_4lessIdEEEEEEJSL_SN_lN3cub18CUB_300001_SM_100013GridEvenShareIlEENSV_9GridQueueIyEESS_EEEvDpT0_)
        /*0294*/ 	.short	0x0380
        /*0296*/ 	.short	0x0079


	//----- nvinfo : EIATTR_SW_WAR
	.align		4
.L_182:
        /*0298*/ 	.byte	0x04, 0x36
        /*029a*/ 	.short	(.L_184 - .L_183)
.L_183:
        /*029c*/ 	.word	0x00000008
.L_184:


//--------------------- .nv.info._ZN6thrust24THRUST_300001_SM_1000_NS8cuda_cub4core6detail13_kernel_agentINS1_8__reduce11ReduceAgentINS0_12zip_iteratorIN4cuda3std3__45tupleIJNS0_18transform_iteratorI5AbsOpNS0_10device_ptrIdEENS0_11use_defaultESG_EENS0_17counting_iteratorIlSG_SG_SG_EEEEEEEPNSB_IJdlEEESM_lNS1_9__extrema9arg_max_fIdlNSA_4lessIdEEEEEEJSL_SN_lSS_EEEvDpT0_ --------------------------
	.section	.nv.info._ZN6thrust24THRUST_300001_SM_1000_NS8cuda_cub4core6detail13_kernel_agentINS1_8__reduce11ReduceAgentINS0_12zip_iteratorIN4cuda3std3__45tupleIJNS0_18transform_iteratorI5AbsOpNS0_10device_ptrIdEENS0_11use_defaultESG_EENS0_17counting_iteratorIlSG_SG_SG_EEEEEEEPNSB_IJdlEEESM_lNS1_9__extrema9arg_max_fIdlNSA_4lessIdEEEEEEJSL_SN_lSS_EEEvDpT0_,"",@"SHT_CUDA_INFO"
	.sectionflags	@""
	.align	4


	//----- nvinfo : EIATTR_CUDA_API_VERSION
	.align		4
        /*0000*/ 	.byte	0x04, 0x37
        /*0002*/ 	.short	(.L_186 - .L_185)
.L_185:
        /*0004*/ 	.word	0x00000082


	//----- nvinfo : EIATTR_KPARAM_INFO
	.align		4
.L_186:
        /*0008*/ 	.byte	0x04, 0x17
        /*000a*/ 	.short	(.L_188 - .L_187)
.L_187:
        /*000c*/ 	.word	0x00000000
        /*0010*/ 	.short	0x0003
        /*0012*/ 	.short	0x0028
        /*0014*/ 	.byte	0x00, 0xf0, 0x05, 0x00


	//----- nvinfo : EIATTR_KPARAM_INFO
	.align		4
.L_188:
        /*0018*/ 	.byte	0x04, 0x17
        /*001a*/ 	.short	(.L_190 - .L_189)
.L_189:
        /*001c*/ 	.word	0x00000000
        /*0020*/ 	.short	0x0002
        /*0022*/ 	.short	0x0020
        /*0024*/ 	.byte	0x00, 0xf0, 0x21, 0x00


	//----- nvinfo : EIATTR_KPARAM_INFO
	.align		4
.L_190:
        /*0028*/ 	.byte	0x04, 0x17
        /*002a*/ 	.short	(.L_192 - .L_191)
.L_191:
        /*002c*/ 	.word	0x00000000
        /*0030*/ 	.short	0x0001
        /*0032*/ 	.short	0x0018
        /*0034*/ 	.byte	0x00, 0xf5, 0x21, 0x00


	//----- nvinfo : EIATTR_KPARAM_INFO
	.align		4
.L_192:
        /*0038*/ 	.byte	0x04, 0x17
        /*003a*/ 	.short	(.L_194 - .L_193)
.L_193:
        /*003c*/ 	.word	0x00000000
        /*0040*/ 	.short	0x0000
        /*0042*/ 	.short	0x0000
        /*0044*/ 	.byte	0x00, 0xf0, 0x61, 0x00


	//----- nvinfo : EIATTR_SPARSE_MMA_MASK
	.align		4
.L_194:
        /*0048*/ 	.byte	0x03, 0x50
        /*004a*/ 	.short	0x0000


	//----- nvinfo : EIATTR_MAXREG_COUNT
	.align		4
        /*004c*/ 	.byte	0x03, 0x1b
        /*004e*/ 	.short	0x00ff


	//----- nvinfo : EIATTR_NUM_BARRIERS
	.align		4
        /*0050*/ 	.byte	0x02, 0x4c
        /*0052*/ 	.byte	0x01
	.zero		1


	//----- nvinfo : EIATTR_MERCURY_ISA_VERSION
	.align		4
        /*0054*/ 	.byte	0x03, 0x5f
        /*0056*/ 	.short	0x0101


	//----- nvinfo : EIATTR_COOP_GROUP_MASK_REGIDS
	.align		4
        /*0058*/ 	.byte	0x04, 0x29
        /*005a*/ 	.short	(.L_196 - .L_195)


	//   ....[0]....
.L_195:
        /*005c*/ 	.word	0xffffffff


	//   ....[1]....
        /*0060*/ 	.word	0xffffffff


	//   ....[2]....
        /*0064*/ 	.word	0xffffffff


	//   ....[3]....
        /*0068*/ 	.word	0xffffffff


	//   ....[4]....
        /*006c*/ 	.word	0xffffffff


	//   ....[5]....
        /*0070*/ 	.word	0xffffffff


	//   ....[6]....
        /*0074*/ 	.word	0xffffffff


	//   ....[7]....
        /*0078*/ 	.word	0xffffffff


	//   ....[8]....
        /*007c*/ 	.word	0xffffffff


	//   ....[9]....
        /*0080*/ 	.word	0xffffffff


	//   ....[10]....
        /*0084*/ 	.word	0xffffffff


	//   ....[11]....
        /*0088*/ 	.word	0xffffffff


	//   ....[12]....
        /*008c*/ 	.word	0xffffffff


	//   ....[13]....
        /*0090*/ 	.word	0xffffffff


	//   ....[14]....
        /*0094*/ 	.word	0xffffffff


	//   ....[15]....
        /*0098*/ 	.word	0xffffffff


	//   ....[16]....
        /*009c*/ 	.word	0xffffffff


	//   ....[17]....
        /*00a0*/ 	.word	0xffffffff


	//   ....[18]....
        /*00a4*/ 	.word	0xffffffff


	//   ....[19]....
        /*00a8*/ 	.word	0xffffffff


	//   ....[20]....
        /*00ac*/ 	.word	0xffffffff


	//   ....[21]....
        /*00b0*/ 	.word	0xffffffff


	//   ....[22]....
        /*00b4*/ 	.word	0xffffffff


	//   ....[23]....
        /*00b8*/ 	.word	0xffffffff


	//   ....[24]....
        /*00bc*/ 	.word	0xffffffff


	//   ....[25]....
        /*00c0*/ 	.word	0xffffffff


	//   ....[26]....
        /*00c4*/ 	.word	0xffffffff


	//   ....[27]....
        /*00c8*/ 	.word	0xffffffff


	//   ....[28]....
        /*00cc*/ 	.word	0xffffffff


	//   ....[29]....
        /*00d0*/ 	.word	0xffffffff


	//   ....[30]....
        /*00d4*/ 	.word	0xffffffff


	//   ....[31]....
        /*00d8*/ 	.word	0xffffffff


	//   ....[32]....
        /*00dc*/ 	.word	0xffffffff


	//   ....[33]....
        /*00e0*/ 	.word	0xffffffff


	//   ....[34]....
        /*00e4*/ 	.word	0xffffffff


	//   ....[35]....
        /*00e8*/ 	.word	0xffffffff


	//   ....[36]....
        /*00ec*/ 	.word	0xffffffff


	//   ....[37]....
        /*00f0*/ 	.word	0xffffffff


	//   ....[38]....
        /*00f4*/ 	.word	0xffffffff


	//   ....[39]....
        /*00f8*/ 	.word	0xffffffff


	//   ....[40]....
        /*00fc*/ 	.word	0xffffffff


	//   ....[41]....
        /*0100*/ 	.word	0xffffffff


	//   ....[42]....
        /*0104*/ 	.word	0xffffffff


	//   ....[43]....
        /*0108*/ 	.word	0xffffffff


	//   ....[44]....
        /*010c*/ 	.word	0xffffffff


	//   ....[45]....
        /*0110*/ 	.word	0xffffffff


	//   ....[46]....
        /*0114*/ 	.word	0xffffffff


	//   ....[47]....
        /*0118*/ 	.word	0xffffffff


	//   ....[48]....
        /*011c*/ 	.word	0xffffffff


	//   ....[49]....
        /*0120*/ 	.word	0xffffffff


	//   ....[50]....
        /*0124*/ 	.word	0xffffffff


	//   ....[51]....
        /*0128*/ 	.word	0xffffffff


	//   ....[52]....
        /*012c*/ 	.word	0xffffffff


	//   ....[53]....
        /*0130*/ 	.word	0xffffffff


	//   ....[54]....
        /*0134*/ 	.word	0xffffffff


	//   ....[55]....
        /*0138*/ 	.word	0xffffffff


	//   ....[56]....
        /*013c*/ 	.word	0xffffffff


	//   ....[57]....
        /*0140*/ 	.word	0xffffffff


	//   ....[58]....
        /*0144*/ 	.word	0xffffffff


	//   ....[59]....
        /*0148*/ 	.word	0xffffffff


	//----- nvinfo : EIATTR_COOP_GROUP_INSTR_OFFSETS
	.align		4
.L_196:
        /*014c*/ 	.byte	0x04, 0x28
        /*014e*/ 	.short	(.L_198 - .L_197)


	//   ....[0]....
.L_197:
        /*0150*/ 	.word	0x00000e20


	//   ....[1]....
        /*0154*/ 	.word	0x00000e50


	//   ....[2]....
        /*0158*/ 	.word	0x00000e70


	//   ....[3]....
        /*015c*/ 	.word	0x00000e80


	//   ....[4]....
        /*0160*/ 	.word	0x00001010


	//   ....[5]....
        /*0164*/ 	.word	0x00001040


	//   ....[6]....
        /*0168*/ 	.word	0x00001070


	//   ....[7]....
        /*016c*/ 	.word	0x00001090


	//   ....[8]....
        /*0170*/ 	.word	0x00001210


	//   ....[9]....
        /*0174*/ 	.word	0x00001240


	//   ....[10]....
        /*0178*/ 	.word	0x00001270


	//   ....[11]....
        /*017c*/ 	.word	0x00001290


	//   ....[12]....
        /*0180*/ 	.word	0x00001410


	//   ....[13]....
        /*0184*/ 	.word	0x00001440


	//   ....[14]....
        /*0188*/ 	.word	0x00001470


	//   ....[15]....
        /*018c*/ 	.word	0x00001490


	//   ....[16]....
        /*0190*/ 	.word	0x00001610


	//   ....[17]....
        /*0194*/ 	.word	0x00001640


	//   ....[18]....
        /*0198*/ 	.word	0x00001670


	//   ....[19]....
        /*019c*/ 	.word	0x00001690


	//   ....[20]....
        /*01a0*/ 	.word	0x000023f0


	//   ....[21]....
        /*01a4*/ 	.word	0x00002400


	//   ....[22]....
        /*01a8*/ 	.word	0x00002410


	//   ....[23]....
        /*01ac*/ 	.word	0x00002430


	//   ....[24]....
        /*01b0*/ 	.word	0x000025b0


	//   ....[25]....
        /*01b4*/ 	.word	0x000025f0


	//   ....[26]....
        /*01b8*/ 	.word	0x00002620


	//   ....[27]....
        /*01bc*/ 	.word	0x00002640


	//   ....[28]....
        /*01c0*/ 	.word	0x000027c0


	//   ....[29]....
        /*01c4*/ 	.word	0x00002800


	//   ....[30]....
        /*01c8*/ 	.word	0x00002830


	//   ....[31]....
        /*01cc*/ 	.word	0x00002850


	//   ....[32]....
        /*01d0*/ 	.word	0x000029d0


	//   ....[33]....
        /*01d4*/ 	.word	0x00002a10


	//   ....[34]....
        /*01d8*/ 	.word	0x00002a40


	//   ....[35]....
        /*01dc*/ 	.word	0x00002a60


	//   ....[36]....
        /*01e0*/ 	.word	0x00002be0


	//   ....[37]....
        /*01e4*/ 	.word	0x00002c20


	//   ....[38]....
        /*01e8*/ 	.word	0x00002c50


	//   ....[39]....
        /*01ec*/ 	.word	0x00002c70


	//   ....[40]....
        /*01f0*/ 	.word	0x00005420


	//   ....[41]....
        /*01f4*/ 	.word	0x00005450


	//   ....[42]....
        /*01f8*/ 	.word	0x00005470


	//   ....[43]....
        /*01fc*/ 	.word	0x00005480


	//   ....[44]....
        /*0200*/ 	.word	0x00005610


	//   ....[45]....
        /*0204*/ 	.word	0x00005640


	//   ....[46]....
        /*0208*/ 	.word	0x00005670


	//   ....[47]....
        /*020c*/ 	.word	0x00005690


	//   ....[48]....
        /*0210*/ 	.word	0x00005810


	//   ....[49]....
        /*0214*/ 	.word	0x00005840


	//   ....[50]....
        /*0218*/ 	.word	0x00005870


	//   ....[51]....
        /*021c*/ 	.word	0x00005890


	//   ....[52]....
        /*0220*/ 	.word	0x00005a10


	//   ....[53]....
        /*0224*/ 	.word	0x00005a40


	//   ....[54]....
        /*0228*/ 	.word	0x00005a70


	//   ....[55]....
        /*022c*/ 	.word	0x00005a90


	//   ....[56]....
        /*0230*/ 	.word	0x00005c10


	//   ....[57]....
        /*0234*/ 	.word	0x00005c40


	//   ....[58]....
        /*0238*/ 	.word	0x00005c70


	//   ....[59]....
        /*023c*/ 	.word	0x00005c90


	//----- nvinfo : EIATTR_VRC_CTA_INIT_COUNT
	.align		4
.L_198:
        /*0240*/ 	.byte	0x02, 0x4a
	.zero		1
	.zero		1


	//----- nvinfo : EIATTR_EXIT_INSTR_OFFSETS
	.align		4
        /*0244*/ 	.byte	0x04, 0x1c
        /*0246*/ 	.short	(.L_200 - .L_199)


	//   ....[0]....
.L_199:
        /*0248*/ 	.word	0x00000040


	//   ....[1]....
        /*024c*/ 	.word	0x00006930


	//   ....[2]....
        /*0250*/ 	.word	0x00006970


	//----- nvinfo : EIATTR_MAX_THREADS
	.align		4
.L_200:
        /*0254*/ 	.byte	0x04, 0x05
        /*0256*/ 	.short	(.L_202 - .L_201)
.L_201:
        /*0258*/ 	.word	0x00000100
        /*025c*/ 	.word	0x00000001
        /*0260*/ 	.word	0x00000001


	//----- nvinfo : EIATTR_CRS_STACK_SIZE
	.align		4
.L_202:
        /*0264*/ 	.byte	0x04, 0x1e
        /*0266*/ 	.short	(.L_204 - .L_203)
.L_203:
        /*0268*/ 	.word	0x00000000


	//----- nvinfo : EIATTR_CBANK_PARAM_SIZE
	.align		4
.L_204:
        /*026c*/ 	.byte	0x03, 0x19
        /*026e*/ 	.short	0x0029


	//----- nvinfo : EIATTR_PARAM_CBANK
	.align		4
        /*0270*/ 	.byte	0x04, 0x0a
        /*0272*/ 	.short	(.L_206 - .L_205)
	.align		4
.L_205:
        /*0274*/ 	.word	index@(.nv.constant0._ZN6thrust24THRUST_300001_SM_1000_NS8cuda_cub4core6detail13_kernel_agentINS1_8__reduce11ReduceAgentINS0_12zip_iteratorIN4cuda3std3__45tupleIJNS0_18transform_iteratorI5AbsOpNS0_10device_ptrIdEENS0_11use_defaultESG_EENS0_17counting_iteratorIlSG_SG_SG_EEEEEEEPNSB_IJdlEEESM_lNS1_9__extrema9arg_max_fIdlNSA_4lessIdEEEEEEJSL_SN_lSS_EEEvDpT0_)
        /*0278*/ 	.short	0x0380
        /*027a*/ 	.short	0x0029


	//----- nvinfo : EIATTR_SW_WAR
	.align		4
.L_206:
        /*027c*/ 	.byte	0x04, 0x36
        /*027e*/ 	.short	(.L_208 - .L_207)
.L_207:
        /*0280*/ 	.word	0x00000008
.L_208:


//--------------------- .nv.info._ZN6thrust24THRUST_300001_SM_1000_NS8cuda_cub4core6detail13_kernel_agentINS1_8__reduce11ReduceAgentIPN4cuda3std3__45tupleIJdlEEESC_SB_iNS1_9__extrema9arg_max_fIdlNS9_4lessIdEEEEEEJSC_SC_iSH_EEEvDpT0_ --------------------------
	.section	.nv.info._ZN6thrust24THRUST_300001_SM_1000_NS8cuda_cub4core6detail13_kernel_agentINS1_8__reduce11ReduceAgentIPN4cuda3std3__45tupleIJdlEEESC_SB_iNS1_9__extrema9arg_max_fIdlNS9_4lessIdEEEEEEJSC_SC_iSH_EEEvDpT0_,"",@"SHT_CUDA_INFO"
	.sectionflags	@""
	.align	4


	//----- nvinfo : EIATTR_CUDA_API_VERSION
	.align		4
        /*0000*/ 	.byte	0x04, 0x37
        /*0002*/ 	.short	(.L_210 - .L_209)
.L_209:
        /*0004*/ 	.word	0x00000082


	//----- nvinfo : EIATTR_KPARAM_INFO
	.align		4
.L_210:
        /*0008*/ 	.byte	0x04, 0x17
        /*000a*/ 	.short	(.L_212 - .L_211)
.L_211:
        /*000c*/ 	.word	0x00000000
        /*0010*/ 	.short	0x0003
        /*0012*/ 	.short	0x0014
        /*0014*/ 	.byte	0x00, 0xf0, 0x05, 0x00


	//----- nvinfo : EIATTR_KPARAM_INFO
	.align		4
.L_212:
        /*0018*/ 	.byte	0x04, 0x17
        /*001a*/ 	.short	(.L_214 - .L_213)
.L_213:
        /*001c*/ 	.word	0x00000000
        /*0020*/ 	.short	0x0002
        /*0022*/ 	.short	0x0010
        /*0024*/ 	.byte	0x00, 0xf0, 0x11, 0x00


	//----- nvinfo : EIATTR_KPARAM_INFO
	.align		4
.L_214:
        /*0028*/ 	.byte	0x04, 0x17
        /*002a*/ 	.short	(.L_216 - .L_215)
.L_215:
        /*002c*/ 	.word	0x00000000
        /*0030*/ 	.short	0x0001
        /*0032*/ 	.short	0x0008
        /*0034*/ 	.byte	0x00, 0xf5, 0x21, 0x00


	//----- nvinfo : EIATTR_KPARAM_INFO
	.align		4
.L_216:
        /*0038*/ 	.byte	0x04, 0x17
        /*003a*/ 	.short	(.L_218 - .L_217)
.L_217:
        /*003c*/ 	.word	0x00000000
        /*0040*/ 	.short	0x0000
        /*0042*/ 	.short	0x0000
        /*0044*/ 	.byte	0x00, 0xf5, 0x21, 0x00


	//----- nvinfo : EIATTR_SPARSE_MMA_MASK
	.align		4
.L_218:
        /*0048*/ 	.byte	0x03, 0x50
        /*004a*/ 	.short	0x0000


	//----- nvinfo : EIATTR_MAXREG_COUNT
	.align		4
        /*004c*/ 	.byte	0x03, 0x1b
        /*004e*/ 	.short	0x00ff


	//----- nvinfo : EIATTR_NUM_BARRIERS
	.align		4
        /*0050*/ 	.byte	0x02, 0x4c
        /*0052*/ 	.byte	0x01
	.zero		1


	//----- nvinfo : EIATTR_MERCURY_ISA_VERSION
	.align		4
        /*0054*/ 	.byte	0x03, 0x5f
        /*0056*/ 	.short	0x0101


	//----- nvinfo : EIATTR_COOP_GROUP_MASK_REGIDS
	.align		4
        /*0058*/ 	.byte	0x04, 0x29
        /*005a*/ 	.short	(.L_220 - .L_219)


	//   ....[0]....
.L_219:
        /*005c*/ 	.word	0xffffffff


	//   ....[1]....
        /*0060*/ 	.word	0xffffffff


	//   ....[2]....
        /*0064*/ 	.word	0xffffffff


	//   ....[3]....
        /*0068*/ 	.word	0xffffffff


	//   ....[4]....
        /*006c*/ 	.word	0xffffffff


	//   ....[5]....
        /*0070*/ 	.word	0xffffffff


	//   ....[6]....
        /*0074*/ 	.word	0xffffffff


	//   ....[7]....
        /*0078*/ 	.word	0xffffffff


	//   ....[8]....
        /*007c*/ 	.word	0xffffffff


	//   ....[9]....
        /*0080*/ 	.word	0xffffffff


	//   ....[10]....
        /*0084*/ 	.word	0xffffffff


	//   ....[11]....
        /*0088*/ 	.word	0xffffffff


	//   ....[12]....
        /*008c*/ 	.word	0xffffffff


	//   ....[13]....
        /*0090*/ 	.word	0xffffffff


	//   ....[14]....
        /*0094*/ 	.word	0xffffffff


	//   ....[15]....
        /*0098*/ 	.word	0xffffffff


	//   ....[16]....
        /*009c*/ 	.word	0xffffffff


	//   ....[17]....
        /*00a0*/ 	.word	0xffffffff


	//   ....[18]....
        /*00a4*/ 	.word	0xffffffff


	//   ....[19]....
        /*00a8*/ 	.word	0xffffffff


	//   ....[20]....
        /*00ac*/ 	.word	0xffffffff


	//   ....[21]....
        /*00b0*/ 	.word	0xffffffff


	//   ....[22]....
        /*00b4*/ 	.word	0xffffffff


	//   ....[23]....
        /*00b8*/ 	.word	0xffffffff


	//   ....[24]....
        /*00bc*/ 	.word	0xffffffff


	//   ....[25]....
        /*00c0*/ 	.word	0xffffffff


	//   ....[26]....
        /*00c4*/ 	.word	0xffffffff


	//   ....[27]....
        /*00c8*/ 	.word	0xffffffff


	//   ....[28]....
        /*00cc*/ 	.word	0xffffffff


	//   ....[29]....
        /*00d0*/ 	.word	0xffffffff


	//   ....[30]....
        /*00d4*/ 	.word	0xffffffff


	//   ....[31]....
        /*00d8*/ 	.word	0xffffffff


	//   ....[32]....
        /*00dc*/ 	.word	0xffffffff


	//   ....[33]....
        /*00e0*/ 	.word	0xffffffff


	//   ....[34]....
        /*00e4*/ 	.word	0xffffffff


	//   ....[35]....
        /*00e8*/ 	.word	0xffffffff


	//   ....[36]....
        /*00ec*/ 	.word	0xffffffff


	//   ....[37]....
        /*00f0*/ 	.word	0xffffffff


	//   ....[38]....
        /*00f4*/ 	.word	0xffffffff


	//   ....[39]....
        /*00f8*/ 	.word	0xffffffff


	//   ....[40]....
        /*00fc*/ 	.word	0xffffffff


	//   ....[41]....
        /*0100*/ 	.word	0xffffffff


	//   ....[42]....
        /*0104*/ 	.word	0xffffffff


	//   ....[43]....
        /*0108*/ 	.word	0xffffffff


	//   ....[44]....
        /*010c*/ 	.word	0xffffffff


	//   ....[45]....
        /*0110*/ 	.word	0xffffffff


	//   ....[46]....
        /*0114*/ 	.word	0xffffffff


	//   ....[47]....
        /*0118*/ 	.word	0xffffffff


	//   ....[48]....
        /*011c*/ 	.word	0xffffffff


	//   ....[49]....
        /*0120*/ 	.word	0xffffffff


	//   ....[50]....
        /*0124*/ 	.word	0xffffffff


	//   ....[51]....
        /*0128*/ 	.word	0xffffffff


	//   ....[52]....
        /*012c*/ 	.word	0xffffffff


	//   ....[53]....
        /*0130*/ 	.word	0xffffffff


	//   ....[54]....
        /*0134*/ 	.word	0xffffffff


	//   ....[55]....
        /*0138*/ 	.word	0xffffffff


	//   ....[56]....
        /*013c*/ 	.word	0xffffffff


	//   ....[57]....
        /*0140*/ 	.word	0xffffffff


	//   ....[58]....
        /*0144*/ 	.word	0xffffffff


	//   ....[59]....
        /*0148*/ 	.word	0xffffffff


	//----- nvinfo : EIATTR_COOP_GROUP_INSTR_OFFSETS
	.align		4
.L_220:
        /*014c*/ 	.byte	0x04, 0x28
        /*014e*/ 	.short	(.L_222 - .L_221)


	//   ....[0]....
.L_221:
        /*0150*/ 	.word	0x00000b70


	//   ....[1]....
        /*0154*/ 	.word	0x00000ba0


	//   ....[2]....
        /*0158*/ 	.word	0x00000bc0


	//   ....[3]....
        /*015c*/ 	.word	0x00000bd0


	//   ....[4]....
        /*0160*/ 	.word	0x00000d60


	//   ....[5]....
        /*0164*/ 	.word	0x00000d90


	//   ....[6]....
        /*0168*/ 	.word	0x00000dc0


	//   ....[7]....
        /*016c*/ 	.word	0x00000de0


	//   ....[8]....
        /*0170*/ 	.word	0x00000f60


	//   ....[9]....
        /*0174*/ 	.word	0x00000f90


	//   ....[10]....
        /*0178*/ 	.word	0x00000fc0


	//   ....[11]....
        /*017c*/ 	.word	0x00000fe0


	//   ....[12]....
        /*0180*/ 	.word	0x00001160


	//   ....[13]....
        /*0184*/ 	.word	0x00001190


	//   ....[14]....
        /*0188*/ 	.word	0x000011c0


	//   ....[15]....
        /*018c*/ 	.word	0x000011e0


	//   ....[16]....
        /*0190*/ 	.word	0x00001360


	//   ....[17]....
        /*0194*/ 	.word	0x000013a0


	//   ....[18]....
        /*0198*/ 	.word	0x000013d0


	//   ....[19]....
        /*019c*/ 	.word	0x000013e0


	//   ....[20]....
        /*01a0*/ 	.word	0x00002140


	//   ....[21]....
        /*01a4*/ 	.word	0x00002150


	//   ....[22]....
        /*01a8*/ 	.word	0x00002160


	//   ....[23]....
        /*01ac*/ 	.word	0x00002180


	//   ....[24]....
        /*01b0*/ 	.word	0x00002300


	//   ....[25]....
        /*01b4*/ 	.word	0x00002340


	//   ....[26]....
        /*01b8*/ 	.word	0x00002370


	//   ....[27]....
        /*01bc*/ 	.word	0x00002390


	//   ....[28]....
        /*01c0*/ 	.word	0x00002510


	//   ....[29]....
        /*01c4*/ 	.word	0x00002550


	//   ....[30]....
        /*01c8*/ 	.word	0x00002580


	//   ....[31]....
        /*01cc*/ 	.word	0x000025a0


	//   ....[32]....
        /*01d0*/ 	.word	0x00002720


	//   ....[33]....
        /*01d4*/ 	.word	0x00002760


	//   ....[34]....
        /*01d8*/ 	.word	0x00002790


	//   ....[35]....
        /*01dc*/ 	.word	0x000027b0


	//   ....[36]....
        /*01e0*/ 	.word	0x00002930


	//   ....[37]....
        /*01e4*/ 	.word	0x00002970


	//   ....[38]....
        /*01e8*/ 	.word	0x000029b0


	//   ....[39]....
        /*01ec*/ 	.word	0x000029c0


	//   ....[40]....
        /*01f0*/ 	.word	0x00004d80


	//   ....[41]....
        /*01f4*/ 	.word	0x00004db0


	//   ....[42]....
        /*01f8*/ 	.word	0x00004dd0


	//   ....[43]....
        /*01fc*/ 	.word	0x00004de0


	//   ....[44]....
        /*0200*/ 	.word	0x00004f70


	//   ....[45]....
        /*0204*/ 	.word	0x00004fa0


	//   ....[46]....
        /*0208*/ 	.word	0x00004fd0


	//   ....[47]....
        /*020c*/ 	.word	0x00004ff0


	//   ....[48]....
        /*0210*/ 	.word	0x00005170


	//   ....[49]....
        /*0214*/ 	.word	0x000051a0


	//   ....[50]....
        /*0218*/ 	.word	0x000051d0


	//   ....[51]....
        /*021c*/ 	.word	0x000051f0


	//   ....[52]....
        /*0220*/ 	.word	0x00005370


	//   ....[53]....
        /*0224*/ 	.word	0x000053a0


	//   ....[54]....
        /*0228*/ 	.word	0x000053d0


	//   ....[55]....
        /*022c*/ 	.word	0x000053f0


	//   ....[56]....
        /*0230*/ 	.word	0x00005570


	//   ....[57]....
        /*0234*/ 	.word	0x000055a0


	//   ....[58]....
        /*0238*/ 	.word	0x000055d0


	//   ....[59]....
        /*023c*/ 	.word	0x000055f0


	//----- nvinfo : EIATTR_VRC_CTA_INIT_COUNT
	.align		4
.L_222:
        /*0240*/ 	.byte	0x02, 0x4a
	.zero		1
	.zero		1


	//----- nvinfo : EIATTR_EXIT_INSTR_OFFSETS
	.align		4
        /*0244*/ 	.byte	0x04, 0x1c
        /*0246*/ 	.short	(.L_224 - .L_223)


	//   ....[0]....
.L_223:
        /*0248*/ 	.word	0x00000030


	//   ....[1]....
        /*024c*/ 	.word	0x00006290


	//   ....[2]....
        /*0250*/ 	.word	0x000062d0


	//----- nvinfo : EIATTR_MAX_THREADS
	.align		4
.L_224:
        /*0254*/ 	.byte	0x04, 0x05
        /*0256*/ 	.short	(.L_226 - .L_225)
.L_225:
        /*0258*/ 	.word	0x00000100
        /*025c*/ 	.word	0x00000001
        /*0260*/ 	.word	0x00000001


	//----- nvinfo : EIATTR_CRS_STACK_SIZE
	.align		4
.L_226:
        /*0264*/ 	.byte	0x04, 0x1e
        /*0266*/ 	.short	(.L_228 - .L_227)
.L_227:
        /*0268*/ 	.word	0x00000000


	//----- nvinfo : EIATTR_CBANK_PARAM_SIZE
	.align		4
.L_228:
        /*026c*/ 	.byte	0x03, 0x19
        /*026e*/ 	.short	0x0015


	//----- nvinfo : EIATTR_PARAM_CBANK
	.align		4
        /*0270*/ 	.byte	0x04, 0x0a
        /*0272*/ 	.short	(.L_230 - .L_229)
	.align		4
.L_229:
        /*0274*/ 	.word	index@(.nv.constant0._ZN6thrust24THRUST_300001_SM_1000_NS8cuda_cub4core6detail13_kernel_agentINS1_8__reduce11ReduceAgentIPN4cuda3std3__45tupleIJdlEEESC_SB_iNS1_9__extrema9arg_max_fIdlNS9_4lessIdEEEEEEJSC_SC_iSH_EEEvDpT0_)
        /*0278*/ 	.short	0x0380
        /*027a*/ 	.short	0x0015


	//----- nvinfo : EIATTR_SW_WAR
	.align		4
.L_230:
        /*027c*/ 	.byte	0x04, 0x36
        /*027e*/ 	.short	(.L_232 - .L_231)
.L_231:
        /*0280*/ 	.word	0x00000008
.L_232:


//--------------------- .nv.info._ZN6thrust24THRUST_300001_SM_1000_NS8cuda_cub4core6detail13_kernel_agentINS1_8__reduce10DrainAgentIiEEJN3cub18CUB_300001_SM_10009GridQueueIjEEiEEEvDpT0_ --------------------------
	.section	.nv.info._ZN6thrust24THRUST_300001_SM_1000_NS8cuda_cub4core6detail13_kernel_agentINS1_8__reduce10DrainAgentIiEEJN3cub18CUB_300001_SM_10009GridQueueIjEEiEEEvDpT0_,"",@"SHT_CUDA_INFO"
	.sectionflags	@""
	.align	4


	//----- nvinfo : EIATTR_CUDA_API_VERSION
	.align		4
        /*0000*/ 	.byte	0x04, 0x37
        /*0002*/ 	.short	(.L_234 - .L_233)
.L_233:
        /*0004*/ 	.word	0x00000082


	//----- nvinfo : EIATTR_KPARAM_INFO
	.align		4
.L_234:
        /*0008*/ 	.byte	0x04, 0x17
        /*000a*/ 	.short	(.L_236 - .L_235)
.L_235:
        /*000c*/ 	.word	0x00000000
        /*0010*/ 	.short	0x0001
        /*0012*/ 	.short	0x0008
        /*0014*/ 	.byte	0x00, 0xf0, 0x11, 0x00


	//----- nvinfo : EIATTR_KPARAM_INFO
	.align		4
.L_236:
        /*0018*/ 	.byte	0x04, 0x17
        /*001a*/ 	.short	(.L_238 - .L_237)
.L_237:
        /*001c*/ 	.word	0x00000000
        /*0020*/ 	.short	0x0000
        /*0022*/ 	.short	0x0000
        /*0024*/ 	.byte	0x00, 0xf0, 0x21, 0x00


	//----- nvinfo : EIATTR_SPARSE_MMA_MASK
	.align		4
.L_238:
        /*0028*/ 	.byte	0x03, 0x50
        /*002a*/ 	.short	0x0000


	//----- nvinfo : EIATTR_MAXREG_COUNT
	.align		4
        /*002c*/ 	.byte	0x03, 0x1b
        /*002e*/ 	.short	0x00ff


	//----- nvinfo : EIATTR_MERCURY_ISA_VERSION
	.align		4
        /*0030*/ 	.byte	0x03, 0x5f
        /*0032*/ 	.short	0x0101


	//----- nvinfo : EIATTR_VRC_CTA_INIT_COUNT
	.align		4
        /*0034*/ 	.byte	0x02, 0x4a
	.zero		1
	.zero		1


	//----- nvinfo : EIATTR_EXIT_INSTR_OFFSETS
	.align		4
        /*0038*/ 	.byte	0x04, 0x1c
        /*003a*/ 	.short	(.L_240 - .L_239)


	//   ....[0]....
.L_239:
        /*003c*/ 	.word	0x00000060


	//----- nvinfo : EIATTR_MAX_THREADS
	.align		4
.L_240:
        /*0040*/ 	.byte	0x04, 0x05
        /*0042*/ 	.short	(.L_242 - .L_241)
.L_241:
        /*0044*/ 	.word	0x00000001
        /*0048*/ 	.word	0x00000001
        /*004c*/ 	.word	0x00000001


	//----- nvinfo : EIATTR_CBANK_PARAM_SIZE
	.align		4
.L_242:
        /*0050*/ 	.byte	0x03, 0x19
        /*0052*/ 	.short	0x000c


	//----- nvinfo : EIATTR_PARAM_CBANK
	.align		4
        /*0054*/ 	.byte	0x04, 0x0a
        /*0056*/ 	.short	(.L_244 - .L_243)
	.align		4
.L_243:
        /*0058*/ 	.word	index@(.nv.constant0._ZN6thrust24THRUST_300001_SM_1000_NS8cuda_cub4core6detail13_kernel_agentINS1_8__reduce10DrainAgentIiEEJN3cub18CUB_300001_SM_10009GridQueueIjEEiEEEvDpT0_)
        /*005c*/ 	.short	0x0380
        /*005e*/ 	.short	0x000c


	//----- nvinfo : EIATTR_SW_WAR
	.align		4
.L_244:
        /*0060*/ 	.byte	0x04, 0x36
        /*0062*/ 	.short	(.L_246 - .L_245)
.L_245:
        /*0064*/ 	.word	0x00000008
.L_246:


//--------------------- .nv.info._ZN6thrust24THRUST_300001_SM_1000_NS8cuda_cub4core6detail13_kernel_agentINS1_8__reduce11ReduceAgentINS0_12zip_iteratorIN4cuda3std3__45tupleIJNS0_18transform_iteratorI5AbsOpNS0_10device_ptrIdEENS0_11use_defaultESG_EENS0_17counting_iteratorIlSG_SG_SG_EEEEEEEPNSB_IJdlEEESM_iNS1_9__extrema9arg_max_fIdlNSA_4lessIdEEEEEEJSL_SN_iN3cub18CUB_300001_SM_100013GridEvenShareIiEENSV_9GridQueueIjEESS_EEEvDpT0_ --------------------------
	.section	.nv.info._ZN6thrust24THRUST_300001_SM_1000_NS8cuda_cub4core6detail13_kernel_agentINS1_8__reduce11ReduceAgentINS0_12zip_iteratorIN4cuda3std3__45tupleIJNS0_18transform_iteratorI5AbsOpNS0_10device_ptrIdEENS0_11use_defaultESG_EENS0_17counting_iteratorIlSG_SG_SG_EEEEEEEPNSB_IJdlEEESM_iNS1_9__extrema9arg_max_fIdlNSA_4lessIdEEEEEEJSL_SN_iN3cub18CUB_300001_SM_100013GridEvenShareIiEENSV_9GridQueueIjEESS_EEEvDpT0_,"",@"SHT_CUDA_INFO"
	.sectionflags	@""
	.align	4


	//----- nvinfo : EIATTR_CUDA_API_VERSION
	.align		4
        /*0000*/ 	.byte	0x04, 0x37
        /*0002*/ 	.short	(.L_248 - .L_247)
.L_247:
        /*0004*/ 	.word	0x00000082


	//----- nvinfo : EIATTR_KPARAM_INFO
	.align		4
.L_248:
        /*0008*/ 	.byte	0x04, 0x17
        /*000a*/ 	.short	(.L_250 - .L_249)
.L_249:
        /*000c*/ 	.word	0x00000000
        /*0010*/ 	.short	0x0005
        /*0012*/ 	.short	0x0058
        /*0014*/ 	.byte	0x00, 0xf0, 0x05, 0x00


	//----- nvinfo : EIATTR_KPARAM_INFO
	.align		4
.L_250:
        /*0018*/ 	.byte	0x04, 0x17
        /*001a*/ 	.short	(.L_252 - .L_251)
.L_251:
        /*001c*/ 	.word	0x00000000
        /*0020*/ 	.short	0x0004
        /*0022*/ 	.short	0x0050
        /*0024*/ 	.byte	0x00, 0xf0, 0x21, 0x00


	//----- nvinfo : EIATTR_KPARAM_INFO
	.align		4
.L_252:
        /*0028*/ 	.byte	0x04, 0x17
        /*002a*/ 	.short	(.L_254 - .L_253)
.L_253:
        /*002c*/ 	.word	0x00000000
        /*0030*/ 	.short	0x0003
        /*0032*/ 	.short	0x0024
        /*0034*/ 	.byte	0x00, 0xf0, 0xa1, 0x00


	//----- nvinfo : EIATTR_KPARAM_INFO
	.align		4
.L_254:
        /*0038*/ 	.byte	0x04, 0x17
        /*003a*/ 	.short	(.L_256 - .L_255)
.L_255:
        /*003c*/ 	.word	0x00000000
        /*0040*/ 	.short	0x0002
        /*0042*/ 	.short	0x0020
        /*0044*/ 	.byte	0x00, 0xf0, 0x11, 0x00


	//----- nvinfo : EIATTR_KPARAM_INFO
	.align		4
.L_256:
        /*0048*/ 	.byte	0x04, 0x17
        /*004a*/ 	.short	(.L_258 - .L_257)
.L_257:
        /*004c*/ 	.word	0x00000000
        /*0050*/ 	.short	0x0001
        /*0052*/ 	.short	0x0018
        /*0054*/ 	.byte	0x00, 0xf5, 0x21, 0x00


	//----- nvinfo : EIATTR_KPARAM_INFO
	.align		4
.L_258:
        /*0058*/ 	.byte	0x04, 0x17
        /*005a*/ 	.short	(.L_260 - .L_259)
.L_259:
        /*005c*/ 	.word	0x00000000
        /*0060*/ 	.short	0x0000
        /*0062*/ 	.short	0x0000
        /*0064*/ 	.byte	0x00, 0xf0, 0x61, 0x00


	//----- nvinfo : EIATTR_SPARSE_MMA_MASK
	.align		4
.L_260:
        /*0068*/ 	.byte	0x03, 0x50
        /*006a*/ 	.short	0x0000


	//----- nvinfo : EIATTR_MAXREG_COUNT
	.align		4
        /*006c*/ 	.byte	0x03, 0x1b
        /*006e*/ 	.short	0x00ff


	//----- nvinfo : EIATTR_NUM_BARRIERS
	.align		4
        /*0070*/ 	.byte	0x02, 0x4c
        /*0072*/ 	.byte	0x01
	.zero		1


	//----- nvinfo : EIATTR_MERCURY_ISA_VERSION
	.align		4
        /*0074*/ 	.byte	0x03, 0x5f
        /*0076*/ 	.short	0x0101


	//----- nvinfo : EIATTR_COOP_GROUP_MASK_REGIDS
	.align		4
        /*0078*/ 	.byte	0x04, 0x29
        /*007a*/ 	.short	(.L_262 - .L_261)


	//   ....[0]....
.L_261:
        /*007c*/ 	.word	0xffffffff


	//   ....[1]....
        /*0080*/ 	.word	0xffffffff


	//   ....[2]....
        /*0084*/ 	.word	0xffffffff


	//   ....[3]....
        /*0088*/ 	.word	0xffffffff


	//   ....[4]....
        /*008c*/ 	.word	0xffffffff


	//   ....[5]....
        /*0090*/ 	.word	0xffffffff


	//   ....[6]....
        /*0094*/ 	.word	0xffffffff


	//   ....[7]....
        /*0098*/ 	.word	0xffffffff


	//   ....[8]....
        /*009c*/ 	.word	0xffffffff


	//   ....[9]....
        /*00a0*/ 	.word	0xffffffff


	//   ....[10]....
        /*00a4*/ 	.word	0xffffffff


	//   ....[11]....
        /*00a8*/ 	.word	0xffffffff


	//   ....[12]....
        /*00ac*/ 	.word	0xffffffff


	//   ....[13]....
        /*00b0*/ 	.word	0xffffffff


	//   ....[14]....
        /*00b4*/ 	.word	0xffffffff


	//   ....[15]....
        /*00b8*/ 	.word	0xffffffff


	//   ....[16]....
        /*00bc*/ 	.word	0xffffffff


	//   ....[17]....
        /*00c0*/ 	.word	0xffffffff


	//   ....[18]....
        /*00c4*/ 	.word	0xffffffff


	//   ....[19]....
        /*00c8*/ 	.word	0xffffffff


	//   ....[20]....
        /*00cc*/ 	.word	0xffffffff


	//   ....[21]....
        /*00d0*/ 	.word	0xffffffff


	//   ....[22]....
        /*00d4*/ 	.word	0xffffffff


	//   ....[23]....
        /*00d8*/ 	.word	0xffffffff


	//   ....[24]....
        /*00dc*/ 	.word	0xffffffff


	//   ....[25]....
        /*00e0*/ 	.word	0xffffffff


	//   ....[26]....
        /*00e4*/ 	.word	0xffffffff


	//   ....[27]....
        /*00e8*/ 	.word	0xffffffff


	//   ....[28]....
        /*00ec*/ 	.word	0xffffffff


	//   ....[29]....
        /*00f0*/ 	.word	0xffffffff


	//   ....[30]....
        /*00f4*/ 	.word	0xffffffff


	//   ....[31]....
        /*00f8*/ 	.word	0xffffffff


	//   ....[32]....
        /*00fc*/ 	.word	0xffffffff


	//   ....[33]....
        /*0100*/ 	.word	0xffffffff


	//   ....[34]....
        /*0104*/ 	.word	0xffffffff


	//   ....[35]....
        /*0108*/ 	.word	0xffffffff


	//   ....[36]....
        /*010c*/ 	.word	0xffffffff


	//   ....[37]....
        /*0110*/ 	.word	0xffffffff


	//   ....[38]....
        /*0114*/ 	.word	0xffffffff


	//   ....[39]....
        /*0118*/ 	.word	0xffffffff


	//   ....[40]....
        /*011c*/ 	.word	0xffffffff


	//   ....[41]....
        /*0120*/ 	.word	0xffffffff


	//   ....[42]....
        /*0124*/ 	.word	0xffffffff


	//   ....[43]....
        /*0128*/ 	.word	0xffffffff


	//   ....[44]....
        /*012c*/ 	.word	0xffffffff


	//   ....[45]....
        /*0130*/ 	.word	0xffffffff


	//   ....[46]....
        /*0134*/ 	.word	0xffffffff


	//   ....[47]....
        /*0138*/ 	.word	0xffffffff


	//   ....[48]....
        /*013c*/ 	.word	0xffffffff


	//   ....[49]....
        /*0140*/ 	.word	0xffffffff


	//   ....[50]....
        /*0144*/ 	.word	0xffffffff


	//   ....[51]....
        /*0148*/ 	.word	0xffffffff


	//   ....[52]....
        /*014c*/ 	.word	0xffffffff


	//   ....[53]....
        /*0150*/ 	.word	0xffffffff


	//   ....[54]....
        /*0154*/ 	.word	0xffffffff


	//   ....[55]....
        /*0158*/ 	.word	0xffffffff


	//   ....[56]....
        /*015c*/ 	.word	0xffffffff


	//   ....[57]....
        /*0160*/ 	.word	0xffffffff


	//   ....[58]....
        /*0164*/ 	.word	0xffffffff


	//   ....[59]....
        /*0168*/ 	.word	0xffffffff


	//----- nvinfo : EIATTR_COOP_GROUP_INSTR_OFFSETS
	.align		4
.L_262:
        /*016c*/ 	.byte	0x04, 0x28
        /*016e*/ 	.short	(.L_264 - .L_263)


	//   ....[0]....
.L_263:
        /*0170*/ 	.word	0x00000e30


	//   ....[1]....
        /*0174*/ 	.word	0x00000e60


	//   ....[2]....
        /*0178*/ 	.word	0x00000e80


	//   ....[3]....
        /*017c*/ 	.word	0x00000e90


	//   ....[4]....
        /*0180*/ 	.word	0x00001020


	//   ....[5]....
        /*0184*/ 	.word	0x00001050


	//   ....[6]....
        /*0188*/ 	.word	0x00001080


	//   ....[7]....
        /*018c*/ 	.word	0x000010a0


	//   ....[8]....
        /*0190*/ 	.word	0x00001220


	//   ....[9]....
        /*0194*/ 	.word	0x00001250


	//   ....[10]....
        /*0198*/ 	.word	0x00001280


	//   ....[11]....
        /*019c*/ 	.word	0x000012a0


	//   ....[12]....
        /*01a0*/ 	.word	0x00001420


	//   ....[13]....
        /*01a4*/ 	.word	0x00001450


	//   ....[14]....
        /*01a8*/ 	.word	0x00001480


	//   ....[15]....
        /*01ac*/ 	.word	0x000014a0


	//   ....[16]....
        /*01b0*/ 	.word	0x00001620


	//   ....[17]....
        /*01b4*/ 	.word	0x00001650


	//   ....[18]....
        /*01b8*/ 	.word	0x00001680


	//   ....[19]....
        /*01bc*/ 	.word	0x000016a0


	//   ....[20]....
        /*01c0*/ 	.word	0x00002400


	//   ....[21]....
        /*01c4*/ 	.word	0x00002410


	//   ....[22]....
        /*01c8*/ 	.word	0x00002420


	//   ....[23]....
        /*01cc*/ 	.word	0x00002440


	//   ....[24]....
        /*01d0*/ 	.word	0x000025c0


	//   ....[25]....
        /*01d4*/ 	.word	0x00002600


	//   ....[26]....
        /*01d8*/ 	.word	0x00002630


	//   ....[27]....
        /*01dc*/ 	.word	0x00002650


	//   ....[28]....
        /*01e0*/ 	.word	0x000027d0


	//   ....[29]....
        /*01e4*/ 	.word	0x00002810


	//   ....[30]....
        /*01e8*/ 	.word	0x00002840


	//   ....[31]....
        /*01ec*/ 	.word	0x00002860


	//   ....[32]....
        /*01f0*/ 	.word	0x000029e0


	//   ....[33]....
        /*01f4*/ 	.word	0x00002a20


	//   ....[34]....
        /*01f8*/ 	.word	0x00002a50


	//   ....[35]....
        /*01fc*/ 	.word	0x00002a70


	//   ....[36]....
        /*0200*/ 	.word	0x00002bf0


	//   ....[37]....
        /*0204*/ 	.word	0x00002c30


	//   ....[38]....
        /*0208*/ 	.word	0x00002c60


	//   ....[39]....
        /*020c*/ 	.word	0x00002c80


	//   ....[40]....
        /*0210*/ 	.word	0x000056d0


	//   ....[41]....
        /*0214*/ 	.word	0x00005700


	//   ....[42]....
        /*0218*/ 	.word	0x00005720


	//   ....[43]....
        /*021c*/ 	.word	0x00005730


	//   ....[44]....
        /*0220*/ 	.word	0x000058c0


	//   ....[45]....
        /*0224*/ 	.word	0x000058f0


	//   ....[46]....
        /*0228*/ 	.word	0x00005920


	//   ....[47]....
        /*022c*/ 	.word	0x00005940


	//   ....[48]....
        /*0230*/ 	.word	0x00005ac0


	//   ....[49]....
        /*0234*/ 	.word	0x00005af0


	//   ....[50]....
        /*0238*/ 	.word	0x00005b20


	//   ....[51]....
        /*023c*/ 	.word	0x00005b40


	//   ....[52]....
        /*0240*/ 	.word	0x00005cc0


	//   ....[53]....
        /*0244*/ 	.word	0x00005cf0


	//   ....[54]....
        /*0248*/ 	.word	0x00005d20


	//   ....[55]....
        /*024c*/ 	.word	0x00005d40


	//   ....[56]....
        /*0250*/ 	.word	0x00005ec0


	//   ....[57]....
        /*0254*/ 	.word	0x00005ef0


	//   ....[58]....
        /*0258*/ 	.word	0x00005f20


	//   ....[59]....
        /*025c*/ 	.word	0x00005f40


	//----- nvinfo : EIATTR_VRC_CTA_INIT_COUNT
	.align		4
.L_264:
        /*0260*/ 	.byte	0x02, 0x4a
	.zero		1
	.zero		1


	//----- nvinfo : EIATTR_EXIT_INSTR_OFFSETS
	.align		4
        /*0264*/ 	.byte	0x04, 0x1c
        /*0266*/ 	.short	(.L_266 - .L_265)


	//   ....[0]....
.L_265:
        /*0268*/ 	.word	0x00006be0


	//   ....[1]....
        /*026c*/ 	.word	0x00006c30


	//----- nvinfo : EIATTR_MAX_THREADS
	.align		4
.L_266:
        /*0270*/ 	.byte	0x04, 0x05
        /*0272*/ 	.short	(.L_268 - .L_267)
.L_267:
        /*0274*/ 	.word	0x00000100
        /*0278*/ 	.word	0x00000001
        /*027c*/ 	.word	0x00000001


	//----- nvinfo : EIATTR_CRS_STACK_SIZE
	.align		4
.L_268:
        /*0280*/ 	.byte	0x04, 0x1e
        /*0282*/ 	.short	(.L_270 - .L_269)
.L_269:
        /*0284*/ 	.word	0x00000000


	//----- nvinfo : EIATTR_CBANK_PARAM_SIZE
	.align		4
.L_270:
        /*0288*/ 	.byte	0x03, 0x19
        /*028a*/ 	.short	0x0059


	//----- nvinfo : EIATTR_PARAM_CBANK
	.align		4
        /*028c*/ 	.byte	0x04, 0x0a
        /*028e*/ 	.short	(.L_272 - .L_271)
	.align		4
.L_271:
        /*0290*/ 	.word	index@(.nv.constant0._ZN6thrust24THRUST_300001_SM_1000_NS8cuda_cub4core6detail13_kernel_agentINS1_8__reduce11ReduceAgentINS0_12zip_iteratorIN4cuda3std3__45tupleIJNS0_18transform_iteratorI5AbsOpNS0_10device_ptrIdEENS0_11use_defaultESG_EENS0_17counting_iteratorIlSG_SG_SG_EEEEEEEPNSB_IJdlEEESM_iNS1_9__extrema9arg_max_fIdlNSA_4lessIdEEEEEEJSL_SN_iN3cub18CUB_300001_SM_100013GridEvenShareIiEENSV_9GridQueueIjEESS_EEEvDpT0_)
        /*0294*/ 	.short	0x0380
        /*0296*/ 	.short	0x0059


	//----- nvinfo : EIATTR_SW_WAR
	.align		4
.L_272:
        /*0298*/ 	.byte	0x04, 0x36
        /*029a*/ 	.short	(.L_274 - .L_273)
.L_273:
        /*029c*/ 	.word	0x00000008
.L_274:


//--------------------- .nv.info._ZN6thrust24THRUST_300001_SM_1000_NS8cuda_cub4core6detail13_kernel_agentINS1_8__reduce11ReduceAgentINS0_12zip_iteratorIN4cuda3std3__45tupleIJNS0_18transform_iteratorI5AbsOpNS0_10device_ptrIdEENS0_11use_defaultESG_EENS0_17counting_iteratorIlSG_SG_SG_EEEEEEEPNSB_IJdlEEESM_iNS1_9__extrema9arg_max_fIdlNSA_4lessIdEEEEEEJSL_SN_iSS_EEEvDpT0_ --------------------------
	.section	.nv.info._ZN6thrust24THRUST_300001_SM_1000_NS8cuda_cub4core6detail13_kernel_agentINS1_8__reduce11ReduceAgentINS0_12zip_iteratorIN4cuda3std3__45tupleIJNS0_18transform_iteratorI5AbsOpNS0_10device_ptrIdEENS0_11use_defaultESG_EENS0_17counting_iteratorIlSG_SG_SG_EEEEEEEPNSB_IJdlEEESM_iNS1_9__extrema9arg_max_fIdlNSA_4lessIdEEEEEEJSL_SN_iSS_EEEvDpT0_,"",@"SHT_CUDA_INFO"
	.sectionflags	@""
	.align	4


	//----- nvinfo : EIATTR_CUDA_API_VERSION
	.align		4
        /*0000*/ 	.byte	0x04, 0x37
        /*0002*/ 	.short	(.L_276 - .L_275)
.L_275:
        /*0004*/ 	.word	0x00000082


	//----- nvinfo : EIATTR_KPARAM_INFO
	.align		4
.L_276:
        /*0008*/ 	.byte	0x04, 0x17
        /*000a*/ 	.short	(.L_278 - .L_277)
.L_277:
        /*000c*/ 	.word	0x00000000
        /*0010*/ 	.short	0x0003
        /*0012*/ 	.short	0x0024
        /*0014*/ 	.byte	0x00, 0xf0, 0x05, 0x00


	//----- nvinfo : EIATTR_KPARAM_INFO
	.align		4
.L_278:
        /*0018*/ 	.byte	0x04, 0x17
        /*001a*/ 	.short	(.L_280 - .L_279)
.L_279:
        /*001c*/ 	.word	0x00000000
        /*0020*/ 	.short	0x0002
        /*0022*/ 	.short	0x0020
        /*0024*/ 	.byte	0x00, 0xf0, 0x11, 0x00


	//----- nvinfo : EIATTR_KPARAM_INFO
	.align		4
.L_280:
        /*0028*/ 	.byte	0x04, 0x17
        /*002a*/ 	.short	(.L_282 - .L_281)
.L_281:
        /*002c*/ 	.word	0x00000000
        /*0030*/ 	.short	0x0001
        /*0032*/ 	.short	0x0018
        /*0034*/ 	.byte	0x00, 0xf5, 0x21, 0x00


	//----- nvinfo : EIATTR_KPARAM_INFO
	.align		4
.L_282:
        /*0038*/ 	.byte	0x04, 0x17
        /*003a*/ 	.short	(.L_284 - .L_283)
.L_283:
        /*003c*/ 	.word	0x00000000
        /*0040*/ 	.short	0x0000
        /*0042*/ 	.short	0x0000
        /*0044*/ 	.byte	0x00, 0xf0, 0x61, 0x00


	//----- nvinfo : EIATTR_SPARSE_MMA_MASK
	.align		4
.L_284:
        /*0048*/ 	.byte	0x03, 0x50
        /*004a*/ 	.short	0x0000


	//----- nvinfo : EIATTR_MAXREG_COUNT
	.align		4
        /*004c*/ 	.byte	0x03, 0x1b
        /*004e*/ 	.short	0x00ff


	//----- nvinfo : EIATTR_NUM_BARRIERS
	.align		4
        /*0050*/ 	.byte	0x02, 0x4c
        /*0052*/ 	.byte	0x01
	.zero		1


	//----- nvinfo : EIATTR_MERCURY_ISA_VERSION
	.align		4
        /*0054*/ 	.byte	0x03, 0x5f
        /*0056*/ 	.short	0x0101


	//----- nvinfo : EIATTR_COOP_GROUP_MASK_REGIDS
	.align		4
        /*0058*/ 	.byte	0x04, 0x29
        /*005a*/ 	.short	(.L_286 - .L_285)


	//   ....[0]....
.L_285:
        /*005c*/ 	.word	0xffffffff


	//   ....[1]....
        /*0060*/ 	.word	0xffffffff


	//   ....[2]....
        /*0064*/ 	.word	0xffffffff


	//   ....[3]....
        /*0068*/ 	.word	0xffffffff


	//   ....[4]....
        /*006c*/ 	.word	0xffffffff


	//   ....[5]....
        /*0070*/ 	.word	0xffffffff


	//   ....[6]....
        /*0074*/ 	.word	0xffffffff


	//   ....[7]....
        /*0078*/ 	.word	0xffffffff


	//   ....[8]....
        /*007c*/ 	.word	0xffffffff


	//   ....[9]....
        /*0080*/ 	.word	0xffffffff


	//   ....[10]....
        /*0084*/ 	.word	0xffffffff


	//   ....[11]....
        /*0088*/ 	.word	0xffffffff


	//   ....[12]....
        /*008c*/ 	.word	0xffffffff


	//   ....[13]....
        /*0090*/ 	.word	0xffffffff


	//   ....[14]....
        /*0094*/ 	.word	0xffffffff


	//   ....[15]....
        /*0098*/ 	.word	0xffffffff


	//   ....[16]....
        /*009c*/ 	.word	0xffffffff


	//   ....[17]....
        /*00a0*/ 	.word	0xffffffff


	//   ....[18]....
        /*00a4*/ 	.word	0xffffffff


	//   ....[19]....
        /*00a8*/ 	.word	0xffffffff


	//   ....[20]....
        /*00ac*/ 	.word	0xffffffff


	//   ....[21]....
        /*00b0*/ 	.word	0xffffffff


	//   ....[22]....
        /*00b4*/ 	.word	0xffffffff


	//   ....[23]....
        /*00b8*/ 	.word	0xffffffff


	//   ....[24]....
        /*00bc*/ 	.word	0xffffffff


	//   ....[25]....
        /*00c0*/ 	.word	0xffffffff


	//   ....[26]....
        /*00c4*/ 	.word	0xffffffff


	//   ....[27]....
        /*00c8*/ 	.word	0xffffffff


	//   ....[28]....
        /*00cc*/ 	.word	0xffffffff


	//   ....[29]....
        /*00d0*/ 	.word	0xffffffff


	//   ....[30]....
        /*00d4*/ 	.word	0xffffffff


	//   ....[31]....
        /*00d8*/ 	.word	0xffffffff


	//   ....[32]....
        /*00dc*/ 	.word	0xffffffff


	//   ....[33]....
        /*00e0*/ 	.word	0xffffffff


	//   ....[34]....
        /*00e4*/ 	.word	0xffffffff


	//   ....[35]....
        /*00e8*/ 	.word	0xffffffff


	//   ....[36]....
        /*00ec*/ 	.word	0xffffffff


	//   ....[37]....
        /*00f0*/ 	.word	0xffffffff


	//   ....[38]....
        /*00f4*/ 	.word	0xffffffff


	//   ....[39]....
        /*00f8*/ 	.word	0xffffffff


	//   ....[40]....
        /*00fc*/ 	.word	0xffffffff


	//   ....[41]....
        /*0100*/ 	.word	0xffffffff


	//   ....[42]....
        /*0104*/ 	.word	0xffffffff


	//   ....[43]....
        /*0108*/ 	.word	0xffffffff


	//   ....[44]....
        /*010c*/ 	.word	0xffffffff


	//   ....[45]....
        /*0110*/ 	.word	0xffffffff


	//   ....[46]....
        /*0114*/ 	.word	0xffffffff


	//   ....[47]....
        /*0118*/ 	.word	0xffffffff


	//   ....[48]....
        /*011c*/ 	.word	0xffffffff


	//   ....[49]....
        /*0120*/ 	.word	0xffffffff


	//   ....[50]....
        /*0124*/ 	.word	0xffffffff


	//   ....[51]....
        /*0128*/ 	.word	0xffffffff


	//   ....[52]....
        /*012c*/ 	.word	0xffffffff


	//   ....[53]....
        /*0130*/ 	.word	0xffffffff


	//   ....[54]....
        /*0134*/ 	.word	0xffffffff


	//   ....[55]....
        /*0138*/ 	.word	0xffffffff


	//   ....[56]....
        /*013c*/ 	.word	0xffffffff


	//   ....[57]....
        /*0140*/ 	.word	0xffffffff


	//   ....[58]....
        /*0144*/ 	.word	0xffffffff


	//   ....[59]....
        /*0148*/ 	.word	0xffffffff


	//----- nvinfo : EIATTR_COOP_GROUP_INSTR_OFFSETS
	.align		4
.L_286:
        /*014c*/ 	.byte	0x04, 0x28
        /*014e*/ 	.short	(.L_288 - .L_287)


	//   ....[0]....
.L_287:
        /*0150*/ 	.word	0x00000e00


	//   ....[1]....
        /*0154*/ 	.word	0x00000e30


	//   ....[2]....
        /*0158*/ 	.word	0x00000e50


	//   ....[3]....
        /*015c*/ 	.word	0x00000e60


	//   ....[4]....
        /*0160*/ 	.word	0x00000ff0


	//   ....[5]....
        /*0164*/ 	.word	0x00001020


	//   ....[6]....
        /*0168*/ 	.word	0x00001050


	//   ....[7]....
        /*016c*/ 	.word	0x00001070


	//   ....[8]....
        /*0170*/ 	.word	0x000011f0


	//   ....[9]....
        /*0174*/ 	.word	0x00001220


	//   ....[10]....
        /*0178*/ 	.word	0x00001250


	//   ....[11]....
        /*017c*/ 	.word	0x00001270


	//   ....[12]....
        /*0180*/ 	.word	0x000013f0


	//   ....[13]....
        /*0184*/ 	.word	0x00001420


	//   ....[14]....
        /*0188*/ 	.word	0x00001450


	//   ....[15]....
        /*018c*/ 	.word	0x00001470


	//   ....[16]....
        /*0190*/ 	.word	0x000015f0


	//   ....[17]....
        /*0194*/ 	.word	0x00001620


	//   ....[18]....
        /*0198*/ 	.word	0x00001650


	//   ....[19]....
        /*019c*/ 	.word	0x00001670


	//   ....[20]....
        /*01a0*/ 	.word	0x000023d0


	//   ....[21]....
        /*01a4*/ 	.word	0x000023e0


	//   ....[22]....
        /*01a8*/ 	.word	0x000023f0


	//   ....[23]....
        /*01ac*/ 	.word	0x00002410


	//   ....[24]....
        /*01b0*/ 	.word	0x00002590


	//   ....[25]....
        /*01b4*/ 	.word	0x000025d0


	//   ....[26]....
        /*01b8*/ 	.word	0x00002600


	//   ....[27]....
        /*01bc*/ 	.word	0x00002620


	//   ....[28]....
        /*01c0*/ 	.word	0x000027a0


	//   ....[29]....
        /*01c4*/ 	.word	0x000027e0


	//   ....[30]....
        /*01c8*/ 	.word	0x00002810


	//   ....[31]....
        /*01cc*/ 	.word	0x00002830


	//   ....[32]....
        /*01d0*/ 	.word	0x000029b0


	//   ....[33]....
        /*01d4*/ 	.word	0x000029f0


	//   ....[34]....
        /*01d8*/ 	.word	0x00002a20


	//   ....[35]....
        /*01dc*/ 	.word	0x00002a40


	//   ....[36]....
        /*01e0*/ 	.word	0x00002bc0


	//   ....[37]....
        /*01e4*/ 	.word	0x00002c00


	//   ....[38]....
        /*01e8*/ 	.word	0x00002c30


	//   ....[39]....
        /*01ec*/ 	.word	0x00002c50


	//   ....[40]....
        /*01f0*/ 	.word	0x000055d0


	//   ....[41]....
        /*01f4*/ 	.word	0x00005600


	//   ....[42]....
        /*01f8*/ 	.word	0x00005620


	//   ....[43]....
        /*01fc*/ 	.word	0x00005630


	//   ....[44]....
        /*0200*/ 	.word	0x000057c0


	//   ....[45]....
        /*0204*/ 	.word	0x000057f0


	//   ....[46]....
        /*0208*/ 	.word	0x00005820


	//   ....[47]....
        /*020c*/ 	.word	0x00005840


	//   ....[48]....
        /*0210*/ 	.word	0x000059c0


	//   ....[49]....
        /*0214*/ 	.word	0x000059f0


	//   ....[50]....
        /*0218*/ 	.word	0x00005a20


	//   ....[51]....
        /*021c*/ 	.word	0x00005a40


	//   ....[52]....
        /*0220*/ 	.word	0x00005bc0


	//   ....[53]....
        /*0224*/ 	.word	0x00005bf0


	//   ....[54]....
        /*0228*/ 	.word	0x00005c20


	//   ....[55]....
        /*022c*/ 	.word	0x00005c40


	//   ....[56]....
        /*0230*/ 	.word	0x00005dc0


	//   ....[57]....
        /*0234*/ 	.word	0x00005df0


	//   ....[58]....
        /*0238*/ 	.word	0x00005e20


	//   ....[59]....
        /*023c*/ 	.word	0x00005e40


	//----- nvinfo : EIATTR_VRC_CTA_INIT_COUNT
	.align		4
.L_288:
        /*0240*/ 	.byte	0x02, 0x4a
	.zero		1
	.zero		1


	//----- nvinfo : EIATTR_EXIT_INSTR_OFFSETS
	.align		4
        /*0244*/ 	.byte	0x04, 0x1c
        /*0246*/ 	.short	(.L_290 - .L_289)


	//   ....[0]....
.L_289:
        /*0248*/ 	.word	0x00000030


	//   ....[1]....
        /*024c*/ 	.word	0x00006ae0


	//   ....[2]....
        /*0250*/ 	.word	0x00006b20


	//----- nvinfo : EIATTR_MAX_THREADS
	.align		4
.L_290:
        /*0254*/ 	.byte	0x04, 0x05
        /*0256*/ 	.short	(.L_292 - .L_291)
.L_291:
        /*0258*/ 	.word	0x00000100
        /*025c*/ 	.word	0x00000001
        /*0260*/ 	.word	0x00000001


	//----- nvinfo : EIATTR_CRS_STACK_SIZE
	.align		4
.L_292:
        /*0264*/ 	.byte	0x04, 0x1e
        /*0266*/ 	.short	(.L_294 - .L_293)
.L_293:
        /*0268*/ 	.word	0x00000000


	//----- nvinfo : EIATTR_CBANK_PARAM_SIZE
	.align		4
.L_294:
        /*026c*/ 	.byte	0x03, 0x19
        /*026e*/ 	.short	0x0025


	//----- nvinfo : EIATTR_PARAM_CBANK
	.align		4
        /*0270*/ 	.byte	0x04, 0x0a
        /*0272*/ 	.short	(.L_296 - .L_295)
	.align		4
.L_295:
        /*0274*/ 	.word	index@(.nv.constant0._ZN6thrust24THRUST_300001_SM_1000_NS8cuda_cub4core6detail13_kernel_agentINS1_8__reduce11ReduceAgentINS0_12zip_iteratorIN4cuda3std3__45tupleIJNS0_18transform_iteratorI5AbsOpNS0_10device_ptrIdEENS0_11use_defaultESG_EENS0_17counting_iteratorIlSG_SG_SG_EEEEEEEPNSB_IJdlEEESM_iNS1_9__extrema9arg_max_fIdlNSA_4lessIdEEEEEEJSL_SN_iSS_EEEvDpT0_)
        /*0278*/ 	.short	0x0380
        /*027a*/ 	.short	0x0025


	//----- nvinfo : EIATTR_SW_WAR
	.align		4
.L_296:
        /*027c*/ 	.byte	0x04, 0x36
        /*027e*/ 	.short	(.L_298 - .L_297)
.L_297:
        /*0280*/ 	.word	0x00000008
.L_298:


//--------------------- .nv.info._Z16eliminate_kernelPdS_iid --------------------------
	.section	.nv.info._Z16eliminate_kernelPdS_iid,"",@"SHT_CUDA_INFO"
	.sectionflags	@""
	.align	4


	//----- nvinfo : EIATTR_CUDA_API_VERSION
	.align		4
        /*0000*/ 	.byte	0x04, 0x37
        /*0002*/ 	.short	(.L_300 - .L_299)
.L_299:
        /*0004*/ 	.word	0x00000082


	//----- nvinfo : EIATTR_KPARAM_INFO
	.align		4
.L_300:
        /*0008*/ 	.byte	0x04, 0x17
        /*000a*/ 	.short	(.L_302 - .L_301)
.L_301:
        /*000c*/ 	.word	0x00000000
        /*0010*/ 	.short	0x0004
        /*0012*/ 	.short	0x0018
        /*0014*/ 	.byte	0x00, 0xf0, 0x21, 0x00


	//----- nvinfo : EIATTR_KPARAM_INFO
	.align		4
.L_302:
        /*0018*/ 	.byte	0x04, 0x17
        /*001a*/ 	.short	(.L_304 - .L_303)
.L_303:
        /*001c*/ 	.word	0x00000000
        /*0020*/ 	.short	0x0003
        /*0022*/ 	.short	0x0014
        /*0024*/ 	.byte	0x00, 0xf0, 0x11, 0x00


	//----- nvinfo : EIATTR_KPARAM_INFO
	.align		4
.L_304:
        /*0028*/ 	.byte	0x04, 0x17
        /*002a*/ 	.short	(.L_306 - .L_305)
.L_305:
        /*002c*/ 	.word	0x00000000
        /*0030*/ 	.short	0x0002
        /*0032*/ 	.short	0x0010
        /*0034*/ 	.byte	0x00, 0xf0, 0x11, 0x00


	//----- nvinfo : EIATTR_KPARAM_INFO
	.align		4
.L_306:
        /*0038*/ 	.byte	0x04, 0x17
        /*003a*/ 	.short	(.L_308 - .L_307)
.L_307:
        /*003c*/ 	.word	0x00000000
        /*0040*/ 	.short	0x0001
        /*0042*/ 	.short	0x0008
        /*0044*/ 	.byte	0x00, 0xf5, 0x21, 0x00


	//----- nvinfo : EIATTR_KPARAM_INFO
	.align		4
.L_308:
        /*0048*/ 	.byte	0x04, 0x17
        /*004a*/ 	.short	(.L_310 - .L_309)
.L_309:
        /*004c*/ 	.word	0x00000000
        /*0050*/ 	.short	0x0000
        /*0052*/ 	.short	0x0000
        /*0054*/ 	.byte	0x00, 0xf5, 0x21, 0x00


	//----- nvinfo : EIATTR_SPARSE_MMA_MASK
	.align		4
.L_310:
        /*0058*/ 	.byte	0x03, 0x50
        /*005a*/ 	.short	0x0000


	//----- nvinfo : EIATTR_MAXREG_COUNT
	.align		4
        /*005c*/ 	.byte	0x03, 0x1b
        /*005e*/ 	.short	0x00ff


	//----- nvinfo : EIATTR_MERCURY_ISA_VERSION
	.align		4
        /*0060*/ 	.byte	0x03, 0x5f
        /*0062*/ 	.short	0x0101


	//----- nvinfo : EIATTR_VRC_CTA_INIT_COUNT
	.align		4
        /*0064*/ 	.byte	0x02, 0x4a
	.zero		1
	.zero		1


	//----- nvinfo : EIATTR_EXIT_INSTR_OFFSETS
	.align		4
        /*0068*/ 	.byte	0x04, 0x1c
        /*006a*/ 	.short	(.L_312 - .L_311)


	//   ....[0]....
.L_311:
        /*006c*/ 	.word	0x00000060


	//   ....[1]....
        /*0070*/ 	.word	0x00000320


	//   ....[2]....
        /*0074*/ 	.word	0x000003c0


	//----- nvinfo : EIATTR_CRS_STACK_SIZE
	.align		4
.L_312:
        /*0078*/ 	.byte	0x04, 0x1e
        /*007a*/ 	.short	(.L_314 - .L_313)
.L_313:
        /*007c*/ 	.word	0x00000000


	//----- nvinfo : EIATTR_CBANK_PARAM_SIZE
	.align		4
.L_314:
        /*0080*/ 	.byte	0x03, 0x19
        /*0082*/ 	.short	0x0020


	//----- nvinfo : EIATTR_PARAM_CBANK
	.align		4
        /*0084*/ 	.byte	0x04, 0x0a
        /*0086*/ 	.short	(.L_316 - .L_315)
	.align		4
.L_315:
        /*0088*/ 	.word	index@(.nv.constant0._Z16eliminate_kernelPdS_iid)
        /*008c*/ 	.short	0x0380
        /*008e*/ 	.short	0x0020


	//----- nvinfo : EIATTR_SW_WAR
	.align		4
.L_316:
        /*0090*/ 	.byte	0x04, 0x36
        /*0092*/ 	.short	(.L_318 - .L_317)
.L_317:
        /*0094*/ 	.word	0x00000008
.L_318:


//--------------------- .nv.info._Z9swap_rowsPdS_iii --------------------------
	.section	.nv.info._Z9swap_rowsPdS_iii,"",@"SHT_CUDA_INFO"
	.sectionflags	@""
	.align	4


	//----- nvinfo : EIATTR_CUDA_API_VERSION
	.align		4
        /*0000*/ 	.byte	0x04, 0x37
        /*0002*/ 	.short	(.L_320 - .L_319)
.L_319:
        /*0004*/ 	.word	0x00000082


	//----- nvinfo : EIATTR_KPARAM_INFO
	.align		4
.L_320:
        /*0008*/ 	.byte	0x04, 0x17
        /*000a*/ 	.short	(.L_322 - .L_321)
.L_321:
        /*000c*/ 	.word	0x00000000
        /*0010*/ 	.short	0x0004
        /*0012*/ 	.short	0x0018
        /*0014*/ 	.byte	0x00, 0xf0, 0x11, 0x00


	//----- nvinfo : EIATTR_KPARAM_INFO
	.align		4
.L_322:
        /*0018*/ 	.byte	0x04, 0x17
        /*001a*/ 	.short	(.L_324 - .L_323)
.L_323:
        /*001c*/ 	.word	0x00000000
        /*0020*/ 	.short	0x0003
        /*0022*/ 	.short	0x0014
        /*0024*/ 	.byte	0x00, 0xf0, 0x11, 0x00


	//----- nvinfo : EIATTR_KPARAM_INFO
	.align		4
.L_324:
        /*0028*/ 	.byte	0x04, 0x17
        /*002a*/ 	.short	(.L_326 - .L_325)
.L_325:
        /*002c*/ 	.word	0x00000000
        /*0030*/ 	.short	0x0002
        /*0032*/ 	.short	0x0010
        /*0034*/ 	.byte	0x00, 0xf0, 0x11, 0x00


	//----- nvinfo : EIATTR_KPARAM_INFO
	.align		4
.L_326:
        /*0038*/ 	.byte	0x04, 0x17
        /*003a*/ 	.short	(.L_328 - .L_327)
.L_327:
        /*003c*/ 	.word	0x00000000
        /*0040*/ 	.short	0x0001
        /*0042*/ 	.short	0x0008
        /*0044*/ 	.byte	0x00, 0xf5, 0x21, 0x00


	//----- nvinfo : EIATTR_KPARAM_INFO
	.align		4
.L_328:
        /*0048*/ 	.byte	0x04, 0x17
        /*004a*/ 	.short	(.L_330 - .L_329)
.L_329:
        /*004c*/ 	.word	0x00000000
        /*0050*/ 	.short	0x0000
        /*0052*/ 	.short	0x0000
        /*0054*/ 	.byte	0x00, 0xf5, 0x21, 0x00


	//----- nvinfo : EIATTR_SPARSE_MMA_MASK
	.align		4
.L_330:
        /*0058*/ 	.byte	0x03, 0x50
        /*005a*/ 	.short	0x0000


	//----- nvinfo : EIATTR_MAXREG_COUNT
	.align		4
        /*005c*/ 	.byte	0x03, 0x1b
        /*005e*/ 	.short	0x00ff


	//----- nvinfo : EIATTR_MERCURY_ISA_VERSION
	.align		4
        /*0060*/ 	.byte	0x03, 0x5f
        /*0062*/ 	.short	0x0101


	//----- nvinfo : EIATTR_VRC_CTA_INIT_COUNT
	.align		4
        /*0064*/ 	.byte	0x02, 0x4a
	.zero		1
	.zero		1


	//----- nvinfo : EIATTR_EXIT_INSTR_OFFSETS
	.align		4
        /*0068*/ 	.byte	0x04, 0x1c
        /*006a*/ 	.short	(.L_332 - .L_331)


	//   ....[0]....
.L_331:
        /*006c*/ 	.word	0x00000170


	//   ....[1]....
        /*0070*/ 	.word	0x00000210


	//----- nvinfo : EIATTR_CRS_STACK_SIZE
	.align		4
.L_332:
        /*0074*/ 	.byte	0x04, 0x1e
        /*0076*/ 	.short	(.L_334 - .L_333)
.L_333:
        /*0078*/ 	.word	0x00000000


	//----- nvinfo : EIATTR_CBANK_PARAM_SIZE
	.align		4
.L_334:
        /*007c*/ 	.byte	0x03, 0x19
        /*007e*/ 	.short	0x001c


	//----- nvinfo : EIATTR_PARAM_CBANK
	.align		4
        /*0080*/ 	.byte	0x04, 0x0a
        /*0082*/ 	.short	(.L_336 - .L_335)
	.align		4
.L_335:
        /*0084*/ 	.word	index@(.nv.constant0._Z9swap_rowsPdS_iii)
        /*0088*/ 	.short	0x0380
        /*008a*/ 	.short	0x001c


	//----- nvinfo : EIATTR_SW_WAR
	.align		4
.L_336:
        /*008c*/ 	.byte	0x04, 0x36
        /*008e*/ 	.short	(.L_338 - .L_337)
.L_337:
        /*0090*/ 	.word	0x00000008
.L_338:


//--------------------- .nv.callgraph             --------------------------
	.section	.nv.callgraph,"",@"SHT_CUDA_CALLGRAPH"
	.align	4
	.sectionentsize	8
	.align		4
        /*0000*/ 	.word	0x00000000
	.align		4
        /*0004*/ 	.word	0xffffffff
	.align		4
        /*0008*/ 	.word	0x00000000
	.align		4
        /*000c*/ 	.word	0xfffffffe
	.align		4
        /*0010*/ 	.word	0x00000000
	.align		4
        /*0014*/ 	.word	0xfffffffd
	.align		4
        /*0018*/ 	.word	0x00000000
	.align		4
        /*001c*/ 	.word	0xfffffffc


//--------------------- .nv.constant4             --------------------------
	.section	.nv.constant4,"a",@progbits
	.align	8
	.align		8
.nv.constant4:
        /*0000*/ 	.dword	_ZN34_INTERNAL_1207d2f0_4_k_cu_3c8d30dc4cuda3std3__45__cpo5beginE
	.align		8
        /*0008*/ 	.dword	_ZN34_INTERNAL_1207d2f0_4_k_cu_3c8d30dc4cuda3std3__45__cpo3endE
	.align		8
        /*0010*/ 	.dword	_ZN34_INTERNAL_1207d2f0_4_k_cu_3c8d30dc4cuda3std3__45__cpo6cbeginE
	.align		8
        /*0018*/ 	.dword	_ZN34_INTERNAL_1207d2f0_4_k_cu_3c8d30dc4cuda3std3__45__cpo4cendE
	.align		8
        /*0020*/ 	.dword	_ZN34_INTERNAL_1207d2f0_4_k_cu_3c8d30dc4cuda3std3__45__cpo6rbeginE
	.align		8
        /*0028*/ 	.dword	_ZN34_INTERNAL_1207d2f0_4_k_cu_3c8d30dc4cuda3std3__45__cpo4rendE
	.align		8
        /*0030*/ 	.dword	_ZN34_INTERNAL_1207d2f0_4_k_cu_3c8d30dc4cuda3std3__45__cpo7crbeginE
	.align		8
        /*0038*/ 	.dword	_ZN34_INTERNAL_1207d2f0_4_k_cu_3c8d30dc4cuda3std3__45__cpo5crendE
	.align		8
        /*0040*/ 	.dword	_ZN34_INTERNAL_1207d2f0_4_k_cu_3c8d30dc4cuda3std3__436_GLOBAL__N__1207d2f0_4_k_cu_3c8d30dc6ignoreE
	.align		8
        /*0048*/ 	.dword	_ZN34_INTERNAL_1207d2f0_4_k_cu_3c8d30dc4cuda3std3__419piecewise_constructE
	.align		8
        /*0050*/ 	.dword	_ZN34_INTERNAL_1207d2f0_4_k_cu_3c8d30dc4cuda3std3__48in_placeE
	.align		8
        /*0058*/ 	.dword	_ZN34_INTERNAL_1207d2f0_4_k_cu_3c8d30dc4cuda3std3__420unreachable_sentinelE
	.align		8
        /*0060*/ 	.dword	_ZN34_INTERNAL_1207d2f0_4_k_cu_3c8d30dc4cuda3std3__47nulloptE
	.align		8
        /*0068*/ 	.dword	_ZN34_INTERNAL_1207d2f0_4_k_cu_3c8d30dc4cuda3std3__48unexpectE
	.align		8
        /*0070*/ 	.dword	_ZN34_INTERNAL_1207d2f0_4_k_cu_3c8d30dc4cuda3std6ranges3__45__cpo4swapE
	.align		8
        /*0078*/ 	.dword	_ZN34_INTERNAL_1207d2f0_4_k_cu_3c8d30dc4cuda3std6ranges3__45__cpo9iter_moveE
	.align		8
        /*0080*/ 	.dword	_ZN34_INTERNAL_1207d2f0_4_k_cu_3c8d30dc4cuda3std6ranges3__45__cpo5beginE
	.align		8
        /*0088*/ 	.dword	_ZN34_INTERNAL_1207d2f0_4_k_cu_3c8d30dc4cuda3std6ranges3__45__cpo3endE
	.align		8
        /*0090*/ 	.dword	_ZN34_INTERNAL_1207d2f0_4_k_cu_3c8d30dc4cuda3std6ranges3__45__cpo6cbeginE
	.align		8
        /*0098*/ 	.dword	_ZN34_INTERNAL_1207d2f0_4_k_cu_3c8d30dc4cuda3std6ranges3__45__cpo4cendE
	.align		8
        /*00a0*/ 	.dword	_ZN34_INTERNAL_1207d2f0_4_k_cu_3c8d30dc4cuda3std6ranges3__45__cpo7advanceE
	.align		8
        /*00a8*/ 	.dword	_ZN34_INTERNAL_1207d2f0_4_k_cu_3c8d30dc4cuda3std6ranges3__45__cpo9iter_swapE
	.align		8
        /*00b0*/ 	.dword	_ZN34_INTERNAL_1207d2f0_4_k_cu_3c8d30dc4cuda3std6ranges3__45__cpo4nextE
	.align		8
        /*00b8*/ 	.dword	_ZN34_INTERNAL_1207d2f0_4_k_cu_3c8d30dc4cuda3std6ranges3__45__cpo4prevE
	.align		8
        /*00c0*/ 	.dword	_ZN34_INTERNAL_1207d2f0_4_k_cu_3c8d30dc4cuda3std6ranges3__45__cpo4dataE
	.align		8
        /*00c8*/ 	.dword	_ZN34_INTERNAL_1207d2f0_4_k_cu_3c8d30dc4cuda3std6ranges3__45__cpo5cdataE
	.align		8
        /*00d0*/ 	.dword	_ZN34_INTERNAL_1207d2f0_4_k_cu_3c8d30dc4cuda3std6ranges3__45__cpo4sizeE
	.align		8
        /*00d8*/ 	.dword	_ZN34_INTERNAL_1207d2f0_4_k_cu_3c8d30dc4cuda3std6ranges3__45__cpo5ssizeE
	.align		8
        /*00e0*/ 	.dword	_ZN34_INTERNAL_1207d2f0_4_k_cu_3c8d30dc4cuda3std6ranges3__45__cpo8distanceE
	.align		8
        /*00e8*/ 	.dword	_ZN34_INTERNAL_1207d2f0_4_k_cu_3c8d30dc6thrust24THRUST_300001_SM_1000_NS8cuda_cub3parE
	.align		8
        /*00f0*/ 	.dword	_ZN34_INTERNAL_1207d2f0_4_k_cu_3c8d30dc6thrust24THRUST_300001_SM_1000_NS8cuda_cub10par_nosyncE
	.align		8
        /*00f8*/ 	.dword	_ZN34_INTERNAL_1207d2f0_4_k_cu_3c8d30dc6thrust24THRUST_300001_SM_1000_NS6system6detail10sequential3seqE
	.align		8
        /*0100*/ 	.dword	_ZN34_INTERNAL_1207d2f0_4_k_cu_3c8d30dc6thrust24THRUST_300001_SM_1000_NS6system3cpp3parE
	.align		8
        /*0108*/ 	.dword	_ZN34_INTERNAL_1207d2f0_4_k_cu_3c8d30dc6thrust24THRUST_300001_SM_1000_NS12placeholders2_1E
	.align		8
        /*0110*/ 	.dword	_ZN34_INTERNAL_1207d2f0_4_k_cu_3c8d30dc6thrust24THRUST_300001_SM_1000_NS12placeholders2_2E
	.align		8
        /*0118*/ 	.dword	_ZN34_INTERNAL_1207d2f0_4_k_cu_3c8d30dc6thrust24THRUST_300001_SM_1000_NS12placeholders2_3E
	.align		8
        /*0120*/ 	.dword	_ZN34_INTERNAL_1207d2f0_4_k_cu_3c8d30dc6thrust24THRUST_300001_SM_1000_NS12placeholders2_4E
	.align		8
        /*0128*/ 	.dword	_ZN34_INTERNAL_1207d2f0_4_k_cu_3c8d30dc6thrust24THRUST_300001_SM_1000_NS12placeholders2_5E
	.align		8
        /*0130*/ 	.dword	_ZN34_INTERNAL_1207d2f0_4_k_cu_3c8d30dc6thrust24THRUST_300001_SM_1000_NS12placeholders2_6E
	.align		8
        /*0138*/ 	.dword	_ZN34_INTERNAL_1207d2f0_4_k_cu_3c8d30dc6thrust24THRUST_300001_SM_1000_NS12placeholders2_7E
	.align		8
        /*0140*/ 	.dword	_ZN34_INTERNAL_1207d2f0_4_k_cu_3c8d30dc6thrust24THRUST_300001_SM_1000_NS12placeholders2_8E
	.align		8
        /*0148*/ 	.dword	_ZN34_INTERNAL_1207d2f0_4_k_cu_3c8d30dc6thrust24THRUST_300001_SM_1000_NS12placeholders2_9E
	.align		8
        /*0150*/ 	.dword	_ZN34_INTERNAL_1207d2f0_4_k_cu_3c8d30dc6thrust24THRUST_300001_SM_1000_NS12placeholders3_10E
	.align		8
        /*0158*/ 	.dword	_ZN34_INTERNAL_1207d2f0_4_k_cu_3c8d30dc6thrust24THRUST_300001_SM_1000_NS3seqE
	.align		8
        /*0160*/ 	.dword	_ZN34_INTERNAL_1207d2f0_4_k_cu_3c8d30dc6thrust24THRUST_300001_SM_1000_NS6deviceE


//--------------------- .text._ZN3cub18CUB_300001_SM_10006detail11EmptyKernelIvEEvv --------------------------
	.section	.text._ZN3cub18CUB_300001_SM_10006detail11EmptyKernelIvEEvv,"ax",@progbits
	.align	128
        .global         _ZN3cub18CUB_300001_SM_10006detail11EmptyKernelIvEEvv
        .type           _ZN3cub18CUB_300001_SM_10006detail11EmptyKernelIvEEvv,@function
        .size           _ZN3cub18CUB_300001_SM_10006detail11EmptyKernelIvEEvv,(.L_x_706 - _ZN3cub18CUB_300001_SM_10006detail11EmptyKernelIvEEvv)
        .other          _ZN3cub18CUB_300001_SM_10006detail11EmptyKernelIvEEvv,@"STO_CUDA_ENTRY STV_DEFAULT"
_ZN3cub18CUB_300001_SM_10006detail11EmptyKernelIvEEvv:
.text._ZN3cub18CUB_300001_SM_10006detail11EmptyKernelIvEEvv:
[----:B------:R-:W-:Y:S01]  /*0000*/  LDC R1, c[0x0][0x37c] ;  /* 0x0000df00ff017b82 */ /* 0x000fe20000000800 */
[----:B------:R-:W-:Y:S05]  /*0010*/  EXIT ;  /* 0x000000000000794d */ /* 0x000fea0003800000 */
.L_x_0:
[----:B------:R-:W-:-:S00]  /*0020*/  BRA `(.L_x_0) ;  /* 0xfffffffc00fc7947 */ /* 0x000fc0000383ffff */
[----:B------:R-:W-:-:S00]  /*0030*/  NOP ;  /* 0x0000000000007918 */ /* 0x000fc00000000000 */
        /* <DEDUP_REMOVED lines=12> */
.L_x_706:


//--------------------- .text._ZN6thrust24THRUST_300001_SM_1000_NS8cuda_cub4core6detail13_kernel_agentINS1_8__reduce11ReduceAgentIPN4cuda3std3__45tupleIJdlEEESC_SB_lNS1_9__extrema9arg_max_fIdlNS9_4lessIdEEEEEEJSC_SC_iSH_EEEvDpT0_ --------------------------
	.section	.text._ZN6thrust24THRUST_300001_SM_1000_NS8cuda_cub4core6detail13_kernel_agentINS1_8__reduce11ReduceAgentIPN4cuda3std3__45tupleIJdlEEESC_SB_lNS1_9__extrema9arg_max_fIdlNS9_4lessIdEEEEEEJSC_SC_iSH_EEEvDpT0_,"ax",@progbits
	.align	128
        .global         _ZN6thrust24THRUST_300001_SM_1000_NS8cuda_cub4core6detail13_kernel_agentINS1_8__reduce11ReduceAgentIPN4cuda3std3__45tupleIJdlEEESC_SB_lNS1_9__extrema9arg_max_fIdlNS9_4lessIdEEEEEEJSC_SC_iSH_EEEvDpT0_
        .type           _ZN6thrust24THRUST_300001_SM_1000_NS8cuda_cub4core6detail13_kernel_agentINS1_8__reduce11ReduceAgentIPN4cuda3std3__45tupleIJdlEEESC_SB_lNS1_9__extrema9arg_max_fIdlNS9_4lessIdEEEEEEJSC_SC_iSH_EEEvDpT0_,@function
        .size           _ZN6thrust24THRUST_300001_SM_1000_NS8cuda_cub4core6detail13_kernel_agentINS1_8__reduce11ReduceAgentIPN4cuda3std3__45tupleIJdlEEESC_SB_lNS1_9__extrema9arg_max_fIdlNS9_4lessIdEEEEEEJSC_SC_iSH_EEEvDpT0_,(.L_x_707 - _ZN6thrust24THRUST_300001_SM_1000_NS8cuda_cub4core6detail13_kernel_agentINS1_8__reduce11ReduceAgentIPN4cuda3std3__45tupleIJdlEEESC_SB_lNS1_9__extrema9arg_max_fIdlNS9_4lessIdEEEEEEJSC_SC_iSH_EEEvDpT0_)
        .other          _ZN6thrust24THRUST_300001_SM_1000_NS8cuda_cub4core6detail13_kernel_agentINS1_8__reduce11ReduceAgentIPN4cuda3std3__45tupleIJdlEEESC_SB_lNS1_9__extrema9arg_max_fIdlNS9_4lessIdEEEEEEJSC_SC_iSH_EEEvDpT0_,@"STO_CUDA_ENTRY STV_DEFAULT"
_ZN6thrust24THRUST_300001_SM_1000_NS8cuda_cub4core6detail13_kernel_agentINS1_8__reduce11ReduceAgentIPN4cuda3std3__45tupleIJdlEEESC_SB_lNS1_9__extrema9arg_max_fIdlNS9_4lessIdEEEEEEJSC_SC_iSH_EEEvDpT0_:
.text._ZN6thrust24THRUST_300001_SM_1000_NS8cuda_cub4core6detail13_kernel_agentINS1_8__reduce11ReduceAgentIPN4cuda3std3__45tupleIJdlEEESC_SB_lNS1_9__extrema9arg_max_fIdlNS9_4lessIdEEEEEEJSC_SC_iSH_EEEvDpT0_:
[----:B------:R-:W-:Y:S01]  /*0000*/  LDC R1, c[0x0][0x37c] ;  /* 0x0000df00ff017b82 */ /* 0x000fe20000000800 */
[----:B------:R-:W0:Y:S02]  /*0010*/  LDCU UR8, c[0x0][0x390] ;  /* 0x00007200ff0877ac */ /* 0x000e240008000800 */
[----:B0-----:R-:W-:-:S13]  /*0020*/  ISETP.NE.AND P0, PT, RZ, UR8, PT ;  /* 0x00000008ff007c0c */ /* 0x001fda000bf05270 */
[----:B------:R-:W-:Y:S05]  /*0030*/  @!P0 EXIT ;  /* 0x000000000000894d */ /* 0x000fea0003800000 */
[----:B------:R-:W-:Y:S01]  /*0040*/  UISETP.GT.AND UP0, UPT, UR8, 0x4ff, UPT ;  /* 0x000004ff0800788c */ /* 0x000fe2000bf04270 */
[----:B------:R-:W-:Y:S01]  /*0050*/  BSSY.RECONVERGENT B0, `(.L_x_1) ;  /* 0x00006c3000007945 */ /* 0x000fe20003800200 */
[----:B------:R-:W0:Y:S07]  /*0060*/  LDCU.64 UR10, c[0x0][0x358] ;  /* 0x00006b00ff0a77ac */ /* 0x000e2e0008000a00 */
[----:B------:R-:W-:Y:S05]  /*0070*/  BRA.U UP0, `(.L_x_2) ;  /* 0x0000003900807547 */ /* 0x000fea000b800000 */
[----:B------:R-:W1:Y:S01]  /*0080*/  S2R R0, SR_TID.X ;  /* 0x0000000000007919 */ /* 0x000e620000002100 */
[----:B------:R-:W2:Y:S01]  /*0090*/  LDCU UR4, c[0x0][0x390] ;  /* 0x00007200ff0477ac */ /* 0x000ea20008000800 */
[----:B------:R-:W-:Y:S01]  /*00a0*/  BSSY.RECONVERGENT B1, `(.L_x_3) ;  /* 0x000000b000017945 */ /* 0x000fe20003800200 */
[----:B------:R-:W-:Y:S02]  /*00b0*/  CS2R R14, SRZ ;  /* 0x00000000000e7805 */ /* 0x000fe4000001ff00 */
[----:B------:R-:W-:Y:S02]  /*00c0*/  CS2R R12, SRZ ;  /* 0x00000000000c7805 */ /* 0x000fe4000001ff00 */
[----:B-1----:R-:W-:Y:S01]  /*00d0*/  ISETP.GE.AND P0, PT, R0, UR8, PT ;  /* 0x0000000800007c0c */ /* 0x002fe2000bf06270 */
[----:B------:R-:W-:-:S12]  /*00e0*/  IMAD.MOV.U32 R19, RZ, RZ, R0 ;  /* 0x000000ffff137224 */ /* 0x000fd800078e0000 */
[----:B--2---:R-:W-:Y:S05]  /*00f0*/  @P0 BRA `(.L_x_4) ;  /* 0x0000000000140947 */ /* 0x004fea0003800000 */
[----:B------:R-:W1:Y:S02]  /*0100*/  LDC.64 R2, c[0x0][0x380] ;  /* 0x0000e000ff027b82 */ /* 0x000e640000000a00 */
[----:B-1----:R-:W-:-:S05]  /*0110*/  IMAD.WIDE.U32 R2, R0, 0x10, R2 ;  /* 0x0000001000027825 */ /* 0x002fca00078e0002 */
[----:B0-----:R1:W5:Y:S04]  /*0120*/  LDG.E.64.CONSTANT R14, desc[UR10][R2.64] ;  /* 0x0000000a020e7981 */ /* 0x001368000c1e9b00 */
[----:B------:R1:W5:Y:S01]  /*0130*/  LDG.E.64.CONSTANT R12, desc[UR10][R2.64+0x8] ;  /* 0x0000080a020c7981 */ /* 0x000362000c1e9b00 */
[----:B------:R-:W-:-:S07]  /*0140*/  VIADD R19, R0, 0x100 ;  /* 0x0000010000137836 */ /* 0x000fce0000000000 */
.L_x_4:
[----:B0-----:R-:W-:Y:S05]  /*0150*/  BSYNC.RECONVERGENT B1 ;  /* 0x0000000000017941 */ /* 0x001fea0003800200 */
.L_x_3:
[----:B------:R-:W-:Y:S01]  /*0160*/  ISETP.GE.AND P0, PT, R19, UR8, PT ;  /* 0x0000000813007c0c */ /* 0x000fe2000bf06270 */
[----:B------:R-:W-:-:S12]  /*0170*/  BSSY.RECONVERGENT B1, `(.L_x_5) ;  /* 0x0000099000017945 */ /* 0x000fd80003800200 */
[----:B------:R-:W-:Y:S05]  /*0180*/  @P0 BRA `(.L_x_6) ;  /* 0x00000008005c0947 */ /* 0x000fea0003800000 */
[----:B------:R-:W-:Y:S01]  /*0190*/  LOP3.LUT R4, RZ, R19, RZ, 0x33, !PT ;  /* 0x00000013ff047212 */ /* 0x000fe200078e33ff */
[----:B------:R-:W-:Y:S04]  /*01a0*/  BSSY.RECONVERGENT B2, `(.L_x_7) ;  /* 0x000002e000027945 */ /* 0x000fe80003800200 */
[----:B------:R-:W-:-:S05]  /*01b0*/  VIADD R4, R4, UR8 ;  /* 0x0000000804047c36 */ /* 0x000fca0008000000 */
[----:B-1----:R-:W-:-:S04]  /*01c0*/  LOP3.LUT R2, R4, 0x300, RZ, 0xc0, !PT ;  /* 0x0000030004027812 */ /* 0x002fc800078ec0ff */
[----:B------:R-:W-:-:S13]  /*01d0*/  ISETP.NE.AND P0, PT, R2, 0x300, PT ;  /* 0x000003000200780c */ /* 0x000fda0003f05270 */
[----:B------:R-:W-:Y:S05]  /*01e0*/  @!P0 BRA `(.L_x_8) ;  /* 0x0000000000a48947 */ /* 0x000fea0003800000 */
[----:B------:R-:W0:Y:S01]  /*01f0*/  LDC.64 R2, c[0x0][0x380] ;  /* 0x0000e000ff027b82 */ /* 0x000e220000000a00 */
[----:B------:R-:W-:-:S04]  /*0200*/  LEA.HI R5, R4, 0x1, RZ, 0x18 ;  /* 0x0000000104057811 */ /* 0x000fc800078fc0ff */
[----:B------:R-:W-:-:S05]  /*0210*/  LOP3.LUT R5, R5, 0x3, RZ, 0xc0, !PT ;  /* 0x0000000305057812 */ /* 0x000fca00078ec0ff */
[----:B------:R-:W-:Y:S02]  /*0220*/  IMAD.MOV R5, RZ, RZ, -R5 ;  /* 0x000000ffff057224 */ /* 0x000fe400078e0a05 */
[----:B0-----:R-:W-:-:S04]  /*0230*/  IMAD.WIDE.U32 R2, R19, 0x10, R2 ;  /* 0x0000001013027825 */ /* 0x001fc800078e0002 */
[----:B------:R-:W-:-:S07]  /*0240*/  IMAD.MOV.U32 R16, RZ, RZ, R2 ;  /* 0x000000ffff107224 */ /* 0x000fce00078e0002 */
.L_x_11:
[----:B------:R-:W-:-:S05]  /*0250*/  IMAD.MOV.U32 R2, RZ, RZ, R16 ;  /* 0x000000ffff027224 */ /* 0x000fca00078e0010 */
[----:B------:R-:W2:Y:S04]  /*0260*/  LDG.E.64.CONSTANT R8, desc[UR10][R2.64] ;  /* 0x0000000a02087981 */ /* 0x000ea8000c1e9b00 */
[----:B------:R-:W3:Y:S01]  /*0270*/  LDG.E.64.CONSTANT R10, desc[UR10][R2.64+0x8] ;  /* 0x0000080a020a7981 */ /* 0x000ee2000c1e9b00 */
[----:B------:R-:W-:Y:S01]  /*0280*/  VIADD R5, R5, 0x1 ;  /* 0x0000000105057836 */ /* 0x000fe20000000000 */
[----:B------:R-:W-:Y:S01]  /*0290*/  BSSY.RECONVERGENT B3, `(.L_x_9) ;  /* 0x000001b000037945 */ /* 0x000fe20003800200 */
[----:B-----5:R-:W-:Y:S01]  /*02a0*/  IMAD.MOV.U32 R21, RZ, RZ, R13 ;  /* 0x000000ffff157224 */ /* 0x020fe200078e000d */
[----:B------:R-:W-:Y:S01]  /*02b0*/  IADD3 R16, P3, PT, R2, 0x1000, RZ ;  /* 0x0000100002107810 */ /* 0x000fe20007f7e0ff */
[----:B------:R-:W-:Y:S01]  /*02c0*/  IMAD.MOV.U32 R17, RZ, RZ, R12 ;  /* 0x000000ffff117224 */ /* 0x000fe200078e000c */
[----:B------:R-:W-:Y:S01]  /*02d0*/  ISETP.NE.AND P2, PT, R5, RZ, PT ;  /* 0x000000ff0500720c */ /* 0x000fe20003f45270 */
[----:B------:R-:W-:-:S02]  /*02e0*/  IMAD.MOV.U32 R6, RZ, RZ, R14 ;  /* 0x000000ffff067224 */ /* 0x000fc400078e000e */
[----:B------:R-:W-:Y:S01]  /*02f0*/  IMAD.MOV.U32 R7, RZ, RZ, R15 ;  /* 0x000000ffff077224 */ /* 0x000fe200078e000f */
[----:B--2---:R-:W-:Y:S01]  /*0300*/  DSETP.GEU.AND P0, PT, R14, R8, PT ;  /* 0x000000080e00722a */ /* 0x004fe20003f0e000 */
[----:B------:R-:W-:Y:S02]  /*0310*/  IMAD.MOV.U32 R14, RZ, RZ, R8 ;  /* 0x000000ffff0e7224 */ /* 0x000fe400078e0008 */
[----:B---3--:R-:W-:Y:S02]  /*0320*/  IMAD.MOV.U32 R12, RZ, RZ, R10 ;  /* 0x000000ffff0c7224 */ /* 0x008fe400078e000a */
[----:B------:R-:W-:Y:S02]  /*0330*/  IMAD.MOV.U32 R13, RZ, RZ, R11 ;  /* 0x000000ffff0d7224 */ /* 0x000fe400078e000b */
[----:B------:R-:W-:-:S07]  /*0340*/  IMAD.MOV.U32 R15, RZ, RZ, R9 ;  /* 0x000000ffff0f7224 */ /* 0x000fce00078e0009 */
[----:B------:R-:W-:Y:S05]  /*0350*/  @!P0 BRA `(.L_x_10) ;  /* 0x0000000000388947 */ /* 0x000fea0003800000 */
[----:B------:R-:W-:Y:S01]  /*0360*/  DSETP.GT.AND P0, PT, R6, R8, PT ;  /* 0x000000080600722a */ /* 0x000fe20003f04000 */
[----:B------:R-:W-:Y:S02]  /*0370*/  IMAD.MOV.U32 R14, RZ, RZ, R6 ;  /* 0x000000ffff0e7224 */ /* 0x000fe400078e0006 */
[----:B------:R-:W-:Y:S02]  /*0380*/  IMAD.MOV.U32 R15, RZ, RZ, R7 ;  /* 0x000000ffff0f7224 */ /* 0x000fe400078e0007 */
[----:B------:R-:W-:Y:S02]  /*0390*/  IMAD.MOV.U32 R12, RZ, RZ, R17 ;  /* 0x000000ffff0c7224 */ /* 0x000fe400078e0011 */
[----:B------:R-:W-:-:S07]  /*03a0*/  IMAD.MOV.U32 R13, RZ, RZ, R21 ;  /* 0x000000ffff0d7224 */ /* 0x000fce00078e0015 */
[----:B------:R-:W-:Y:S05]  /*03b0*/  @P0 BRA `(.L_x_10) ;  /* 0x0000000000200947 */ /* 0x000fea0003800000 */
[CC--:B------:R-:W-:Y:S02]  /*03c0*/  ISETP.GE.U32.AND P1, PT, R17.reuse, R10.reuse, PT ;  /* 0x0000000a1100720c */ /* 0x0c0fe40003f26070 */
[----:B------:R-:W-:Y:S02]  /*03d0*/  ISETP.LT.U32.AND P0, PT, R17, R10, PT ;  /* 0x0000000a1100720c */ /* 0x000fe40003f01070 */
[CC--:B------:R-:W-:Y:S02]  /*03e0*/  ISETP.GE.AND.EX P1, PT, R21.reuse, R11.reuse, PT, P1 ;  /* 0x0000000b1500720c */ /* 0x0c0fe40003f26310 */
[----:B------:R-:W-:Y:S02]  /*03f0*/  ISETP.LT.AND.EX P0, PT, R21, R11, PT, P0 ;  /* 0x0000000b1500720c */ /* 0x000fe40003f01300 */
[----:B------:R-:W-:Y:S02]  /*0400*/  FSEL R14, R6, R8, !P1 ;  /* 0x00000008060e7208 */ /* 0x000fe40004800000 */
[----:B------:R-:W-:-:S02]  /*0410*/  FSEL R15, R7, R9, !P1 ;  /* 0x00000009070f7208 */ /* 0x000fc40004800000 */
[----:B------:R-:W-:Y:S02]  /*0420*/  SEL R12, R17, R10, P0 ;  /* 0x0000000a110c7207 */ /* 0x000fe40000000000 */
[----:B------:R-:W-:-:S07]  /*0430*/  SEL R13, R21, R11, P0 ;  /* 0x0000000b150d7207 */ /* 0x000fce0000000000 */
.L_x_10:
[----:B------:R-:W-:Y:S05]  /*0440*/  BSYNC.RECONVERGENT B3 ;  /* 0x0000000000037941 */ /* 0x000fea0003800200 */
.L_x_9:
[----:B------:R-:W-:Y:S02]  /*0450*/  IMAD.X R3, RZ, RZ, R3, P3 ;  /* 0x000000ffff037224 */ /* 0x000fe400018e0603 */
[----:B------:R-:W-:Y:S01]  /*0460*/  VIADD R19, R19, 0x100 ;  /* 0x0000010013137836 */ /* 0x000fe20000000000 */
[----:B------:R-:W-:Y:S06]  /*0470*/  @P2 BRA `(.L_x_11) ;  /* 0xfffffffc00742947 */ /* 0x000fec000383ffff */
.L_x_8:
[----:B------:R-:W-:Y:S05]  /*0480*/  BSYNC.RECONVERGENT B2 ;  /* 0x0000000000027941 */ /* 0x000fea0003800200 */
.L_x_7:
[----:B------:R-:W0:Y:S01]  /*0490*/  LDC.64 R8, c[0x0][0x380] ;  /* 0x0000e000ff087b82 */ /* 0x000e220000000a00 */
[----:B------:R-:W-:-:S13]  /*04a0*/  ISETP.GE.U32.AND P0, PT, R4, 0x300, PT ;  /* 0x000003000400780c */ /* 0x000fda0003f06070 */
[----:B------:R-:W-:Y:S05]  /*04b0*/  @!P0 BRA `(.L_x_6) ;  /* 0x0000000400908947 */ /* 0x000fea0003800000 */
.L_x_20:
[----:B0-----:R-:W-:-:S05]  /*04c0*/  IMAD.WIDE R20, R19, 0x10, R8 ;  /* 0x0000001013147825 */ /* 0x001fca00078e0208 */
[----:B------:R-:W2:Y:S04]  /*04d0*/  LDG.E.64.CONSTANT R10, desc[UR10][R20.64] ;  /* 0x0000000a140a7981 */ /* 0x000ea8000c1e9b00 */
[----:B------:R-:W3:Y:S04]  /*04e0*/  LDG.E.64.CONSTANT R16, desc[UR10][R20.64+0x8] ;  /* 0x0000080a14107981 */ /* 0x000ee8000c1e9b00 */
[----:B-----5:R0:W5:Y:S04]  /*04f0*/  LDG.E.64.CONSTANT R6, desc[UR10][R20.64+0x1000] ;  /* 0x0010000a14067981 */ /* 0x020168000c1e9b00 */
[----:B------:R0:W5:Y:S01]  /*0500*/  LDG.E.64.CONSTANT R4, desc[UR10][R20.64+0x1008] ;  /* 0x0010080a14047981 */ /* 0x000162000c1e9b00 */
[----:B------:R-:W-:Y:S01]  /*0510*/  BSSY.RECONVERGENT B2, `(.L_x_12) ;  /* 0x0000015000027945 */ /* 0x000fe20003800200 */
[----:B--2---:R-:W-:Y:S01]  /*0520*/  DSETP.GEU.AND P0, PT, R14, R10, PT ;  /* 0x0000000a0e00722a */ /* 0x004fe20003f0e000 */
[----:B------:R-:W-:-:S02]  /*0530*/  IMAD.MOV.U32 R2, RZ, RZ, R10 ;  /* 0x000000ffff027224 */ /* 0x000fc400078e000a */
[----:B------:R-:W-:Y:S02]  /*0540*/  IMAD.MOV.U32 R3, RZ, RZ, R11 ;  /* 0x000000ffff037224 */ /* 0x000fe400078e000b */
[----:B---3--:R-:W-:Y:S02]  /*0550*/  IMAD.MOV.U32 R23, RZ, RZ, R16 ;  /* 0x000000ffff177224 */ /* 0x008fe400078e0010 */
[----:B------:R-:W-:-:S07]  /*0560*/  IMAD.MOV.U32 R25, RZ, RZ, R17 ;  /* 0x000000ffff197224 */ /* 0x000fce00078e0011 */
[----:B0-----:R-:W-:Y:S05]  /*0570*/  @!P0 BRA `(.L_x_13) ;  /* 0x0000000000388947 */ /* 0x001fea0003800000 */
[----:B------:R-:W-:Y:S01]  /*0580*/  DSETP.GT.AND P0, PT, R14, R10, PT ;  /* 0x0000000a0e00722a */ /* 0x000fe20003f04000 */
[----:B------:R-:W-:Y:S02]  /*0590*/  IMAD.MOV.U32 R23, RZ, RZ, R12 ;  /* 0x000000ffff177224 */ /* 0x000fe400078e000c */
[----:B------:R-:W-:Y:S02]  /*05a0*/  IMAD.MOV.U32 R25, RZ, RZ, R13 ;  /* 0x000000ffff197224 */ /* 0x000fe400078e000d */
[----:B------:R-:W-:Y:S02]  /*05b0*/  IMAD.MOV.U32 R2, RZ, RZ, R14 ;  /* 0x000000ffff027224 */ /* 0x000fe400078e000e */
[----:B------:R-:W-:-:S07]  /*05c0*/  IMAD.MOV.U32 R3, RZ, RZ, R15 ;  /* 0x000000ffff037224 */ /* 0x000fce00078e000f */
[----:B------:R-:W-:Y:S05]  /*05d0*/  @P0 BRA `(.L_x_13) ;  /* 0x0000000000200947 */ /* 0x000fea0003800000 */
[CC--:B------:R-:W-:Y:S02]  /*05e0*/  ISETP.LT.U32.AND P1, PT, R12.reuse, R16.reuse, PT ;  /* 0x000000100c00720c */ /* 0x0c0fe40003f21070 */
[CC--:B------:R-:W-:Y:S02]  /*05f0*/  ISETP.GE.U32.AND P0, PT, R12.reuse, R16.reuse, PT ;  /* 0x000000100c00720c */ /* 0x0c0fe40003f06070 */
[CC--:B------:R-:W-:Y:S02]  /*0600*/  ISETP.LT.AND.EX P1, PT, R13.reuse, R17.reuse, PT, P1 ;  /* 0x000000110d00720c */ /* 0x0c0fe40003f21310 */
[CC--:B------:R-:W-:Y:S02]  /*0610*/  ISETP.GE.AND.EX P0, PT, R13.reuse, R17.reuse, PT, P0 ;  /* 0x000000110d00720c */ /* 0x0c0fe40003f06300 */
[----:B------:R-:W-:Y:S02]  /*0620*/  SEL R23, R12, R16, P1 ;  /* 0x000000100c177207 */ /* 0x000fe40000800000 */
[----:B------:R-:W-:-:S02]  /*0630*/  SEL R25, R13, R17, P1 ;  /* 0x000000110d197207 */ /* 0x000fc40000800000 */
[----:B------:R-:W-:Y:S02]  /*0640*/  FSEL R2, R14, R10, !P0 ;  /* 0x0000000a0e027208 */ /* 0x000fe40004000000 */
[----:B------:R-:W-:-:S07]  /*0650*/  FSEL R3, R15, R11, !P0 ;  /* 0x0000000b0f037208 */ /* 0x000fce0004000000 */
.L_x_13:
[----:B------:R-:W-:Y:S05]  /*0660*/  BSYNC.RECONVERGENT B2 ;  /* 0x0000000000027941 */ /* 0x000fea0003800200 */
.L_x_12:
[----:B------:R0:W5:Y:S04]  /*0670*/  LDG.E.64.CONSTANT R14, desc[UR10][R20.64+0x2000] ;  /* 0x0020000a140e7981 */ /* 0x000168000c1e9b00 */
[----:B------:R0:W5:Y:S04]  /*0680*/  LDG.E.64.CONSTANT R12, desc[UR10][R20.64+0x2008] ;  /* 0x0020080a140c7981 */ /* 0x000168000c1e9b00 */
[----:B------:R0:W5:Y:S04]  /*0690*/  LDG.E.64.CONSTANT R10, desc[UR10][R20.64+0x3000] ;  /* 0x0030000a140a7981 */ /* 0x000168000c1e9b00 */
[----:B------:R0:W5:Y:S02]  /*06a0*/  LDG.E.64.CONSTANT R16, desc[UR10][R20.64+0x3008] ;  /* 0x0030080a14107981 */ /* 0x000164000c1e9b00 */
[----:B-----5:R-:W-:Y:S01]  /*06b0*/  DSETP.GEU.AND P0, PT, R2, R6, PT ;  /* 0x000000060200722a */ /* 0x020fe20003f0e000 */
[----:B------:R-:W-:Y:S01]  /*06c0*/  BSSY.RECONVERGENT B2, `(.L_x_14) ;  /* 0x0000014000027945 */ /* 0x000fe20003800200 */
[----:B------:R-:W-:-:S02]  /*06d0*/  IMAD.MOV.U32 R26, RZ, RZ, R6 ;  /* 0x000000ffff1a7224 */ /* 0x000fc400078e0006 */
[----:B------:R-:W-:Y:S02]  /*06e0*/  IMAD.MOV.U32 R27, RZ, RZ, R7 ;  /* 0x000000ffff1b7224 */ /* 0x000fe400078e0007 */
[----:B------:R-:W-:Y:S02]  /*06f0*/  IMAD.MOV.U32 R29, RZ, RZ, R4 ;  /* 0x000000ffff1d7224 */ /* 0x000fe400078e0004 */
[----:B------:R-:W-:-:S06]  /*0700*/  IMAD.MOV.U32 R18, RZ, RZ, R5 ;  /* 0x000000ffff127224 */ /* 0x000fcc00078e0005 */
[----:B0-----:R-:W-:Y:S05]  /*0710*/  @!P0 BRA `(.L_x_15) ;  /* 0x0000000000388947 */ /* 0x001fea0003800000 */
        /* <DEDUP_REMOVED lines=14> */
.L_x_15:
[----:B------:R-:W-:Y:S05]  /*0800*/  BSYNC.RECONVERGENT B2 ;  /* 0x0000000000027941 */ /* 0x000fea0003800200 */
.L_x_14:
[----:B------:R-:W-:Y:S01]  /*0810*/  DSETP.GEU.AND P0, PT, R26, R14, PT ;  /* 0x0000000e1a00722a */ /* 0x000fe20003f0e000 */
[----:B------:R-:W-:Y:S01]  /*0820*/  BSSY.RECONVERGENT B2, `(.L_x_16) ;  /* 0x0000014000027945 */ /* 0x000fe20003800200 */
[----:B------:R-:W-:Y:S02]  /*0830*/  IMAD.MOV.U32 R2, RZ, RZ, R14 ;  /* 0x000000ffff027224 */ /* 0x000fe400078e000e */
[----:B------:R-:W-:Y:S02]  /*0840*/  IMAD.MOV.U32 R3, RZ, RZ, R15 ;  /* 0x000000ffff037224 */ /* 0x000fe400078e000f */
[----:B------:R-:W-:Y:S02]  /*0850*/  IMAD.MOV.U32 R5, RZ, RZ, R12 ;  /* 0x000000ffff057224 */ /* 0x000fe400078e000c */
[----:B------:R-:W-:-:S06]  /*0860*/  IMAD.MOV.U32 R7, RZ, RZ, R13 ;  /* 0x000000ffff077224 */ /* 0x000fcc00078e000d */
        /* <DEDUP_REMOVED lines=15> */
.L_x_17:
[----:B------:R-:W-:Y:S05]  /*0960*/  BSYNC.RECONVERGENT B2 ;  /* 0x0000000000027941 */ /* 0x000fea0003800200 */
.L_x_16:
        /* <DEDUP_REMOVED lines=21> */
.L_x_19:
[----:B------:R-:W-:Y:S05]  /*0ac0*/  BSYNC.RECONVERGENT B2 ;  /* 0x0000000000027941 */ /* 0x000fea0003800200 */
.L_x_18:
[----:B------:R-:W-:-:S05]  /*0ad0*/  VIADD R19, R19, 0x400 ;  /* 0x0000040013137836 */ /* 0x000fca0000000000 */
[----:B------:R-:W-:-:S13]  /*0ae0*/  ISETP.GE.AND P0, PT, R19, UR4, PT ;  /* 0x0000000413007c0c */ /* 0x000fda000bf06270 */
[----:B------:R-:W-:Y:S05]  /*0af0*/  @!P0 BRA `(.L_x_20) ;  /* 0xfffffff800708947 */ /* 0x000fea000383ffff */
.L_x_6:
[----:B------:R-:W-:Y:S05]  /*0b00*/  BSYNC.RECONVERGENT B1 ;  /* 0x0000000000017941 */ /* 0x000fea0003800200 */
.L_x_5:
[----:B------:R-:W2:Y:S02]  /*0b10*/  LDCU UR6, c[0x0][0x390] ;  /* 0x00007200ff0677ac */ /* 0x000ea40008000800 */
[----:B--2---:R-:W-:-:S09]  /*0b20*/  UISETP.GE.AND UP0, UPT, UR6, 0x100, UPT ;  /* 0x000001000600788c */ /* 0x004fd2000bf06270 */
[----:B------:R-:W-:Y:S05]  /*0b30*/  BRA.U !UP0, `(.L_x_21) ;  /* 0x0000001508507547 */ /* 0x000fea000b800000 */
[----:B0-----:R-:W0:Y:S01]  /*0b40*/  S2R R9, SR_LANEID ;  /* 0x0000000000097919 */ /* 0x001e220000000000 */
[----:B------:R-:W-:Y:S01]  /*0b50*/  BSSY.RECONVERGENT B1, `(.L_x_22) ;  /* 0x000001f000017945 */ /* 0x000fe20003800200 */
[----:B-----5:R-:W-:Y:S01]  /*0b60*/  IMAD.MOV.U32 R11, RZ, RZ, R12 ;  /* 0x000000ffff0b7224 */ /* 0x020fe200078e000c */
[----:B------:R2:W3:Y:S01]  /*0b70*/  SHFL.DOWN PT, R4, R14, 0x1, 0x1f ;  /* 0x08201f000e047f89 */ /* 0x0004e200000e0000 */
[----:B------:R-:W-:Y:S02]  /*0b80*/  IMAD.MOV.U32 R16, RZ, RZ, R13 ;  /* 0x000000ffff107224 */ /* 0x000fe400078e000d */
[----:B-1----:R-:W-:Y:S01]  /*0b90*/  IMAD.MOV.U32 R2, RZ, RZ, R14 ;  /* 0x000000ffff027224 */ /* 0x002fe200078e000e */
[----:B------:R2:W1:Y:S01]  /*0ba0*/  SHFL.DOWN PT, R5, R15, 0x1, 0x1f ;  /* 0x08201f000f057f89 */ /* 0x00046200000e0000 */
[----:B------:R-:W-:-:S03]  /*0bb0*/  IMAD.MOV.U32 R3, RZ, RZ, R15 ;  /* 0x000000ffff037224 */ /* 0x000fc600078e000f */
[----:B------:R2:W4:Y:S04]  /*0bc0*/  SHFL.DOWN PT, R7, R12, 0x1, 0x1f ;  /* 0x08201f000c077f89 */ /* 0x00052800000e0000 */
[----:B------:R2:W1:Y:S01]  /*0bd0*/  SHFL.DOWN PT, R17, R13, 0x1, 0x1f ;  /* 0x08201f000d117f89 */ /* 0x00046200000e0000 */
[----:B0-----:R-:W-:-:S13]  /*0be0*/  ISETP.GT.AND P0, PT, R9, 0x1e, PT ;  /* 0x0000001e0900780c */ /* 0x001fda0003f04270 */
[----:B-1234-:R-:W-:Y:S05]  /*0bf0*/  @P0 BRA `(.L_x_23) ;  /* 0x0000000000500947 */ /* 0x01efea0003800000 */
[----:B------:R-:W-:Y:S01]  /*0c00*/  DSETP.GEU.AND P0, PT, R14, R4, PT ;  /* 0x000000040e00722a */ /* 0x000fe20003f0e000 */
[----:B------:R-:W-:Y:S02]  /*0c10*/  IMAD.MOV.U32 R11, RZ, RZ, R7 ;  /* 0x000000ffff0b7224 */ /* 0x000fe400078e0007 */
[----:B------:R-:W-:Y:S02]  /*0c20*/  IMAD.MOV.U32 R16, RZ, RZ, R17 ;  /* 0x000000ffff107224 */ /* 0x000fe400078e0011 */
        /* <DEDUP_REMOVED lines=9> */
[CC--:B------:R-:W-:Y:S02]  /*0cc0*/  ISETP.LT.U32.AND P1, PT, R12.reuse, R7.reuse, PT ;  /* 0x000000070c00720c */ /* 0x0c0fe40003f21070 */
[C---:B------:R-:W-:Y:S02]  /*0cd0*/  ISETP.GE.U32.AND P0, PT, R12.reuse, R7, PT ;  /* 0x000000070c00720c */ /* 0x040fe40003f06070 */
[CC--:B------:R-:W-:Y:S02]  /*0ce0*/  ISETP.LT.AND.EX P1, PT, R13.reuse, R17.reuse, PT, P1 ;  /* 0x000000110d00720c */ /* 0x0c0fe40003f21310 */
[C---:B------:R-:W-:Y:S02]  /*0cf0*/  ISETP.GE.AND.EX P0, PT, R13.reuse, R17, PT, P0 ;  /* 0x000000110d00720c */ /* 0x040fe40003f06300 */
[----:B------:R-:W-:Y:S02]  /*0d00*/  SEL R11, R12, R7, P1 ;  /* 0x000000070c0b7207 */ /* 0x000fe40000800000 */
[----:B------:R-:W-:-:S02]  /*0d10*/  SEL R16, R13, R17, P1 ;  /* 0x000000110d107207 */ /* 0x000fc40000800000 */
[----:B------:R-:W-:Y:S02]  /*0d20*/  FSEL R2, R14, R4, !P0 ;  /* 0x000000040e027208 */ /* 0x000fe40004000000 */
[----:B------:R-:W-:-:S07]  /*0d30*/  FSEL R3, R15, R5, !P0 ;  /* 0x000000050f037208 */ /* 0x000fce0004000000 */
.L_x_23:
[----:B------:R-:W-:Y:S05]  /*0d40*/  BSYNC.RECONVERGENT B1 ;  /* 0x0000000000017941 */ /* 0x000fea0003800200 */
.L_x_22:
[----:B------:R-:W-:Y:S01]  /*0d50*/  ISETP.GT.AND P0, PT, R9, 0x1d, PT ;  /* 0x0000001d0900780c */ /* 0x000fe20003f04270 */
[----:B------:R0:W1:Y:S01]  /*0d60*/  SHFL.DOWN PT, R6, R2, 0x2, 0x1f ;  /* 0x08401f0002067f89 */ /* 0x00006200000e0000 */
[----:B------:R-:W-:Y:S01]  /*0d70*/  BSSY.RECONVERGENT B1, `(.L_x_24) ;  /* 0x000001d000017945 */ /* 0x000fe20003800200 */
[----:B------:R-:W-:Y:S02]  /*0d80*/  IMAD.MOV.U32 R8, RZ, RZ, R11 ;  /* 0x000000ffff087224 */ /* 0x000fe400078e000b */
[----:B------:R0:W2:Y:S01]  /*0d90*/  SHFL.DOWN PT, R7, R3, 0x2, 0x1f ;  /* 0x08401f0003077f89 */ /* 0x0000a200000e0000 */
[----:B------:R-:W-:Y:S02]  /*0da0*/  IMAD.MOV.U32 R10, RZ, RZ, R16 ;  /* 0x000000ffff0a7224 */ /* 0x000fe400078e0010 */
[----:B------:R-:W-:Y:S01]  /*0db0*/  IMAD.MOV.U32 R4, RZ, RZ, R2 ;  /* 0x000000ffff047224 */ /* 0x000fe200078e0002 */
[----:B------:R0:W3:Y:S01]  /*0dc0*/  SHFL.DOWN PT, R12, R11, 0x2, 0x1f ;  /* 0x08401f000b0c7f89 */ /* 0x0000e200000e0000 */
[----:B------:R-:W-:-:S03]  /*0dd0*/  IMAD.MOV.U32 R5, RZ, RZ, R3 ;  /* 0x000000ffff057224 */ /* 0x000fc600078e0003 */
[----:B------:R0:W4:Y:S01]  /*0de0*/  SHFL.DOWN PT, R13, R16, 0x2, 0x1f ;  /* 0x08401f00100d7f89 */ /* 0x00012200000e0000 */
[----:B------:R-:W-:Y:S05]  /*0df0*/  @P0 BRA `(.L_x_25) ;  /* 0x0000000000500947 */ /* 0x000fea0003800000 */
[----:B-12---:R-:W-:Y:S01]  /*0e00*/  DSETP.GEU.AND P0, PT, R2, R6, PT ;  /* 0x000000060200722a */ /* 0x006fe20003f0e000 */
[----:B---3--:R-:W-:Y:S02]  /*0e10*/  IMAD.MOV.U32 R8, RZ, RZ, R12 ;  /* 0x000000ffff087224 */ /* 0x008fe400078e000c */
[----:B----4-:R-:W-:Y:S02]  /*0e20*/  IMAD.MOV.U32 R10, RZ, RZ, R13 ;  /* 0x000000ffff0a7224 */ /* 0x010fe400078e000d */
        /* <DEDUP_REMOVED lines=17> */
.L_x_25:
[----:B------:R-:W-:Y:S05]  /*0f40*/  BSYNC.RECONVERGENT B1 ;  /* 0x0000000000017941 */ /* 0x000fea0003800200 */
.L_x_24:
[----:B------:R-:W-:Y:S01]  /*0f50*/  ISETP.GT.AND P0, PT, R9, 0x1b, PT ;  /* 0x0000001b0900780c */ /* 0x000fe20003f04270 */
[----:B-1----:R1:W1:Y:S01]  /*0f60*/  SHFL.DOWN PT, R6, R4, 0x4, 0x1f ;  /* 0x08801f0004067f89 */ /* 0x00226200000e0000 */
[----:B------:R-:W-:Y:S01]  /*0f70*/  BSSY.RECONVERGENT B1, `(.L_x_26) ;  /* 0x000001d000017945 */ /* 0x000fe20003800200 */
[----:B0-----:R-:W-:Y:S02]  /*0f80*/  IMAD.MOV.U32 R11, RZ, RZ, R8 ;  /* 0x000000ffff0b7224 */ /* 0x001fe400078e0008 */
[----:B--2---:R0:W2:Y:S01]  /*0f90*/  SHFL.DOWN PT, R7, R5, 0x4, 0x1f ;  /* 0x08801f0005077f89 */ /* 0x0040a200000e0000 */
[----:B---3--:R-:W-:Y:S02]  /*0fa0*/  IMAD.MOV.U32 R12, RZ, RZ, R10 ;  /* 0x000000ffff0c7224 */ /* 0x008fe400078e000a */
[----:B------:R-:W-:Y:S01]  /*0fb0*/  IMAD.MOV.U32 R2, RZ, RZ, R4 ;  /* 0x000000ffff027224 */ /* 0x000fe200078e0004 */
[----:B----4-:R0:W3:Y:S01]  /*0fc0*/  SHFL.DOWN PT, R13, R8, 0x4, 0x1f ;  /* 0x08801f00080d7f89 */ /* 0x0100e200000e0000 */
        /* <DEDUP_REMOVED lines=23> */
.L_x_27:
[----:B------:R-:W-:Y:S05]  /*1140*/  BSYNC.RECONVERGENT B1 ;  /* 0x0000000000017941 */ /* 0x000fea0003800200 */
.L_x_26:
[----:B------:R-:W-:Y:S01]  /*1150*/  ISETP.GT.AND P0, PT, R9, 0x17, PT ;  /* 0x000000170900780c */ /* 0x000fe20003f04270 */
[----:B-1----:R1:W1:Y:S01]  /*1160*/  SHFL.DOWN PT, R6, R2, 0x8, 0x1f ;  /* 0x09001f0002067f89 */ /* 0x00226200000e0000 */
[----:B------:R-:W-:Y:S01]  /*1170*/  BSSY.RECONVERGENT B1, `(.L_x_28) ;  /* 0x000001d000017945 */ /* 0x000fe20003800200 */
[----:B0-----:R-:W-:Y:S02]  /*1180*/  IMAD.MOV.U32 R8, RZ, RZ, R11 ;  /* 0x000000ffff087224 */ /* 0x001fe400078e000b */
[----:B--2---:R0:W2:Y:S01]  /*1190*/  SHFL.DOWN PT, R7, R3, 0x8, 0x1f ;  /* 0x09001f0003077f89 */ /* 0x0040a200000e0000 */
[----:B------:R-:W-:Y:S02]  /*11a0*/  IMAD.MOV.U32 R10, RZ, RZ, R12 ;  /* 0x000000ffff0a7224 */ /* 0x000fe400078e000c */
[----:B------:R-:W-:Y:S01]  /*11b0*/  IMAD.MOV.U32 R4, RZ, RZ, R2 ;  /* 0x000000ffff047224 */ /* 0x000fe200078e0002 */
[----:B------:R0:W0:Y:S01]  /*11c0*/  SHFL.DOWN PT, R14, R11, 0x8, 0x1f ;  /* 0x09001f000b0e7f89 */ /* 0x00002200000e0000 */
[----:B------:R-:W-:-:S03]  /*11d0*/  IMAD.MOV.U32 R5, RZ, RZ, R3 ;  /* 0x000000ffff057224 */ /* 0x000fc600078e0003 */
[----:B---3--:R3:W0:Y:S01]  /*11e0*/  SHFL.DOWN PT, R13, R12, 0x8, 0x1f ;  /* 0x09001f000c0d7f89 */ /* 0x00862200000e0000 */
[----:B------:R-:W-:Y:S05]  /*11f0*/  @P0 BRA `(.L_x_29) ;  /* 0x0000000000500947 */ /* 0x000fea0003800000 */
[----:B-12---:R-:W-:Y:S01]  /*1200*/  DSETP.GEU.AND P0, PT, R2, R6, PT ;  /* 0x000000060200722a */ /* 0x006fe20003f0e000 */
[----:B0-----:R-:W-:Y:S02]  /*1210*/  IMAD.MOV.U32 R8, RZ, RZ, R14 ;  /* 0x000000ffff087224 */ /* 0x001fe400078e000e */
        /* <DEDUP_REMOVED lines=18> */
.L_x_29:
[----:B------:R-:W-:Y:S05]  /*1340*/  BSYNC.RECONVERGENT B1 ;  /* 0x0000000000017941 */ /* 0x000fea0003800200 */
.L_x_28:
[----:B------:R-:W-:Y:S01]  /*1350*/  ISETP.GT.AND P0, PT, R9, 0xf, PT ;  /* 0x0000000f0900780c */ /* 0x000fe20003f04270 */
[----:B-1----:R1:W1:Y:S01]  /*1360*/  SHFL.DOWN PT, R2, R4, 0x10, 0x1f ;  /* 0x0a001f0004027f89 */ /* 0x00226200000e0000 */
[----:B------:R-:W-:Y:S01]  /*1370*/  BSSY.RECONVERGENT B1, `(.L_x_30) ;  /* 0x000001d000017945 */ /* 0x000fe20003800200 */
[----:B0-----:R-:W-:Y:S02]  /*1380*/  IMAD.MOV.U32 R14, RZ, RZ, R8 ;  /* 0x000000ffff0e7224 */ /* 0x001fe400078e0008 */
[----:B------:R0:W0:Y:S01]  /*1390*/  SHFL.DOWN PT, R3, R5, 0x10, 0x1f ;  /* 0x0a001f0005037f89 */ /* 0x00002200000e0000 */
[----:B----4-:R-:W-:Y:S02]  /*13a0*/  IMAD.MOV.U32 R15, RZ, RZ, R10 ;  /* 0x000000ffff0f7224 */ /* 0x010fe400078e000a */
[----:B---3--:R-:W-:Y:S01]  /*13b0*/  IMAD.MOV.U32 R12, RZ, RZ, R4 ;  /* 0x000000ffff0c7224 */ /* 0x008fe200078e0004 */
[----:B--2---:R2:W3:Y:S01]  /*13c0*/  SHFL.DOWN PT, R7, R8, 0x10, 0x1f ;  /* 0x0a001f0008077f89 */ /* 0x0044e200000e0000 */
[----:B------:R-:W-:-:S03]  /*13d0*/  IMAD.MOV.U32 R13, RZ, RZ, R5 ;  /* 0x000000ffff0d7224 */ /* 0x000fc600078e0005 */
[----:B------:R2:W4:Y:S01]  /*13e0*/  SHFL.DOWN PT, R11, R10, 0x10, 0x1f ;  /* 0x0a001f000a0b7f89 */ /* 0x00052200000e0000 */
[----:B------:R-:W-:Y:S05]  /*13f0*/  @P0 BRA `(.L_x_31) ;  /* 0x0000000000500947 */ /* 0x000fea0003800000 */
[----:B01----:R-:W-:Y:S01]  /*1400*/  DSETP.GEU.AND P0, PT, R4, R2, PT ;  /* 0x000000020400722a */ /* 0x003fe20003f0e000 */
        /* <DEDUP_REMOVED lines=19> */
.L_x_31:
[----:B------:R-:W-:Y:S05]  /*1540*/  BSYNC.RECONVERGENT B1 ;  /* 0x0000000000017941 */ /* 0x000fea0003800200 */
.L_x_30:
[----:B------:R-:W-:Y:S01]  /*1550*/  ISETP.NE.AND P0, PT, R9, RZ, PT ;  /* 0x000000ff0900720c */ /* 0x000fe20003f05270 */
[----:B------:R-:W-:-:S12]  /*1560*/  BSSY.RECONVERGENT B1, `(.L_x_32) ;  /* 0x000000a000017945 */ /* 0x000fd80003800200 */
[----:B------:R-:W-:Y:S05]  /*1570*/  @P0 BRA `(.L_x_33) ;  /* 0x0000000000200947 */ /* 0x000fea0003800000 */
[----:B-1----:R-:W1:Y:S01]  /*1580*/  S2R R4, SR_CgaCtaId ;  /* 0x0000000000047919 */ /* 0x002e620000008800 */
[----:B0-----:R-:W-:Y:S02]  /*1590*/  MOV R3, 0x400 ;  /* 0x0000040000037802 */ /* 0x001fe40000000f00 */
[----:B------:R-:W-:-:S04]  /*15a0*/  SHF.R.U32.HI R2, RZ, 0x1, R0 ;  /* 0x00000001ff027819 */ /* 0x000fc80000011600 */
[----:B------:R-:W-:Y:S02]  /*15b0*/  LOP3.LUT R2, R2, 0x1f0, RZ, 0xc0, !PT ;  /* 0x000001f002027812 */ /* 0x000fe400078ec0ff */
[----:B-1----:R-:W-:-:S05]  /*15c0*/  LEA R3, R4, R3, 0x18 ;  /* 0x0000000304037211 */ /* 0x002fca00078ec0ff */
[----:B------:R-:W-:-:S05]  /*15d0*/  IMAD.IADD R3, R2, 0x1, R3 ;  /* 0x0000000102037824 */ /* 0x000fca00078e0203 */
[----:B------:R0:W-:Y:S04]  /*15e0*/  STS.64 [R3+0x10], R14 ;  /* 0x0000100e03007388 */ /* 0x0001e80000000a00 */
[----:B------:R0:W-:Y:S02]  /*15f0*/  STS.64 [R3+0x8], R12 ;  /* 0x0000080c03007388 */ /* 0x0001e40000000a00 */
.L_x_33:
[----:B------:R-:W-:Y:S05]  /*1600*/  BSYNC.RECONVERGENT B1 ;  /* 0x0000000000017941 */ /* 0x000fea0003800200 */
.L_x_32:
[----:B------:R-:W-:Y:S01]  /*1610*/  BAR.SYNC.DEFER_BLOCKING 0x0 ;  /* 0x0000000000007b1d */ /* 0x000fe20000010000 */
[----:B------:R-:W-:-:S13]  /*1620*/  ISETP.NE.AND P1, PT, R0, RZ, PT ;  /* 0x000000ff0000720c */ /* 0x000fda0003f25270 */
[----:B------:R-:W-:Y:S05]  /*1630*/  @P1 BRA `(.L_x_34) ;  /* 0x0000005400901947 */ /* 0x000fea0003800000 */
[----:B0-----:R-:W0:Y:S01]  /*1640*/  S2R R3, SR_CgaCtaId ;  /* 0x0000000000037919 */ /* 0x001e220000008800 */
[----:B------:R-:W-:Y:S01]  /*1650*/  MOV R0, 0x400 ;  /* 0x0000040000007802 */ /* 0x000fe20000000f00 */
[----:B------:R-:W-:Y:S03]  /*1660*/  BSSY.RECONVERGENT B1, `(.L_x_35) ;  /* 0x000001a000017945 */ /* 0x000fe60003800200 */
[----:B0-----:R-:W-:-:S05]  /*1670*/  LEA R0, R3, R0, 0x18 ;  /* 0x0000000003007211 */ /* 0x001fca00078ec0ff */
[----:B------:R-:W0:Y:S04]  /*1680*/  LDS.64 R16, [R0+0x18] ;  /* 0x0000180000107984 */ /* 0x000e280000000a00 */
[----:B-1-3--:R-:W1:Y:S04]  /*1690*/  LDS.128 R4, [R0+0x20] ;  /* 0x0000200000047984 */ /* 0x00ae680000000c00 */
[----:B------:R3:W3:Y:S04]  /*16a0*/  LDS.64 R2, [R0+0x80] ;  /* 0x0000800000027984 */ /* 0x0006e80000000a00 */
[----:B--2-4-:R2:W4:Y:S01]  /*16b0*/  LDS.128 R8, [R0+0x30] ;  /* 0x0000300000087984 */ /* 0x0145220000000c00 */
[----:B0-----:R-:W-:Y:S01]  /*16c0*/  DSETP.GEU.AND P0, PT, R12, R16, PT ;  /* 0x000000100c00722a */ /* 0x001fe20003f0e000 */
[----:B------:R-:W-:-:S02]  /*16d0*/  IMAD.MOV.U32 R20, RZ, RZ, R16 ;  /* 0x000000ffff147224 */ /* 0x000fc400078e0010 */
[----:B------:R-:W-:Y:S02]  /*16e0*/  IMAD.MOV.U32 R21, RZ, RZ, R17 ;  /* 0x000000ffff157224 */ /* 0x000fe400078e0011 */
[----:B-1----:R-:W-:Y:S02]  /*16f0*/  IMAD.MOV.U32 R22, RZ, RZ, R4 ;  /* 0x000000ffff167224 */ /* 0x002fe400078e0004 */
[----:B------:R-:W-:-:S07]  /*1700*/  IMAD.MOV.U32 R23, RZ, RZ, R5 ;  /* 0x000000ffff177224 */ /* 0x000fce00078e0005 */
[----:B--234-:R-:W-:Y:S05]  /*1710*/  @!P0 BRA `(.L_x_36) ;  /* 0x0000000000388947 */ /* 0x01cfea0003800000 */
[----:B------:R-:W-:Y:S01]  /*1720*/  DSETP.GEU.AND P0, PT, R16, R12, PT ;  /* 0x0000000c1000722a */ /* 0x000fe20003f0e000 */
[----:B------:R-:W-:Y:S02]  /*1730*/  IMAD.MOV.U32 R20, RZ, RZ, R12 ;  /* 0x000000ffff147224 */ /* 0x000fe400078e000c */
[----:B------:R-:W-:Y:S02]  /*1740*/  IMAD.MOV.U32 R21, RZ, RZ, R13 ;  /* 0x000000ffff157224 */ /* 0x000fe400078e000d */
[----:B------:R-:W-:Y:S02]  /*1750*/  IMAD.MOV.U32 R22, RZ, RZ, R14 ;  /* 0x000000ffff167224 */ /* 0x000fe400078e000e */
[----:B------:R-:W-:-:S07]  /*1760*/  IMAD.MOV.U32 R23, RZ, RZ, R15 ;  /* 0x000000ffff177224 */ /* 0x000fce00078e000f */
[----:B------:R-:W-:Y:S05]  /*1770*/  @!P0 BRA `(.L_x_36) ;  /* 0x0000000000208947 */ /* 0x000fea0003800000 */
        /* <DEDUP_REMOVED lines=8> */
.L_x_36:
[----:B------:R-:W-:Y:S05]  /*1800*/  BSYNC.RECONVERGENT B1 ;  /* 0x0000000000017941 */ /* 0x000fea0003800200 */
.L_x_35:
[----:B------:R0:W1:Y:S01]  /*1810*/  LDS.128 R12, [R0+0x40] ;  /* 0x00004000000c7984 */ /* 0x0000620000000c00 */
[----:B------:R-:W-:Y:S01]  /*1820*/  DSETP.GEU.AND P0, PT, R20, R6, PT ;  /* 0x000000061400722a */ /* 0x000fe20003f0e000 */
[----:B------:R-:W-:Y:S01]  /*1830*/  BSSY.RECONVERGENT B1, `(.L_x_37) ;  /* 0x0000015000017945 */ /* 0x000fe20003800200 */
[----:B------:R-:W-:Y:S01]  /*1840*/  IMAD.MOV.U32 R4, RZ, RZ, R6 ;  /* 0x000000ffff047224 */ /* 0x000fe200078e0006 */
[----:B------:R0:W2:Y:S01]  /*1850*/  LDS.128 R16, [R0+0x50] ;  /* 0x0000500000107984 */ /* 0x0000a20000000c00 */
[----:B------:R-:W-:Y:S02]  /*1860*/  IMAD.MOV.U32 R5, RZ, RZ, R7 ;  /* 0x000000ffff057224 */ /* 0x000fe400078e0007 */
[----:B------:R-:W-:Y:S02]  /*1870*/  IMAD.MOV.U32 R27, RZ, RZ, R8 ;  /* 0x000000ffff1b7224 */ /* 0x000fe400078e0008 */
[----:B------:R-:W-:-:S06]  /*1880*/  IMAD.MOV.U32 R29, RZ, RZ, R9 ;  /* 0x000000ffff1d7224 */ /* 0x000fcc00078e0009 */
[----:B0-----:R-:W-:Y:S05]  /*1890*/  @!P0 BRA `(.L_x_38) ;  /* 0x0000000000388947 */ /* 0x001fea0003800000 */
[----:B------:R-:W-:Y:S01]  /*18a0*/  DSETP.GEU.AND P0, PT, R6, R20, PT ;  /* 0x000000140600722a */ /* 0x000fe20003f0e000 */
[----:B------:R-:W-:Y:S02]  /*18b0*/  IMAD.MOV.U32 R27, RZ, RZ, R22 ;  /* 0x000000ffff1b7224 */ /* 0x000fe400078e0016 */
[----:B------:R-:W-:Y:S02]  /*18c0*/  IMAD.MOV.U32 R29, RZ, RZ, R23 ;  /* 0x000000ffff1d7224 */ /* 0x000fe400078e0017 */
[----:B------:R-:W-:Y:S02]  /*18d0*/  IMAD.MOV.U32 R4, RZ, RZ, R20 ;  /* 0x000000ffff047224 */ /* 0x000fe400078e0014 */
[----:B------:R-:W-:-:S07]  /*18e0*/  IMAD.MOV.U32 R5, RZ, RZ, R21 ;  /* 0x000000ffff057224 */ /* 0x000fce00078e0015 */
[----:B------:R-:W-:Y:S05]  /*18f0*/  @!P0 BRA `(.L_x_38) ;  /* 0x0000000000208947 */ /* 0x000fea0003800000 */
        /* <DEDUP_REMOVED lines=8> */
.L_x_38:
[----:B------:R-:W-:Y:S05]  /*1980*/  BSYNC.RECONVERGENT B1 ;  /* 0x0000000000017941 */ /* 0x000fea0003800200 */
.L_x_37:
[----:B------:R-:W-:Y:S01]  /*1990*/  DSETP.GEU.AND P0, PT, R4, R10, PT ;  /* 0x0000000a0400722a */ /* 0x000fe20003f0e000 */
[----:B------:R-:W-:Y:S01]  /*19a0*/  BSSY.RECONVERGENT B1, `(.L_x_39) ;  /* 0x0000014000017945 */ /* 0x000fe20003800200 */
[----:B------:R-:W-:Y:S02]  /*19b0*/  IMAD.MOV.U32 R20, RZ, RZ, R10 ;  /* 0x000000ffff147224 */ /* 0x000fe400078e000a */
[----:B------:R-:W-:Y:S02]  /*19c0*/  IMAD.MOV.U32 R21, RZ, RZ, R11 ;  /* 0x000000ffff157224 */ /* 0x000fe400078e000b */
[----:B-1----:R-:W-:Y:S02]  /*19d0*/  IMAD.MOV.U32 R25, RZ, RZ, R12 ;  /* 0x000000ffff197224 */ /* 0x002fe400078e000c */
[----:B------:R-:W-:-:S06]  /*19e0*/  IMAD.MOV.U32 R23, RZ, RZ, R13 ;  /* 0x000000ffff177224 */ /* 0x000fcc00078e000d */
[----:B------:R-:W-:Y:S05]  /*19f0*/  @!P0 BRA `(.L_x_40) ;  /* 0x0000000000388947 */ /* 0x000fea0003800000 */
        /* <DEDUP_REMOVED lines=14> */
.L_x_40:
[----:B------:R-:W-:Y:S05]  /*1ae0*/  BSYNC.RECONVERGENT B1 ;  /* 0x0000000000017941 */ /* 0x000fea0003800200 */
.L_x_39:
[----:B------:R0:W1:Y:S01]  /*1af0*/  LDS.128 R8, [R0+0x60] ;  /* 0x0000600000087984 */ /* 0x0000620000000c00 */
[----:B------:R-:W-:Y:S01]  /*1b00*/  DSETP.GEU.AND P0, PT, R20, R14, PT ;  /* 0x0000000e1400722a */ /* 0x000fe20003f0e000 */
[----:B------:R-:W-:Y:S01]  /*1b10*/  BSSY.RECONVERGENT B1, `(.L_x_41) ;  /* 0x0000015000017945 */ /* 0x000fe20003800200 */
[----:B------:R-:W-:Y:S01]  /*1b20*/  IMAD.MOV.U32 R12, RZ, RZ, R14 ;  /* 0x000000ffff0c7224 */ /* 0x000fe200078e000e */
[----:B------:R0:W3:Y:S01]  /*1b30*/  LDS.128 R4, [R0+0x70] ;  /* 0x0000700000047984 */ /* 0x0000e20000000c00 */
[----:B------:R-:W-:Y:S02]  /*1b40*/  IMAD.MOV.U32 R13, RZ, RZ, R15 ;  /* 0x000000ffff0d7224 */ /* 0x000fe400078e000f */
[----:B--2---:R-:W-:Y:S02]  /*1b50*/  IMAD.MOV.U32 R27, RZ, RZ, R16 ;  /* 0x000000ffff1b7224 */ /* 0x004fe400078e0010 */
        /* <DEDUP_REMOVED lines=16> */
.L_x_42:
[----:B------:R-:W-:Y:S05]  /*1c60*/  BSYNC.RECONVERGENT B1 ;  /* 0x0000000000017941 */ /* 0x000fea0003800200 */
.L_x_41:
        /* <DEDUP_REMOVED lines=21> */
.L_x_44:
[----:B------:R-:W-:Y:S05]  /*1dc0*/  BSYNC.RECONVERGENT B1 ;  /* 0x0000000000017941 */ /* 0x000fea0003800200 */
.L_x_43:
[----:B------:R-:W-:Y:S01]  /*1dd0*/  DSETP.GEU.AND P0, PT, R14, R10, PT ;  /* 0x0000000a0e00722a */ /* 0x000fe20003f0e000 */
[----:B------:R-:W-:Y:S01]  /*1de0*/  BSSY.RECONVERGENT B1, `(.L_x_45) ;  /* 0x0000014000017945 */ /* 0x000fe20003800200 */
[----:B------:R-:W-:Y:S02]  /*1df0*/  IMAD.MOV.U32 R8, RZ, RZ, R10 ;  /* 0x000000ffff087224 */ /* 0x000fe400078e000a */
[----:B------:R-:W-:Y:S02]  /*1e00*/  IMAD.MOV.U32 R9, RZ, RZ, R11 ;  /* 0x000000ffff097224 */ /* 0x000fe400078e000b */
[----:B---3--:R-:W-:Y:S02]  /*1e10*/  IMAD.MOV.U32 R17, RZ, RZ, R4 ;  /* 0x000000ffff117224 */ /* 0x008fe400078e0004 */
        /* <DEDUP_REMOVED lines=16> */
.L_x_46:
[----:B------:R-:W-:Y:S05]  /*1f20*/  BSYNC.RECONVERGENT B1 ;  /* 0x0000000000017941 */ /* 0x000fea0003800200 */
.L_x_45:
[----:B------:R-:W-:Y:S01]  /*1f30*/  DSETP.GEU.AND P0, PT, R8, R6, PT ;  /* 0x000000060800722a */ /* 0x000fe20003f0e000 */
[----:B------:R-:W-:Y:S02]  /*1f40*/  IMAD.MOV.U32 R12, RZ, RZ, R6 ;  /* 0x000000ffff0c7224 */ /* 0x000fe400078e0006 */
[----:B------:R-:W-:Y:S02]  /*1f50*/  IMAD.MOV.U32 R13, RZ, RZ, R7 ;  /* 0x000000ffff0d7224 */ /* 0x000fe400078e0007 */
[----:B------:R-:W-:Y:S02]  /*1f60*/  IMAD.MOV.U32 R14, RZ, RZ, R2 ;  /* 0x000000ffff0e7224 */ /* 0x000fe400078e0002 */
[----:B------:R-:W-:-:S07]  /*1f70*/  IMAD.MOV.U32 R15, RZ, RZ, R3 ;  /* 0x000000ffff0f7224 */ /* 0x000fce00078e0003 */
        /* <DEDUP_REMOVED lines=14> */
[----:B------:R-:W-:Y:S01]  /*2060*/  SEL R15, R0, R3, P2 ;  /* 0x00000003000f7207 */ /* 0x000fe20001000000 */
[----:B------:R-:W-:Y:S06]  /*2070*/  BRA `(.L_x_34) ;  /* 0x0000004c00007947 */ /* 0x000fec0003800000 */
.L_x_21:
[----:B-1----:R-:W1:Y:S01]  /*2080*/  S2R R2, SR_LANEID ;  /* 0x0000000000027919 */ /* 0x002e620000000000 */
[----:B------:R-:W-:Y:S01]  /*2090*/  LOP3.LUT R3, R0, 0x3e0, RZ, 0xc0, !PT ;  /* 0x000003e000037812 */ /* 0x000fe200078ec0ff */
[----:B------:R-:W-:Y:S01]  /*20a0*/  BSSY.RECONVERGENT B1, `(.L_x_47) ;  /* 0x0000024000017945 */ /* 0x000fe20003800200 */
[----:B-----5:R-:W-:Y:S02]  /*20b0*/  IMAD.MOV.U32 R18, RZ, RZ, R12 ;  /* 0x000000ffff127224 */ /* 0x020fe400078e000c */
[----:B------:R-:W-:Y:S02]  /*20c0*/  IMAD.MOV.U32 R20, RZ, RZ, R13 ;  /* 0x000000ffff147224 */ /* 0x000fe400078e000d */
[----:B------:R-:W-:Y:S01]  /*20d0*/  VIADD R4, R3, 0x20 ;  /* 0x0000002003047836 */ /* 0x000fe20000000000 */
[----:B------:R-:W-:Y:S01]  /*20e0*/  LOP3.LUT R3, RZ, R3, RZ, 0x33, !PT ;  /* 0x00000003ff037212 */ /* 0x000fe200078e33ff */
[----:B------:R-:W-:Y:S02]  /*20f0*/  IMAD.MOV.U32 R6, RZ, RZ, R14 ;  /* 0x000000ffff067224 */ /* 0x000fe400078e000e */
[----:B------:R-:W-:Y:S01]  /*2100*/  IMAD.MOV.U32 R7, RZ, RZ, R15 ;  /* 0x000000ffff077224 */ /* 0x000fe200078e000f */
[----:B------:R-:W-:Y:S01]  /*2110*/  ISETP.GT.AND P0, PT, R4, UR6, PT ;  /* 0x0000000604007c0c */ /* 0x000fe2000bf04270 */
[----:B------:R-:W-:-:S05]  /*2120*/  VIADD R3, R3, UR6 ;  /* 0x0000000603037c36 */ /* 0x000fca0008000000 */
[----:B------:R-:W-:-:S05]  /*2130*/  SEL R3, R3, 0x1f, P0 ;  /* 0x0000001f03037807 */ /* 0x000fca0000000000 */
[----:B------:R2:W3:Y:S04]  /*2140*/  SHFL.DOWN PT, R4, R14, 0x1, R3 ;  /* 0x082000000e047989 */ /* 0x0004e800000e0003 */
[----:B------:R2:W4:Y:S04]  /*2150*/  SHFL.DOWN PT, R5, R15, 0x1, R3 ;  /* 0x082000000f057989 */ /* 0x00052800000e0003 */
[----:B0-----:R2:W0:Y:S01]  /*2160*/  SHFL.DOWN PT, R9, R12, 0x1, R3 ;  /* 0x082000000c097989 */ /* 0x00142200000e0003 */
[----:B-1----:R-:W-:-:S03]  /*2170*/  ISETP.GE.AND P0, PT, R2, R3, PT ;  /* 0x000000030200720c */ /* 0x002fc60003f06270 */
[----:B------:R2:W1:Y:S10]  /*2180*/  SHFL.DOWN PT, R11, R13, 0x1, R3 ;  /* 0x082000000d0b7989 */ /* 0x00047400000e0003 */
[----:B--2---:R-:W-:Y:S05]  /*2190*/  @P0 BRA `(.L_x_48) ;  /* 0x0000000000500947 */ /* 0x004fea0003800000 */
[----:B---34-:R-:W-:Y:S01]  /*21a0*/  DSETP.GEU.AND P0, PT, R14, R4, PT ;  /* 0x000000040e00722a */ /* 0x018fe20003f0e000 */
[----:B0-----:R-:W-:Y:S02]  /*21b0*/  IMAD.MOV.U32 R18, RZ, RZ, R9 ;  /* 0x000000ffff127224 */ /* 0x001fe400078e0009 */
[----:B-1----:R-:W-:Y:S02]  /*21c0*/  IMAD.MOV.U32 R20, RZ, RZ, R11 ;  /* 0x000000ffff147224 */ /* 0x002fe400078e000b */
        /* <DEDUP_REMOVED lines=17> */
.L_x_48:
[----:B------:R-:W-:Y:S05]  /*22e0*/  BSYNC.RECONVERGENT B1 ;  /* 0x0000000000017941 */ /* 0x000fea0003800200 */
.L_x_47:
[----:B---3--:R-:W-:Y:S01]  /*22f0*/  VIADD R4, R2, 0x2 ;  /* 0x0000000202047836 */ /* 0x008fe20000000000 */
[----:B------:R2:W3:Y:S01]  /*2300*/  SHFL.DOWN PT, R8, R6, 0x2, R3 ;  /* 0x0840000006087989 */ /* 0x0004e200000e0003 */
[----:B------:R-:W-:Y:S01]  /*2310*/  BSSY.RECONVERGENT B1, `(.L_x_49) ;  /* 0x000001e000017945 */ /* 0x000fe20003800200 */
[----:B------:R-:W-:Y:S02]  /*2320*/  IMAD.MOV.U32 R10, RZ, RZ, R18 ;  /* 0x000000ffff0a7224 */ /* 0x000fe400078e0012 */
[----:B------:R-:W-:Y:S01]  /*2330*/  ISETP.GT.AND P0, PT, R4, R3, PT ;  /* 0x000000030400720c */ /* 0x000fe20003f04270 */
[----:B0-----:R2:W0:Y:S01]  /*2340*/  SHFL.DOWN PT, R9, R7, 0x2, R3 ;  /* 0x0840000007097989 */ /* 0x00142200000e0003 */
[----:B------:R-:W-:Y:S02]  /*2350*/  IMAD.MOV.U32 R16, RZ, RZ, R20 ;  /* 0x000000ffff107224 */ /* 0x000fe400078e0014 */
[----:B------:R-:W-:Y:S01]  /*2360*/  IMAD.MOV.U32 R4, RZ, RZ, R6 ;  /* 0x000000ffff047224 */ /* 0x000fe200078e0006 */
[----:B-1----:R2:W1:Y:S01]  /*2370*/  SHFL.DOWN PT, R11, R18, 0x2, R3 ;  /* 0x08400000120b7989 */ /* 0x00246200000e0003 */
[----:B----4-:R-:W-:-:S03]  /*2380*/  IMAD.MOV.U32 R5, RZ, RZ, R7 ;  /* 0x000000ffff057224 */ /* 0x010fc600078e0007 */
[----:B------:R2:W4:Y:S04]  /*2390*/  SHFL.DOWN PT, R13, R20, 0x2, R3 ;  /* 0x08400000140d7989 */ /* 0x00052800000e0003 */
[----:B------:R-:W-:Y:S05]  /*23a0*/  @P0 BRA `(.L_x_50) ;  /* 0x0000000000500947 */ /* 0x000fea0003800000 */
[----:B0--3--:R-:W-:Y:S01]  /*23b0*/  DSETP.GEU.AND P0, PT, R6, R8, PT ;  /* 0x000000080600722a */ /* 0x009fe20003f0e000 */
[----:B-1----:R-:W-:Y:S02]  /*23c0*/  IMAD.MOV.U32 R10, RZ, RZ, R11 ;  /* 0x000000ffff0a7224 */ /* 0x002fe400078e000b */
        /* <DEDUP_REMOVED lines=18> */
.L_x_50:
[----:B------:R-:W-:Y:S05]  /*24f0*/  BSYNC.RECONVERGENT B1 ;  /* 0x0000000000017941 */ /* 0x000fea0003800200 */
.L_x_49:
[----:B--2---:R-:W-:Y:S01]  /*2500*/  VIADD R6, R2, 0x4 ;  /* 0x0000000402067836 */ /* 0x004fe20000000000 */
[----:B---3--:R2:W3:Y:S01]  /*2510*/  SHFL.DOWN PT, R8, R4, 0x4, R3 ;  /* 0x0880000004087989 */ /* 0x0084e200000e0003 */
[----:B------:R-:W-:Y:S01]  /*2520*/  BSSY.RECONVERGENT B1, `(.L_x_51) ;  /* 0x000001e000017945 */ /* 0x000fe20003800200 */
[----:B------:R-:W-:Y:S02]  /*2530*/  IMAD.MOV.U32 R12, RZ, RZ, R10 ;  /* 0x000000ffff0c7224 */ /* 0x000fe400078e000a */
[----:B------:R-:W-:Y:S01]  /*2540*/  ISETP.GT.AND P0, PT, R6, R3, PT ;  /* 0x000000030600720c */ /* 0x000fe20003f04270 */
[----:B0-----:R2:W0:Y:S01]  /*2550*/  SHFL.DOWN PT, R9, R5, 0x4, R3 ;  /* 0x0880000005097989 */ /* 0x00142200000e0003 */
[----:B------:R-:W-:Y:S02]  /*2560*/  IMAD.MOV.U32 R14, RZ, RZ, R16 ;  /* 0x000000ffff0e7224 */ /* 0x000fe400078e0010 */
[----:B------:R-:W-:Y:S01]  /*2570*/  IMAD.MOV.U32 R6, RZ, RZ, R4 ;  /* 0x000000ffff067224 */ /* 0x000fe200078e0004 */
[----:B-1----:R2:W1:Y:S01]  /*2580*/  SHFL.DOWN PT, R11, R10, 0x4, R3 ;  /* 0x088000000a0b7989 */ /* 0x00246200000e0003 */
[----:B------:R-:W-:-:S03]  /*2590*/  IMAD.MOV.U32 R7, RZ, RZ, R5 ;  /* 0x000000ffff077224 */ /* 0x000fc600078e0005 */
[----:B----4-:R2:W4:Y:S04]  /*25a0*/  SHFL.DOWN PT, R13, R16, 0x4, R3 ;  /* 0x08800000100d7989 */ /* 0x01052800000e0003 */
        /* <DEDUP_REMOVED lines=21> */
.L_x_52:
[----:B------:R-:W-:Y:S05]  /*2700*/  BSYNC.RECONVERGENT B1 ;  /* 0x0000000000017941 */ /* 0x000fea0003800200 */
.L_x_51:
        /* <DEDUP_REMOVED lines=32> */
.L_x_54:
[----:B------:R-:W-:Y:S05]  /*2910*/  BSYNC.RECONVERGENT B1 ;  /* 0x0000000000017941 */ /* 0x000fea0003800200 */
.L_x_53:
[----:B---3--:R-:W-:Y:S01]  /*2920*/  VIADD R8, R2, 0x10 ;  /* 0x0000001002087836 */ /* 0x008fe20000000000 */
[----:B--2---:R2:W3:Y:S01]  /*2930*/  SHFL.DOWN PT, R6, R4, 0x10, R3 ;  /* 0x0a00000004067989 */ /* 0x0044e200000e0003 */
[----:B------:R-:W-:Y:S01]  /*2940*/  BSSY.RECONVERGENT B1, `(.L_x_55) ;  /* 0x000001e000017945 */ /* 0x000fe20003800200 */
[----:B------:R-:W-:Y:S02]  /*2950*/  IMAD.MOV.U32 R14, RZ, RZ, R10 ;  /* 0x000000ffff0e7224 */ /* 0x000fe400078e000a */
[----:B------:R-:W-:Y:S01]  /*2960*/  ISETP.GT.AND P0, PT, R8, R3, PT ;  /* 0x000000030800720c */ /* 0x000fe20003f04270 */
[----:B------:R2:W2:Y:S01]  /*2970*/  SHFL.DOWN PT, R7, R5, 0x10, R3 ;  /* 0x0a00000005077989 */ /* 0x0004a200000e0003 */
[----:B------:R-:W-:Y:S02]  /*2980*/  IMAD.MOV.U32 R15, RZ, RZ, R16 ;  /* 0x000000ffff0f7224 */ /* 0x000fe400078e0010 */
[----:B------:R-:W-:Y:S01]  /*2990*/  IMAD.MOV.U32 R12, RZ, RZ, R4 ;  /* 0x000000ffff0c7224 */ /* 0x000fe200078e0004 */
[----:B0-----:R0:W0:Y:S01]  /*29a0*/  SHFL.DOWN PT, R9, R10, 0x10, R3 ;  /* 0x0a0000000a097989 */ /* 0x00102200000e0003 */
[----:B----4-:R-:W-:-:S03]  /*29b0*/  IMAD.MOV.U32 R13, RZ, RZ, R5 ;  /* 0x000000ffff0d7224 */ /* 0x010fc600078e0005 */
[----:B-1----:R1:W4:Y:S04]  /*29c0*/  SHFL.DOWN PT, R11, R16, 0x10, R3 ;  /* 0x0a000000100b7989 */ /* 0x00232800000e0003 */
[----:B------:R-:W-:Y:S05]  /*29d0*/  @P0 BRA `(.L_x_56) ;  /* 0x0000000000500947 */ /* 0x000fea0003800000 */
[----:B--23--:R-:W-:Y:S01]  /*29e0*/  DSETP.GEU.AND P0, PT, R4, R6, PT ;  /* 0x000000060400722a */ /* 0x00cfe20003f0e000 */
[----:B0-----:R-:W-:Y:S02]  /*29f0*/  IMAD.MOV.U32 R14, RZ, RZ, R9 ;  /* 0x000000ffff0e7224 */ /* 0x001fe400078e0009 */
        /* <DEDUP_REMOVED lines=18> */
.L_x_56:
[----:B------:R-:W-:Y:S05]  /*2b20*/  BSYNC.RECONVERGENT B1 ;  /* 0x0000000000017941 */ /* 0x000fea0003800200 */
.L_x_55:
[----:B------:R-:W-:Y:S01]  /*2b30*/  ISETP.NE.AND P0, PT, R2, RZ, PT ;  /* 0x000000ff0200720c */ /* 0x000fe20003f05270 */
[----:B------:R-:W-:-:S12]  /*2b40*/  BSSY.RECONVERGENT B1, `(.L_x_57) ;  /* 0x000000a000017945 */ /* 0x000fd80003800200 */
[----:B------:R-:W-:Y:S05]  /*2b50*/  @P0 BRA `(.L_x_58) ;  /* 0x0000000000200947 */ /* 0x000fea0003800000 */
[----:B--2---:R-:W2:Y:S01]  /*2b60*/  S2R R4, SR_CgaCtaId ;  /* 0x0000000000047919 */ /* 0x004ea20000008800 */
[----:B01----:R-:W-:Y:S02]  /*2b70*/  MOV R3, 0x400 ;  /* 0x0000040000037802 */ /* 0x003fe40000000f00 */
[----:B------:R-:W-:-:S04]  /*2b80*/  SHF.R.U32.HI R2, RZ, 0x1, R0 ;  /* 0x00000001ff027819 */ /* 0x000fc80000011600 */
[----:B------:R-:W-:Y:S02]  /*2b90*/  LOP3.LUT R2, R2, 0x1f0, RZ, 0xc0, !PT ;  /* 0x000001f002027812 */ /* 0x000fe400078ec0ff */
[----:B--2---:R-:W-:-:S05]  /*2ba0*/  LEA R3, R4, R3, 0x18 ;  /* 0x0000000304037211 */ /* 0x004fca00078ec0ff */
[----:B------:R-:W-:-:S05]  /*2bb0*/  IMAD.IADD R3, R2, 0x1, R3 ;  /* 0x0000000102037824 */ /* 0x000fca00078e0203 */
[----:B------:R0:W-:Y:S04]  /*2bc0*/  STS.64 [R3+0x10], R14 ;  /* 0x0000100e03007388 */ /* 0x0001e80000000a00 */
[----:B------:R0:W-:Y:S02]  /*2bd0*/  STS.64 [R3+0x8], R12 ;  /* 0x0000080c03007388 */ /* 0x0001e40000000a00 */
.L_x_58:
[----:B------:R-:W-:Y:S05]  /*2be0*/  BSYNC.RECONVERGENT B1 ;  /* 0x0000000000017941 */ /* 0x000fea0003800200 */
.L_x_57:
[----:B------:R-:W-:Y:S01]  /*2bf0*/  BAR.SYNC.DEFER_BLOCKING 0x0 ;  /* 0x0000000000007b1d */ /* 0x000fe20000010000 */
[----:B------:R-:W-:-:S13]  /*2c00*/  ISETP.NE.AND P1, PT, R0, RZ, PT ;  /* 0x000000ff0000720c */ /* 0x000fda0003f25270 */
[----:B------:R-:W-:Y:S05]  /*2c10*/  @P1 BRA `(.L_x_34) ;  /* 0x0000004000181947 */ /* 0x000fea0003800000 */
[----:B------:R-:W-:Y:S01]  /*2c20*/  UISETP.GE.AND UP0, UPT, UR6, 0x21, UPT ;  /* 0x000000210600788c */ /* 0x000fe2000bf06270 */
[----:B----4-:R-:W-:Y:S02]  /*2c30*/  IMAD.MOV.U32 R11, RZ, RZ, R14 ;  /* 0x000000ffff0b7224 */ /* 0x010fe400078e000e */
[----:B------:R-:W-:Y:S02]  /*2c40*/  IMAD.MOV.U32 R8, RZ, RZ, R15 ;  /* 0x000000ffff087224 */ /* 0x000fe400078e000f */
[----:B------:R-:W-:Y:S02]  /*2c50*/  IMAD.MOV.U32 R2, RZ, RZ, R12 ;  /* 0x000000ffff027224 */ /* 0x000fe400078e000c */
[----:B012---:R-:W-:Y:S02]  /*2c60*/  IMAD.MOV.U32 R3, RZ, RZ, R13 ;  /* 0x000000ffff037224 */ /* 0x007fe400078e000d */
[----:B------:R-:W-:Y:S05]  /*2c70*/  BRA.U !UP0, `(.L_x_59) ;  /* 0x00000001086c7547 */ /* 0x000fea000b800000 */
[----:B------:R-:W0:Y:S01]  /*2c80*/  S2UR UR5, SR_CgaCtaId ;  /* 0x00000000000579c3 */ /* 0x000e220000008800 */
[----:B------:R-:W-:Y:S01]  /*2c90*/  UMOV UR4, 0x400 ;  /* 0x0000040000047882 */ /* 0x000fe20000000000 */
[----:B------:R-:W-:Y:S01]  /*2ca0*/  BSSY.RECONVERGENT B1, `(.L_x_59) ;  /* 0x0000018000017945 */ /* 0x000fe20003800200 */
[----:B0-----:R-:W-:-:S09]  /*2cb0*/  ULEA UR4, UR5, UR4, 0x18 ;  /* 0x0000000405047291 */ /* 0x001fd2000f8ec0ff */
[----:B------:R-:W0:Y:S04]  /*2cc0*/  LDS.64 R4, [UR4+0x18] ;  /* 0x00001804ff047984 */ /* 0x000e280008000a00 */
[----:B---3--:R-:W1:Y:S01]  /*2cd0*/  LDS.64 R6, [UR4+0x20] ;  /* 0x00002004ff067984 */ /* 0x008e620008000a00 */
[----:B0-----:R-:W-:Y:S01]  /*2ce0*/  DSETP.GEU.AND P0, PT, R12, R4, PT ;  /* 0x000000040c00722a */ /* 0x001fe20003f0e000 */
[----:B------:R-:W-:Y:S02]  /*2cf0*/  IMAD.MOV.U32 R2, RZ, RZ, R4 ;  /* 0x000000ffff027224 */ /* 0x000fe400078e0004 */
[----:B------:R-:W-:Y:S02]  /*2d00*/  IMAD.MOV.U32 R3, RZ, RZ, R5 ;  /* 0x000000ffff037224 */ /* 0x000fe400078e0005 */
[----:B-1----:R-:W-:-:S02]  /*2d10*/  IMAD.MOV.U32 R11, RZ, RZ, R6 ;  /* 0x000000ffff0b7224 */ /* 0x002fc400078e0006 */
        /* <DEDUP_REMOVED lines=16> */
.L_x_60:
[----:B------:R-:W-:Y:S05]  /*2e20*/  BSYNC.RECONVERGENT B1 ;  /* 0x0000000000017941 */ /* 0x000fea0003800200 */
.L_x_59:
[----:B------:R-:W-:Y:S01]  /*2e30*/  UISETP.GE.AND UP0, UPT, UR6, 0x41, UPT ;  /* 0x000000410600788c */ /* 0x000fe2000bf06270 */
[----:B------:R-:W-:Y:S02]  /*2e40*/  IMAD.MOV.U32 R9, RZ, RZ, R11 ;  /* 0x000000ffff097224 */ /* 0x000fe400078e000b */
[----:B------:R-:W-:Y:S02]  /*2e50*/  IMAD.MOV.U32 R0, RZ, RZ, R8 ;  /* 0x000000ffff007224 */ /* 0x000fe400078e0008 */
[----:B------:R-:W-:Y:S02]  /*2e60*/  IMAD.MOV.U32 R4, RZ, RZ, R2 ;  /* 0x000000ffff047224 */ /* 0x000fe400078e0002 */
[----:B------:R-:W-:Y:S02]  /*2e70*/  IMAD.MOV.U32 R5, RZ, RZ, R3 ;  /* 0x000000ffff057224 */ /* 0x000fe400078e0003 */
[----:B------:R-:W-:Y:S05]  /*2e80*/  BRA.U !UP0, `(.L_x_61) ;  /* 0x00000001086c7547 */ /* 0x000fea000b800000 */
[----:B------:R-:W0:Y:S01]  /*2e90*/  S2UR UR5, SR_CgaCtaId ;  /* 0x00000000000579c3 */ /* 0x000e220000008800 */
[----:B------:R-:W-:Y:S01]  /*2ea0*/  UMOV UR4, 0x400 ;  /* 0x0000040000047882 */ /* 0x000fe20000000000 */
[----:B------:R-:W-:Y:S01]  /*2eb0*/  BSSY.RECONVERGENT B1, `(.L_x_61) ;  /* 0x0000018000017945 */ /* 0x000fe20003800200 */
[----:B0-----:R-:W-:-:S09]  /*2ec0*/  ULEA UR4, UR5, UR4, 0x18 ;  /* 0x0000000405047291 */ /* 0x001fd2000f8ec0ff */
[----:B---3--:R-:W0:Y:S04]  /*2ed0*/  LDS.64 R6, [UR4+0x28] ;  /* 0x00002804ff067984 */ /* 0x008e280008000a00 */
[----:B------:R-:W1:Y:S01]  /*2ee0*/  LDS.64 R12, [UR4+0x30] ;  /* 0x00003004ff0c7984 */ /* 0x000e620008000a00 */
        /* <DEDUP_REMOVED lines=20> */
.L_x_62:
[----:B------:R-:W-:Y:S05]  /*3030*/  BSYNC.RECONVERGENT B1 ;  /* 0x0000000000017941 */ /* 0x000fea0003800200 */
.L_x_61:
        /* <DEDUP_REMOVED lines=32> */
.L_x_64:
[----:B------:R-:W-:Y:S05]  /*3240*/  BSYNC.RECONVERGENT B1 ;  /* 0x0000000000017941 */ /* 0x000fea0003800200 */
.L_x_63:
        /* <DEDUP_REMOVED lines=32> */
.L_x_66:
[----:B------:R-:W-:Y:S05]  /*3450*/  BSYNC.RECONVERGENT B1 ;  /* 0x0000000000017941 */ /* 0x000fea0003800200 */
.L_x_65:
        /* <DEDUP_REMOVED lines=32> */
.L_x_68:
[----:B------:R-:W-:Y:S05]  /*3660*/  BSYNC.RECONVERGENT B1 ;  /* 0x0000000000017941 */ /* 0x000fea0003800200 */
.L_x_67:
        /* <DEDUP_REMOVED lines=32> */
.L_x_70:
[----:B------:R-:W-:Y:S05]  /*3870*/  BSYNC.RECONVERGENT B1 ;  /* 0x0000000000017941 */ /* 0x000fea0003800200 */
.L_x_69:
[----:B------:R-:W-:Y:S01]  /*3880*/  UISETP.GE.AND UP0, UPT, UR6, 0xe1, UPT ;  /* 0x000000e10600788c */ /* 0x000fe2000bf06270 */
[----:B------:R-:W-:Y:S02]  /*3890*/  IMAD.MOV.U32 R14, RZ, RZ, R9 ;  /* 0x000000ffff0e7224 */ /* 0x000fe400078e0009 */
[----:B------:R-:W-:Y:S02]  /*38a0*/  IMAD.MOV.U32 R15, RZ, RZ, R0 ;  /* 0x000000ffff0f7224 */ /* 0x000fe400078e0000 */
[----:B------:R-:W-:Y:S02]  /*38b0*/  IMAD.MOV.U32 R12, RZ, RZ, R4 ;  /* 0x000000ffff0c7224 */ /* 0x000fe400078e0004 */
[----:B------:R-:W-:Y:S02]  /*38c0*/  IMAD.MOV.U32 R13, RZ, RZ, R5 ;  /* 0x000000ffff0d7224 */ /* 0x000fe400078e0005 */
[----:B------:R-:W-:Y:S05]  /*38d0*/  BRA.U !UP0, `(.L_x_34) ;  /* 0x0000003108e87547 */ /* 0x000fea000b800000 */
[----:B------:R-:W0:Y:S01]  /*38e0*/  S2UR UR5, SR_CgaCtaId ;  /* 0x00000000000579c3 */ /* 0x000e220000008800 */
[----:B------:R-:W-:Y:S02]  /*38f0*/  UMOV UR4, 0x400 ;  /* 0x0000040000047882 */ /* 0x000fe40000000000 */
        /* <DEDUP_REMOVED lines=24> */
.L_x_2:
[----:B------:R-:W1:Y:S01]  /*3a80*/  S2R R0, SR_TID.X ;  /* 0x0000000000007919 */ /* 0x000e620000002100 */
[----:B------:R-:W1:Y:S02]  /*3a90*/  LDC.64 R2, c[0x0][0x380] ;  /* 0x0000e000ff027b82 */ /* 0x000e640000000a00 */
[----:B-1----:R-:W-:-:S05]  /*3aa0*/  IMAD.WIDE.U32 R2, R0, 0x10, R2 ;  /* 0x0000001000027825 */ /* 0x002fca00078e0002 */
[----:B0-----:R-:W2:Y:S04]  /*3ab0*/  LDG.E.64.CONSTANT R18, desc[UR10][R2.64] ;  /* 0x0000000a02127981 */ /* 0x001ea8000c1e9b00 */
[----:B------:R-:W2:Y:S04]  /*3ac0*/  LDG.E.64.CONSTANT R16, desc[UR10][R2.64+0x1000] ;  /* 0x0010000a02107981 */ /* 0x000ea8000c1e9b00 */
[----:B------:R-:W3:Y:S04]  /*3ad0*/  LDG.E.64.CONSTANT R20, desc[UR10][R2.64+0x8] ;  /* 0x0000080a02147981 */ /* 0x000ee8000c1e9b00 */
[----:B------:R-:W3:Y:S04]  /*3ae0*/  LDG.E.64.CONSTANT R14, desc[UR10][R2.64+0x1008] ;  /* 0x0010080a020e7981 */ /* 0x000ee8000c1e9b00 */
[----:B------:R-:W4:Y:S04]  /*3af0*/  LDG.E.64.CONSTANT R12, desc[UR10][R2.64+0x2000] ;  /* 0x0020000a020c7981 */ /* 0x000f28000c1e9b00 */
[----:B------:R-:W5:Y:S04]  /*3b00*/  LDG.E.64.CONSTANT R10, desc[UR10][R2.64+0x2008] ;  /* 0x0020080a020a7981 */ /* 0x000f68000c1e9b00 */
[----:B------:R-:W5:Y:S04]  /*3b10*/  LDG.E.64.CONSTANT R6, desc[UR10][R2.64+0x3000] ;  /* 0x0030000a02067981 */ /* 0x000f68000c1e9b00 */
[----:B------:R-:W5:Y:S04]  /*3b20*/  LDG.E.64.CONSTANT R4, desc[UR10][R2.64+0x3008] ;  /* 0x0030080a02047981 */ /* 0x000f68000c1e9b00 */
[----:B------:R-:W5:Y:S04]  /*3b30*/  LDG.E.64.CONSTANT R28, desc[UR10][R2.64+0x4000] ;  /* 0x0040000a021c7981 */ /* 0x000f68000c1e9b00 */
[----:B------:R-:W5:Y:S01]  /*3b40*/  LDG.E.64.CONSTANT R8, desc[UR10][R2.64+0x4008] ;  /* 0x0040080a02087981 */ /* 0x000f62000c1e9b00 */
[----:B------:R-:W-:Y:S01]  /*3b50*/  UISETP.GE.U32.AND UP0, UPT, UR8, 0xa00, UPT ;  /* 0x00000a000800788c */ /* 0x000fe2000bf06070 */
[----:B------:R-:W-:Y:S01]  /*3b60*/  UMOV UR9, 0x500 ;  /* 0x0000050000097882 */ /* 0x000fe20000000000 */
[----:B------:R-:W-:Y:S01]  /*3b70*/  UMOV UR4, URZ ;  /* 0x000000ff00047c82 */ /* 0x000fe20008000000 */
[----:B--2---:R-:W-:-:S14]  /*3b80*/  DSETP.GEU.AND P2, PT, R18, R16, PT ;  /* 0x000000101200722a */ /* 0x004fdc0003f4e000 */
[----:B---3--:R-:W-:-:S04]  /*3b90*/  @P2 ISETP.GE.U32.AND P0, PT, R20, R14, PT ;  /* 0x0000000e1400220c */ /* 0x008fc80003f06070 */
[----:B------:R-:W-:-:S13]  /*3ba0*/  @P2 ISETP.GE.AND.EX P0, PT, R21, R15, PT, P0 ;  /* 0x0000000f1500220c */ /* 0x000fda0003f06300 */
[----:B------:R-:W-:-:S06]  /*3bb0*/  @P2 DSETP.LT.OR P0, PT, R16, R18, !P0 ;  /* 0x000000121000222a */ /* 0x000fcc0004701400 */
[----:B------:R-:W-:Y:S02]  /*3bc0*/  @P2 FSEL R18, R18, R16, P0 ;  /* 0x0000001012122208 */ /* 0x000fe40000000000 */
[----:B------:R-:W-:Y:S02]  /*3bd0*/  @P2 FSEL R19, R19, R17, P0 ;  /* 0x0000001113132208 */ /* 0x000fe40000000000 */
[----:B------:R-:W-:Y:S01]  /*3be0*/  @P2 SEL R14, R20, R14, P0 ;  /* 0x0000000e140e2207 */ /* 0x000fe20000000000 */
[----:B------:R-:W-:Y:S01]  /*3bf0*/  @P2 IMAD.MOV.U32 R16, RZ, RZ, R18 ;  /* 0x000000ffff102224 */ /* 0x000fe200078e0012 */
[----:B------:R-:W-:Y:S01]  /*3c00*/  @P2 SEL R15, R21, R15, P0 ;  /* 0x0000000f150f2207 */ /* 0x000fe20000000000 */
[----:B------:R-:W-:-:S06]  /*3c10*/  @P2 IMAD.MOV.U32 R17, RZ, RZ, R19 ;  /* 0x000000ffff112224 */ /* 0x000fcc00078e0013 */
[----:B----4-:R-:W-:-:S14]  /*3c20*/  DSETP.GEU.AND P1, PT, R16, R12, PT ;  /* 0x0000000c1000722a */ /* 0x010fdc0003f2e000 */
[----:B-----5:R-:W-:-:S04]  /*3c30*/  @P1 ISETP.GE.U32.AND P0, PT, R14, R10, PT ;  /* 0x0000000a0e00120c */ /* 0x020fc80003f06070 */
[----:B------:R-:W-:-:S13]  /*3c40*/  @P1 ISETP.GE.AND.EX P0, PT, R15, R11, PT, P0 ;  /* 0x0000000b0f00120c */ /* 0x000fda0003f06300 */
[----:B------:R-:W-:-:S06]  /*3c50*/  @P1 DSETP.GT.OR P0, PT, R16, R12, !P0 ;  /* 0x0000000c1000122a */ /* 0x000fcc0004704400 */
[----:B------:R-:W-:Y:S02]  /*3c60*/  @P1 FSEL R16, R16, R12, P0 ;  /* 0x0000000c10101208 */ /* 0x000fe40000000000 */
[----:B------:R-:W-:Y:S02]  /*3c70*/  @P1 FSEL R17, R17, R13, P0 ;  /* 0x0000000d11111208 */ /* 0x000fe40000000000 */
[----:B------:R-:W-:Y:S01]  /*3c80*/  @P1 SEL R10, R14, R10, P0 ;  /* 0x0000000a0e0a1207 */ /* 0x000fe20000000000 */
[----:B------:R-:W-:Y:S01]  /*3c90*/  @P1 IMAD.MOV.U32 R12, RZ, RZ, R16 ;  /* 0x000000ffff0c1224 */ /* 0x000fe200078e0010 */
[----:B------:R-:W-:Y:S01]  /*3ca0*/  @P1 SEL R11, R15, R11, P0 ;  /* 0x0000000b0f0b1207 */ /* 0x000fe20000000000 */
[----:B------:R-:W-:-:S06]  /*3cb0*/  @P1 IMAD.MOV.U32 R13, RZ, RZ, R17 ;  /* 0x000000ffff0d1224 */ /* 0x000fcc00078e0011 */
[----:B------:R-:W-:-:S14]  /*3cc0*/  DSETP.GEU.AND P2, PT, R12, R6, PT ;  /* 0x000000060c00722a */ /* 0x000fdc0003f4e000 */
[----:B------:R-:W-:-:S04]  /*3cd0*/  @P2 ISETP.GE.U32.AND P0, PT, R10, R4, PT ;  /* 0x000000040a00220c */ /* 0x000fc80003f06070 */
        /* <DEDUP_REMOVED lines=17> */
[----:B------:R-:W-:Y:S01]  /*3df0*/  @P1 IMAD.MOV.U32 R29, RZ, RZ, R7 ;  /* 0x000000ffff1d1224 */ /* 0x000fe200078e0007 */
[----:B------:R-:W-:Y:S06]  /*3e00*/  BRA.U !UP0, `(.L_x_71) ;  /* 0x0000000d08987547 */ /* 0x000fec000b800000 */
[----:B------:R-:W-:-:S04]  /*3e10*/  UIADD3 UR9, UP0, UPT, UR8, -0xa00, URZ ;  /* 0xfffff60008097890 */ /* 0x000fc8000ff1e0ff */
[----:B------:R-:W-:Y:S02]  /*3e20*/  ULEA.HI.X.SX32 UR8, UR8, 0xffffffff, 0x1, UP0 ;  /* 0xffffffff08087891 */ /* 0x000fe400080f0eff */
[----:B------:R-:W-:Y:S02]  /*3e30*/  UIMAD.WIDE.U32 UR12, UR9, -0x33333333, URZ ;  /* 0xcccccccd090c78a5 */ /* 0x000fe4000f8e00ff */
[----:B------:R-:W-:Y:S02]  /*3e40*/  UIMAD.WIDE.U32 UR4, UR8, -0x33333333, URZ ;  /* 0xcccccccd080478a5 */ /* 0x000fe4000f8e00ff */
[----:B------:R-:W-:Y:S02]  /*3e50*/  UISETP.GE.U32.AND UP1, UPT, UR9, 0x500, UPT ;  /* 0x000005000900788c */ /* 0x000fe4000bf26070 */
[----:B------:R-:W-:Y:S02]  /*3e60*/  UIMAD.WIDE.U32 UR4, UP0, UR9, -0x33333334, UR4 ;  /* 0xcccccccc090478a5 */ /* 0x000fe4000f800004 */
[----:B------:R-:W-:-:S02]  /*3e70*/  UISETP.GE.U32.AND.EX UP1, UPT, UR8, URZ, UPT, UP1 ;  /* 0x000000ff0800728c */ /* 0x000fc4000bf26110 */
[----:B------:R-:W-:Y:S02]  /*3e80*/  UIADD3.X UR7, UPT, UPT, URZ, URZ, URZ, UP0, !UPT ;  /* 0x000000ffff077290 */ /* 0x000fe400087fe4ff */
[----:B------:R-:W-:Y:S01]  /*3e90*/  UIADD3 URZ, UP0, UPT, UR13, UR4, URZ ;  /* 0x000000040dff7290 */ /* 0x000fe2000ff1e0ff */
[----:B------:R-:W-:Y:S01]  /*3ea0*/  UMOV UR6, UR5 ;  /* 0x0000000500067c82 */ /* 0x000fe20008000000 */
[----:B------:R-:W-:Y:S02]  /*3eb0*/  UMOV UR9, 0x500 ;  /* 0x0000050000097882 */ /* 0x000fe40000000000 */
[----:B------:R-:W-:-:S04]  /*3ec0*/  UIMAD.WIDE.U32.X UR6, UR8, -0x33333334, UR6, UP0 ;  /* 0xcccccccc080678a5 */ /* 0x000fc800080e0406 */
[----:B------:R-:W-:-:S04]  /*3ed0*/  USHF.R.U64 UR5, UR6, 0xa, UR7 ;  /* 0x0000000a06057899 */ /* 0x000fc80008001207 */
[----:B------:R-:W-:-:S04]  /*3ee0*/  ULOP3.LUT UR4, UR5, 0x1, URZ, 0xc0, !UPT ;  /* 0x0000000105047892 */ /* 0x000fc8000f8ec0ff */
[----:B------:R-:W-:-:S03]  /*3ef0*/  UISETP.NE.U32.AND UP0, UPT, UR4, 0x1, UPT ;  /* 0x000000010400788c */ /* 0x000fc6000bf05070 */
[----:B------:R-:W-:Y:S01]  /*3f00*/  UMOV UR4, URZ ;  /* 0x000000ff00047c82 */ /* 0x000fe20008000000 */
[----:B------:R-:W-:Y:S01]  /*3f10*/  UISETP.NE.U32.AND.EX UP0, UPT, URZ, URZ, UPT, UP0 ;  /* 0x000000ffff00728c */ /* 0x000fe2000bf05100 */
[----:B------:R-:W-:Y:S10]  /*3f20*/  BRA.U !UP1, `(.L_x_72) ;  /* 0x0000000909307547 */ /* 0x000ff4000b800000 */
[----:B------:R-:W0:Y:S01]  /*3f30*/  LDCU.64 UR8, c[0x0][0x380] ;  /* 0x00007000ff0877ac */ /* 0x000e220008000a00 */
[----:B------:R-:W-:Y:S01]  /*3f40*/  UIADD3 UR5, UP1, UPT, UR5, 0x1, URZ ;  /* 0x0000000105057890 */ /* 0x000fe2000ff3e0ff */
[----:B------:R-:W-:-:S03]  /*3f50*/  UMOV UR4, URZ ;  /* 0x000000ff00047c82 */ /* 0x000fc60008000000 */
[----:B------:R-:W-:Y:S02]  /*3f60*/  ULEA.HI.X UR6, UR7, URZ, URZ, 0x16, UP1 ;  /* 0x000000ff07067291 */ /* 0x000fe400088fb4ff */
[----:B------:R-:W-:Y:S02]  /*3f70*/  ULOP3.LUT UR5, UR5, 0xfffffffe, URZ, 0xc0, !UPT ;  /* 0xfffffffe05057892 */ /* 0x000fe4000f8ec0ff */
[----:B------:R-:W-:Y:S01]  /*3f80*/  ULOP3.LUT UR6, UR6, 0x7fffff, URZ, 0xc0, !UPT ;  /* 0x007fffff06067892 */ /* 0x000fe2000f8ec0ff */
[----:B0-----:R-:W-:-:S04]  /*3f90*/  LEA R4, P0, R0, UR8, 0x4 ;  /* 0x0000000800047c11 */ /* 0x001fc8000f8020ff */
[----:B------:R-:W-:Y:S02]  /*3fa0*/  IADD3 R4, P1, PT, R4, 0xe008, RZ ;  /* 0x0000e00804047810 */ /* 0x000fe40007f3e0ff */
[----:B------:R-:W-:Y:S01]  /*3fb0*/  LEA.HI.X R0, R0, UR9, RZ, 0x4, P0 ;  /* 0x0000000900007c11 */ /* 0x000fe200080f24ff */
[----:B------:R-:W-:-:S04]  /*3fc0*/  UMOV UR9, 0x500 ;  /* 0x0000050000097882 */ /* 0x000fc80000000000 */
[----:B------:R-:W-:-:S07]  /*3fd0*/  IMAD.X R5, RZ, RZ, R0, P1 ;  /* 0x000000ffff057224 */ /* 0x000fce00008e0600 */
.L_x_73:
[----:B------:R-:W2:Y:S04]  /*3fe0*/  LDG.E.64.CONSTANT R12, desc[UR10][R4.64+-0x9008] ;  /* 0xff6ff80a040c7981 */ /* 0x000ea8000c1e9b00 */
[----:B------:R-:W3:Y:S04]  /*3ff0*/  LDG.E.64.CONSTANT R16, desc[UR10][R4.64+-0x9000] ;  /* 0xff70000a04107981 */ /* 0x000ee8000c1e9b00 */
[----:B------:R-:W4:Y:S04]  /*4000*/  LDG.E.64.CONSTANT R18, desc[UR10][R4.64+-0x8008] ;  /* 0xff7ff80a04127981 */ /* 0x000f28000c1e9b00 */
[----:B------:R-:W5:Y:S04]  /*4010*/  LDG.E.64.CONSTANT R20, desc[UR10][R4.64+-0x8000] ;  /* 0xff80000a04147981 */ /* 0x000f68000c1e9b00 */
[----:B------:R-:W5:Y:S04]  /*4020*/  LDG.E.64.CONSTANT R22, desc[UR10][R4.64+-0x7008] ;  /* 0xff8ff80a04167981 */ /* 0x000f68000c1e9b00 */
[----:B------:R-:W5:Y:S04]  /*4030*/  LDG.E.64.CONSTANT R24, desc[UR10][R4.64+-0x7000] ;  /* 0xff90000a04187981 */ /* 0x000f68000c1e9b00 */
[----:B------:R-:W5:Y:S04]  /*4040*/  LDG.E.64.CONSTANT R26, desc[UR10][R4.64+-0x6008] ;  /* 0xff9ff80a041a7981 */ /* 0x000f68000c1e9b00 */
[----:B------:R-:W5:Y:S04]  /*4050*/  LDG.E.64.CONSTANT R6, desc[UR10][R4.64+-0x6000] ;  /* 0xffa0000a04067981 */ /* 0x000f68000c1e9b00 */
[----:B------:R-:W5:Y:S01]  /*4060*/  LDG.E.64.CONSTANT R14, desc[UR10][R4.64+-0x4000] ;  /* 0xffc0000a040e7981 */ /* 0x000f62000c1e9b00 */
[----:B--2---:R-:W-:-:S14]  /*4070*/  DSETP.GEU.AND P2, PT, R28, R12, PT ;  /* 0x0000000c1c00722a */ /* 0x004fdc0003f4e000 */
[----:B---3--:R-:W-:-:S04]  /*4080*/  @P2 ISETP.GE.U32.AND P0, PT, R8, R16, PT ;  /* 0x000000100800220c */ /* 0x008fc80003f06070 */
[----:B------:R-:W-:-:S13]  /*4090*/  @P2 ISETP.GE.AND.EX P0, PT, R9, R17, PT, P0 ;  /* 0x000000110900220c */ /* 0x000fda0003f06300 */
[----:B------:R-:W-:-:S06]  /*40a0*/  @P2 DSETP.GT.OR P0, PT, R28, R12, !P0 ;  /* 0x0000000c1c00222a */ /* 0x000fcc0004704400 */
[----:B------:R-:W-:Y:S02]  /*40b0*/  @P2 FSEL R11, R29, R13, P0 ;  /* 0x0000000d1d0b2208 */ /* 0x000fe40000000000 */
[----:B------:R-:W-:Y:S02]  /*40c0*/  @P2 FSEL R0, R28, R12, P0 ;  /* 0x0000000c1c002208 */ /* 0x000fe40000000000 */
[----:B------:R-:W2:Y:S01]  /*40d0*/  LDG.E.64.CONSTANT R28, desc[UR10][R4.64+-0x5008] ;  /* 0xffaff80a041c7981 */ /* 0x000ea2000c1e9b00 */
[----:B------:R-:W-:Y:S02]  /*40e0*/  @P2 IMAD.MOV.U32 R13, RZ, RZ, R11 ;  /* 0x000000ffff0d2224 */ /* 0x000fe400078e000b */
[----:B------:R-:W-:Y:S01]  /*40f0*/  @P2 IMAD.MOV.U32 R12, RZ, RZ, R0 ;  /* 0x000000ffff0c2224 */ /* 0x000fe200078e0000 */
[----:B------:R-:W3:Y:S05]  /*4100*/  LDG.E.64.CONSTANT R10, desc[UR10][R4.64+-0x5000] ;  /* 0xffb0000a040a7981 */ /* 0x000eea000c1e9b00 */
[----:B----4-:R-:W-:Y:S01]  /*4110*/  DSETP.GEU.AND P1, PT, R12, R18, PT ;  /* 0x000000120c00722a */ /* 0x010fe20003f2e000 */
[----:B------:R-:W-:-:S02]  /*4120*/  @P2 SEL R16, R8, R16, P0 ;  /* 0x0000001008102207 */ /* 0x000fc40000000000 */
[----:B------:R-:W-:-:S11]  /*4130*/  @P2 SEL R17, R9, R17, P0 ;  /* 0x0000001109112207 */ /* 0x000fd60000000000 */
[----:B-----5:R-:W-:-:S04]  /*4140*/  @P1 ISETP.GE.U32.AND P0, PT, R16, R20, PT ;  /* 0x000000141000120c */ /* 0x020fc80003f06070 */
[----:B------:R-:W-:-:S13]  /*4150*/  @P1 ISETP.GE.AND.EX P0, PT, R17, R21, PT, P0 ;  /* 0x000000151100120c */ /* 0x000fda0003f06300 */
[----:B------:R-:W-:-:S06]  /*4160*/  @P1 DSETP.GT.OR P0, PT, R12, R18, !P0 ;  /* 0x000000120c00122a */ /* 0x000fcc0004704400 */
[----:B------:R-:W-:Y:S02]  /*4170*/  @P1 FSEL R0, R12, R18, P0 ;  /* 0x000000120c001208 */ /* 0x000fe40000000000 */
[----:B------:R-:W-:Y:S02]  /*4180*/  @P1 FSEL R9, R13, R19, P0 ;  /* 0x000000130d091208 */ /* 0x000fe40000000000 */
[----:B------:R-:W4:Y:S01]  /*4190*/  LDG.E.64.CONSTANT R12, desc[UR10][R4.64+-0x4008] ;  /* 0xffbff80a040c7981 */ /* 0x000f22000c1e9b00 */
[----:B------:R-:W-:Y:S02]  /*41a0*/  @P1 IMAD.MOV.U32 R18, RZ, RZ, R0 ;  /* 0x000000ffff121224 */ /* 0x000fe400078e0000 */
[----:B------:R-:W-:Y:S01]  /*41b0*/  @P1 IMAD.MOV.U32 R19, RZ, RZ, R9 ;  /* 0x000000ffff131224 */ /* 0x000fe200078e0009 */
[----:B------:R-:W-:Y:S01]  /*41c0*/  @P1 SEL R20, R16, R20, P0 ;  /* 0x0000001410141207 */ /* 0x000fe20000000000 */
[----:B------:R-:W5:Y:S04]  /*41d0*/  LDG.E.64.CONSTANT R8, desc[UR10][R4.64] ;  /* 0x0000000a04087981 */ /* 0x000f68000c1e9b00 */
[----:B------:R-:W-:Y:S01]  /*41e0*/  DSETP.GEU.AND P2, PT, R18, R22, PT ;  /* 0x000000161200722a */ /* 0x000fe20003f4e000 */
[----:B------:R-:W-:-:S02]  /*41f0*/  @P1 SEL R21, R17, R21, P0 ;  /* 0x0000001511151207 */ /* 0x000fc40000000000 */
[----:B------:R-:W5:Y:S11]  /*4200*/  LDG.E.64.CONSTANT R16, desc[UR10][R4.64+-0x3008] ;  /* 0xffcff80a04107981 */ /* 0x000f76000c1e9b00 */
[----:B------:R-:W-:-:S04]  /*4210*/  @P2 ISETP.GE.U32.AND P0, PT, R20, R24, PT ;  /* 0x000000181400220c */ /* 0x000fc80003f06070 */
[----:B------:R-:W-:-:S13]  /*4220*/  @P2 ISETP.GE.AND.EX P0, PT, R21, R25, PT, P0 ;  /* 0x000000191500220c */ /* 0x000fda0003f06300 */
[----:B------:R-:W-:-:S06]  /*4230*/  @P2 DSETP.GT.OR P0, PT, R18, R22, !P0 ;  /* 0x000000161200222a */ /* 0x000fcc0004704400 */
[----:B------:R-:W-:Y:S02]  /*4240*/  @P2 FSEL R0, R18, R22, P0 ;  /* 0x0000001612002208 */ /* 0x000fe40000000000 */
[----:B------:R-:W-:-:S03]  /*4250*/  @P2 FSEL R19, R19, R23, P0 ;  /* 0x0000001713132208 */ /* 0x000fc60000000000 */
[----:B------:R-:W-:Y:S02]  /*4260*/  @P2 IMAD.MOV.U32 R22, RZ, RZ, R0 ;  /* 0x000000ffff162224 */ /* 0x000fe400078e0000 */
[----:B------:R-:W-:Y:S02]  /*4270*/  @P2 IMAD.MOV.U32 R23, RZ, RZ, R19 ;  /* 0x000000ffff172224 */ /* 0x000fe400078e0013 */
[----:B------:R-:W5:Y:S04]  /*4280*/  LDG.E.64.CONSTANT R18, desc[UR10][R4.64+-0x3000] ;  /* 0xffd0000a04127981 */ /* 0x000f68000c1e9b00 */
[----:B------:R-:W-:Y:S01]  /*4290*/  DSETP.GEU.AND P1, PT, R22, R26, PT ;  /* 0x0000001a1600722a */ /* 0x000fe20003f2e000 */
[----:B------:R-:W-:Y:S02]  /*42a0*/  @P2 SEL R24, R20, R24, P0 ;  /* 0x0000001814182207 */ /* 0x000fe40000000000 */
[----:B------:R-:W-:-:S02]  /*42b0*/  @P2 SEL R25, R21, R25, P0 ;  /* 0x0000001915192207 */ /* 0x000fc40000000000 */
[----:B------:R-:W5:Y:S09]  /*42c0*/  LDG.E.64.CONSTANT R20, desc[UR10][R4.64+-0x2008] ;  /* 0xffdff80a04147981 */ /* 0x000f72000c1e9b00 */
[----:B------:R-:W-:-:S04]  /*42d0*/  @P1 ISETP.GE.U32.AND P0, PT, R24, R6, PT ;  /* 0x000000061800120c */ /* 0x000fc80003f06070 */
[----:B------:R-:W-:-:S13]  /*42e0*/  @P1 ISETP.GE.AND.EX P0, PT, R25, R7, PT, P0 ;  /* 0x000000071900120c */ /* 0x000fda0003f06300 */
[----:B------:R-:W-:-:S06]  /*42f0*/  @P1 DSETP.GT.OR P0, PT, R22, R26, !P0 ;  /* 0x0000001a1600122a */ /* 0x000fcc0004704400 */
[----:B------:R-:W-:Y:S02]  /*4300*/  @P1 FSEL R0, R22, R26, P0 ;  /* 0x0000001a16001208 */ /* 0x000fe40000000000 */
[----:B------:R-:W-:-:S03]  /*4310*/  @P1 FSEL R23, R23, R27, P0 ;  /* 0x0000001b17171208 */ /* 0x000fc60000000000 */
[----:B------:R-:W-:Y:S02]  /*4320*/  @P1 IMAD.MOV.U32 R26, RZ, RZ, R0 ;  /* 0x000000ffff1a1224 */ /* 0x000fe400078e0000 */
[----:B------:R-:W-:Y:S02]  /*4330*/  @P1 IMAD.MOV.U32 R27, RZ, RZ, R23 ;  /* 0x000000ffff1b1224 */ /* 0x000fe400078e0017 */
[----:B------:R-:W5:Y:S01]  /*4340*/  LDG.E.64.CONSTANT R22, desc[UR10][R4.64+-0x2000] ;  /* 0xffe0000a04167981 */ /* 0x000f62000c1e9b00 */
[----:B------:R-:W-:Y:S02]  /*4350*/  @P1 SEL R6, R24, R6, P0 ;  /* 0x0000000618061207 */ /* 0x000fe40000000000 */
[----:B------:R-:W-:Y:S02]  /*4360*/  @P1 SEL R7, R25, R7, P0 ;  /* 0x0000000719071207 */ /* 0x000fe40000000000 */
[----:B------:R-:W5:Y:S01]  /*4370*/  LDG.E.64.CONSTANT R24, desc[UR10][R4.64+-0x1008] ;  /* 0xffeff80a04187981 */ /* 0x000f62000c1e9b00 */
[----:B--2---:R-:W-:-:S14]  /*4380*/  DSETP.GEU.AND P2, PT, R26, R28, PT ;  /* 0x0000001c1a00722a */ /* 0x004fdc0003f4e000 */
[----:B---3--:R-:W-:-:S04]  /*4390*/  @P2 ISETP.GE.U32.AND P0, PT, R6, R10, PT ;  /* 0x0000000a0600220c */ /* 0x008fc80003f06070 */
[----:B------:R-:W-:-:S13]  /*43a0*/  @P2 ISETP.GE.AND.EX P0, PT, R7, R11, PT, P0 ;  /* 0x0000000b0700220c */ /* 0x000fda0003f06300 */
[----:B------:R-:W-:-:S06]  /*43b0*/  @P2 DSETP.GT.OR P0, PT, R26, R28, !P0 ;  /* 0x0000001c1a00222a */ /* 0x000fcc0004704400 */
[----:B------:R-:W-:Y:S02]  /*43c0*/  @P2 FSEL R0, R26, R28, P0 ;  /* 0x0000001c1a002208 */ /* 0x000fe40000000000 */
[----:B------:R-:W-:-:S03]  /*43d0*/  @P2 FSEL R27, R27, R29, P0 ;  /* 0x0000001d1b1b2208 */ /* 0x000fc60000000000 */
[----:B------:R-:W-:Y:S02]  /*43e0*/  @P2 IMAD.MOV.U32 R28, RZ, RZ, R0 ;  /* 0x000000ffff1c2224 */ /* 0x000fe400078e0000 */
[----:B------:R-:W-:Y:S02]  /*43f0*/  @P2 IMAD.MOV.U32 R29, RZ, RZ, R27 ;  /* 0x000000ffff1d2224 */ /* 0x000fe400078e001b */
[----:B------:R-:W2:Y:S04]  /*4400*/  LDG.E.64.CONSTANT R26, desc[UR10][R4.64+-0x1000] ;  /* 0xfff0000a041a7981 */ /* 0x000ea8000c1e9b00 */
[----:B----4-:R-:W-:Y:S01]  /*4410*/  DSETP.GEU.AND P1, PT, R28, R12, PT ;  /* 0x0000000c1c00722a */ /* 0x010fe20003f2e000 */
[----:B------:R-:W-:Y:S02]  /*4420*/  @P2 SEL R10, R6, R10, P0 ;  /* 0x0000000a060a2207 */ /* 0x000fe40000000000 */
[----:B------:R-:W-:-:S11]  /*4430*/  @P2 SEL R11, R7, R11, P0 ;  /* 0x0000000b070b2207 */ /* 0x000fd60000000000 */
[----:B------:R-:W-:-:S04]  /*4440*/  @P1 ISETP.GE.U32.AND P0, PT, R10, R14, PT ;  /* 0x0000000e0a00120c */ /* 0x000fc80003f06070 */
[----:B------:R-:W-:-:S13]  /*4450*/  @P1 ISETP.GE.AND.EX P0, PT, R11, R15, PT, P0 ;  /* 0x0000000f0b00120c */ /* 0x000fda0003f06300 */
[----:B------:R-:W-:-:S06]  /*4460*/  @P1 DSETP.GT.OR P0, PT, R28, R12, !P0 ;  /* 0x0000000c1c00122a */ /* 0x000fcc0004704400 */
[----:B------:R-:W-:Y:S02]  /*4470*/  @P1 FSEL R0, R28, R12, P0 ;  /* 0x0000000c1c001208 */ /* 0x000fe40000000000 */
[----:B------:R-:W-:Y:S02]  /*4480*/  @P1 FSEL R7, R29, R13, P0 ;  /* 0x0000000d1d071208 */ /* 0x000fe40000000000 */
[----:B------:R-:W3:Y:S01]  /*4490*/  LDG.E.64.CONSTANT R28, desc[UR10][R4.64+-0x8] ;  /* 0xfffff80a041c7981 */ /* 0x000ee2000c1e9b00 */
[----:B------:R-:W-:Y:S02]  /*44a0*/  @P1 IMAD.MOV.U32 R12, RZ, RZ, R0 ;  /* 0x000000ffff0c1224 */ /* 0x000fe400078e0000 */
[----:B------:R-:W-:-:S06]  /*44b0*/  @P1 IMAD.MOV.U32 R13, RZ, RZ, R7 ;  /* 0x000000ffff0d1224 */ /* 0x000fcc00078e0007 */
[----:B-----5:R-:W-:Y:S01]  /*44c0*/  DSETP.GEU.AND P2, PT, R12, R16, PT ;  /* 0x000000100c00722a */ /* 0x020fe20003f4e000 */
[----:B------:R-:W-:Y:S02]  /*44d0*/  @P1 SEL R14, R10, R14, P0 ;  /* 0x0000000e0a0e1207 */ /* 0x000fe40000000000 */
[----:B------:R-:W-:-:S11]  /*44e0*/  @P1 SEL R15, R11, R15, P0 ;  /* 0x0000000f0b0f1207 */ /* 0x000fd60000000000 */
[----:B------:R-:W-:-:S04]  /*44f0*/  @P2 ISETP.GE.U32.AND P0, PT, R14, R18, PT ;  /* 0x000000120e00220c */ /* 0x000fc80003f06070 */
[----:B------:R-:W-:-:S13]  /*4500*/  @P2 ISETP.GE.AND.EX P0, PT, R15, R19, PT, P0 ;  /* 0x000000130f00220c */ /* 0x000fda0003f06300 */
[----:B------:R-:W-:-:S06]  /*4510*/  @P2 DSETP.GT.OR P0, PT, R12, R16, !P0 ;  /* 0x000000100c00222a */ /* 0x000fcc0004704400 */
[----:B------:R-:W-:Y:S02]  /*4520*/  @P2 FSEL R0, R12, R16, P0 ;  /* 0x000000100c002208 */ /* 0x000fe40000000000 */
[----:B------:R-:W-:-:S03]  /*4530*/  @P2 FSEL R13, R13, R17, P0 ;  /* 0x000000110d0d2208 */ /* 0x000fc60000000000 */
[----:B------:R-:W-:Y:S02]  /*4540*/  @P2 IMAD.MOV.U32 R16, RZ, RZ, R0 ;  /* 0x000000ffff102224 */ /* 0x000fe400078e0000 */
[----:B------:R-:W-:-:S06]  /*4550*/  @P2 IMAD.MOV.U32 R17, RZ, RZ, R13 ;  /* 0x000000ffff112224 */ /* 0x000fcc00078e000d */
[----:B------:R-:W-:Y:S01]  /*4560*/  DSETP.GEU.AND P1, PT, R16, R20, PT ;  /* 0x000000141000722a */ /* 0x000fe20003f2e000 */
        /* <DEDUP_REMOVED lines=11> */
[----:B------:R-:W-:Y:S01]  /*4620*/  @P1 SEL R23, R19, R23, P0 ;  /* 0x0000001713171207 */ /* 0x000fe20000000000 */
[----:B------:R-:W-:-:S04]  /*4630*/  UIADD3 UR5, UP1, UPT, UR5, -0x2, URZ ;  /* 0xfffffffe05057890 */ /* 0x000fc8000ff3e0ff */
[----:B------:R-:W-:Y:S02]  /*4640*/  UIADD3.X UR6, UPT, UPT, UR6, -0x1, URZ, UP1, !UPT ;  /* 0xffffffff06067890 */ /* 0x000fe40008ffe4ff */
[----:B------:R-:W-:-:S04]  /*4650*/  UISETP.NE.U32.AND UP1, UPT, UR5, URZ, UPT ;  /* 0x000000ff0500728c */ /* 0x000fc8000bf25070 */
[----:B------:R-:W-:Y:S02]  /*4660*/  UISETP.NE.AND.EX UP1, UPT, UR6, URZ, UPT, UP1 ;  /* 0x000000ff0600728c */ /* 0x000fe4000bf25310 */
[----:B------:R-:W-:-:S04]  /*4670*/  UIADD3 UR9, UP2, UPT, UR9, 0xa00, URZ ;  /* 0x00000a0009097890 */ /* 0x000fc8000ff5e0ff */
[----:B------:R-:W-:Y:S01]  /*4680*/  UIADD3.X UR4, UPT, UPT, URZ, UR4, URZ, UP2, !UPT ;  /* 0x00000004ff047290 */ /* 0x000fe200097fe4ff */
[----:B--2---:R-:W-:-:S04]  /*4690*/  @P2 ISETP.GE.U32.AND P0, PT, R22, R26, PT ;  /* 0x0000001a1600220c */ /* 0x004fc80003f06070 */
[----:B------:R-:W-:-:S13]  /*46a0*/  @P2 ISETP.GE.AND.EX P0, PT, R23, R27, PT, P0 ;  /* 0x0000001b1700220c */ /* 0x000fda0003f06300 */
[----:B------:R-:W-:-:S06]  /*46b0*/  @P2 DSETP.GT.OR P0, PT, R20, R24, !P0 ;  /* 0x000000181400222a */ /* 0x000fcc0004704400 */
[----:B------:R-:W-:Y:S02]  /*46c0*/  @P2 FSEL R0, R20, R24, P0 ;  /* 0x0000001814002208 */ /* 0x000fe40000000000 */
[----:B------:R-:W-:-:S03]  /*46d0*/  @P2 FSEL R21, R21, R25, P0 ;  /* 0x0000001915152208 */ /* 0x000fc60000000000 */
[----:B------:R-:W-:Y:S02]  /*46e0*/  @P2 IMAD.MOV.U32 R24, RZ, RZ, R0 ;  /* 0x000000ffff182224 */ /* 0x000fe400078e0000 */
[----:B------:R-:W-:Y:S01]  /*46f0*/  @P2 IMAD.MOV.U32 R25, RZ, RZ, R21 ;  /* 0x000000ffff192224 */ /* 0x000fe200078e0015 */
[----:B------:R-:W-:-:S05]  /*4700*/  @P2 SEL R26, R22, R26, P0 ;  /* 0x0000001a161a2207 */ /* 0x000fca0000000000 */
[----:B---3--:R-:W-:Y:S01]  /*4710*/  DSETP.GEU.AND P1, PT, R24, R28, PT ;  /* 0x0000001c1800722a */ /* 0x008fe20003f2e000 */
[----:B------:R-:W-:-:S13]  /*4720*/  @P2 SEL R27, R23, R27, P0 ;  /* 0x0000001b171b2207 */ /* 0x000fda0000000000 */
[----:B------:R-:W-:-:S04]  /*4730*/  @P1 ISETP.GE.U32.AND P0, PT, R26, R8, PT ;  /* 0x000000081a00120c */ /* 0x000fc80003f06070 */
[----:B------:R-:W-:Y:S02]  /*4740*/  @P1 ISETP.GE.AND.EX P0, PT, R27, R9, PT, P0 ;  /* 0x000000091b00120c */ /* 0x000fe40003f06300 */
[----:B------:R-:W-:-:S11]  /*4750*/  IADD3 R4, P2, PT, R4, 0xa000, RZ ;  /* 0x0000a00004047810 */ /* 0x000fd60007f5e0ff */
[----:B------:R-:W-:Y:S01]  /*4760*/  @P1 DSETP.GT.OR P0, PT, R24, R28, !P0 ;  /* 0x0000001c1800122a */ /* 0x000fe20004704400 */
[----:B------:R-:W-:-:S05]  /*4770*/  IMAD.X R5, RZ, RZ, R5, P2 ;  /* 0x000000ffff057224 */ /* 0x000fca00010e0605 */
[----:B------:R-:W-:Y:S02]  /*4780*/  @P1 FSEL R0, R24, R28, P0 ;  /* 0x0000001c18001208 */ /* 0x000fe40000000000 */
[----:B------:R-:W-:Y:S02]  /*4790*/  @P1 FSEL R25, R25, R29, P0 ;  /* 0x0000001d19191208 */ /* 0x000fe40000000000 */
[----:B------:R-:W-:Y:S01]  /*47a0*/  @P1 SEL R8, R26, R8, P0 ;  /* 0x000000081a081207 */ /* 0x000fe20000000000 */
[----:B------:R-:W-:Y:S01]  /*47b0*/  @P1 IMAD.MOV.U32 R28, RZ, RZ, R0 ;  /* 0x000000ffff1c1224 */ /* 0x000fe200078e0000 */
[----:B------:R-:W-:Y:S01]  /*47c0*/  @P1 SEL R9, R27, R9, P0 ;  /* 0x000000091b091207 */ /* 0x000fe20000000000 */
[----:B------:R-:W-:Y:S01]  /*47d0*/  @P1 IMAD.MOV.U32 R29, RZ, RZ, R25 ;  /* 0x000000ffff1d1224 */ /* 0x000fe200078e0019 */
[----:B------:R-:W-:Y:S06]  /*47e0*/  BRA.U UP1, `(.L_x_73) ;  /* 0xfffffff501fc7547 */ /* 0x000fec000b83ffff */
.L_x_72:
[----:B------:R-:W-:Y:S05]  /*47f0*/  BRA.U !UP0, `(.L_x_71) ;  /* 0x00000005081c7547 */ /* 0x000fea000b800000 */
[----:B------:R-:W-:Y:S02]  /*4800*/  IMAD.U32 R25, RZ, RZ, UR9 ;  /* 0x00000009ff197e24 */ /* 0x000fe4000f8e00ff */
[----:B------:R-:W-:Y:S02]  /*4810*/  IMAD.U32 R5, RZ, RZ, UR9 ;  /* 0x00000009ff057e24 */ /* 0x000fe4000f8e00ff */
[----:B------:R-:W-:Y:S01]  /*4820*/  IMAD.U32 R0, RZ, RZ, UR4 ;  /* 0x00000004ff007e24 */ /* 0x000fe2000f8e00ff */
[----:B------:R-:W-:-:S04]  /*4830*/  LEA R24, P0, R25, R2, 0x4 ;  /* 0x0000000219187211 */ /* 0x000fc800078020ff */
[----:B------:R-:W-:-:S05]  /*4840*/  LEA.HI.X R25, R5, R3, R0, 0x4, P0 ;  /* 0x0000000305197211 */ /* 0x000fca00000f2400 */
        /* <DEDUP_REMOVED lines=8> */
[----:B------:R-:W5:Y:S04]  /*48d0*/  LDG.E.64.CONSTANT R2, desc[UR10][R24.64+0x4000] ;  /* 0x0040000a18027981 */ /* 0x000f68000c1e9b00 */
[----:B------:R-:W5:Y:S01]  /*48e0*/  LDG.E.64.CONSTANT R6, desc[UR10][R24.64+0x4008] ;  /* 0x0040080a18067981 */ /* 0x000f62000c1e9b00 */
[----:B------:R-:W-:-:S04]  /*48f0*/  UIADD3 UR9, UP0, UPT, UR9, 0x500, URZ ;  /* 0x0000050009097890 */ /* 0x000fc8000ff1e0ff */
[----:B------:R-:W-:Y:S01]  /*4900*/  UIADD3.X UR4, UPT, UPT, URZ, UR4, URZ, UP0, !UPT ;  /* 0x00000004ff047290 */ /* 0x000fe200087fe4ff */
[----:B--2---:R-:W-:-:S14]  /*4910*/  DSETP.GEU.AND P2, PT, R28, R22, PT ;  /* 0x000000161c00722a */ /* 0x004fdc0003f4e000 */
[----:B---3--:R-:W-:-:S04]  /*4920*/  @P2 ISETP.GE.U32.AND P0, PT, R8, R20, PT ;  /* 0x000000140800220c */ /* 0x008fc80003f06070 */
        /* <DEDUP_REMOVED lines=47> */
[----:B------:R-:W-:Y:S02]  /*4c20*/  @P2 IMAD.MOV.U32 R3, RZ, RZ, R11 ;  /* 0x000000ffff032224 */ /* 0x000fe400078e000b */
[----:B------:R-:W-:Y:S02]  /*4c30*/  IMAD.MOV.U32 R8, RZ, RZ, R6 ;  /* 0x000000ffff087224 */ /* 0x000fe400078e0006 */
[----:B------:R-:W-:-:S02]  /*4c40*/  IMAD.MOV.U32 R9, RZ, RZ, R7 ;  /* 0x000000ffff097224 */ /* 0x000fc400078e0007 */
[----:B------:R-:W-:Y:S02]  /*4c50*/  IMAD.MOV.U32 R28, RZ, RZ, R2 ;  /* 0x000000ffff1c7224 */ /* 0x000fe400078e0002 */
[----:B------:R-:W-:-:S07]  /*4c60*/  IMAD.MOV.U32 R29, RZ, RZ, R3 ;  /* 0x000000ffff1d7224 */ /* 0x000fce00078e0003 */
.L_x_71:
[----:B------:R-:W0:Y:S01]  /*4c70*/  LDCU UR6, c[0x0][0x390] ;  /* 0x00007200ff0677ac */ /* 0x000e220008000800 */
[----:B------:R-:W1:Y:S01]  /*4c80*/  S2R R0, SR_TID.X ;  /* 0x0000000000007919 */ /* 0x000e620000002100 */
[----:B0-----:R-:W-:Y:S02]  /*4c90*/  USHF.R.S32.HI UR5, URZ, 0x1f, UR6 ;  /* 0x0000001fff057899 */ /* 0x001fe40008011406 */
[----:B------:R-:W-:-:S04]  /*4ca0*/  UISETP.GE.U32.AND UP0, UPT, UR9, UR6, UPT ;  /* 0x000000060900728c */ /* 0x000fc8000bf06070 */
[----:B------:R-:W-:-:S09]  /*4cb0*/  UISETP.GE.AND.EX UP0, UPT, UR4, UR5, UPT, UP0 ;  /* 0x000000050400728c */ /* 0x000fd2000bf06300 */
[----:B-1----:R-:W-:Y:S05]  /*4cc0*/  BRA.U UP0, `(.L_x_74) ;  /* 0x0000000900a07547 */ /* 0x002fea000b800000 */
[----:B------:R-:W-:Y:S01]  /*4cd0*/  UIADD3 UR5, UPT, UPT, -UR9, UR6, URZ ;  /* 0x0000000609057290 */ /* 0x000fe2000fffe1ff */
[----:B------:R-:W-:Y:S05]  /*4ce0*/  BSSY.RECONVERGENT B1, `(.L_x_74) ;  /* 0x00000a6000017945 */ /* 0x000fea0003800200 */
[----:B------:R-:W-:-:S13]  /*4cf0*/  ISETP.GE.AND P0, PT, R0, UR5, PT ;  /* 0x0000000500007c0c */ /* 0x000fda000bf06270 */
[----:B------:R-:W-:Y:S05]  /*4d00*/  @P0 BRA `(.L_x_75) ;  /* 0x00000008008c0947 */ /* 0x000fea0003800000 */
[----:B------:R-:W-:Y:S01]  /*4d10*/  IMAD.U32 R3, RZ, RZ, UR6 ;  /* 0x00000006ff037e24 */ /* 0x000fe2000f8e00ff */
[----:B------:R-:W-:Y:S01]  /*4d20*/  LOP3.LUT R2, RZ, R0, RZ, 0x33, !PT ;  /* 0x00000000ff027212 */ /* 0x000fe200078e33ff */
[----:B------:R-:W-:Y:S01]  /*4d30*/  BSSY.RECONVERGENT B2, `(.L_x_76) ;  /* 0x0000032000027945 */ /* 0x000fe20003800200 */
[----:B------:R-:W-:Y:S02]  /*4d40*/  IMAD.MOV.U32 R16, RZ, RZ, R0 ;  /* 0x000000ffff107224 */ /* 0x000fe400078e0000 */
[----:B------:R-:W-:-:S04]  /*4d50*/  IADD3 R14, PT, PT, R3, -UR9, R2 ;  /* 0x80000009030e7c10 */ /* 0x000fc8000fffe002 */
[----:B------:R-:W-:-:S04]  /*4d60*/  LOP3.LUT R2, R14, 0x300, RZ, 0xc0, !PT ;  /* 0x000003000e027812 */ /* 0x000fc800078ec0ff */
[----:B------:R-:W-:-:S13]  /*4d70*/  ISETP.NE.AND P0, PT, R2, 0x300, PT ;  /* 0x000003000200780c */ /* 0x000fda0003f05270 */
[----:B------:R-:W-:Y:S05]  /*4d80*/  @!P0 BRA `(.L_x_77) ;  /* 0x0000000000b08947 */ /* 0x000fea0003800000 */
[----:B------:R-:W0:Y:S01]  /*4d90*/  LDCU.64 UR12, c[0x0][0x380] ;  /* 0x00007000ff0c77ac */ /* 0x000e220008000a00 */
[----:B------:R-:W-:Y:S01]  /*4da0*/  IADD3 R5, P0, PT, R0, UR9, RZ ;  /* 0x0000000900057c10 */ /* 0x000fe2000ff1e0ff */
[----:B------:R-:W-:Y:S01]  /*4db0*/  IMAD.MOV.U32 R16, RZ, RZ, R0 ;  /* 0x000000ffff107224 */ /* 0x000fe200078e0000 */
[----:B------:R-:W-:-:S03]  /*4dc0*/  LEA.HI R2, R14, 0x1, RZ, 0x18 ;  /* 0x000000010e027811 */ /* 0x000fc600078fc0ff */
[----:B------:R-:W-:Y:S01]  /*4dd0*/  IMAD.X R4, RZ, RZ, UR4, P0 ;  /* 0x00000004ff047e24 */ /* 0x000fe200080e06ff */
[----:B------:R-:W-:-:S05]  /*4de0*/  LOP3.LUT R2, R2, 0x3, RZ, 0xc0, !PT ;  /* 0x0000000302027812 */ /* 0x000fca00078ec0ff */
[----:B------:R-:W-:Y:S01]  /*4df0*/  IMAD.MOV R12, RZ, RZ, -R2 ;  /* 0x000000ffff0c7224 */ /* 0x000fe200078e0a02 */
[----:B0-----:R-:W-:-:S04]  /*4e00*/  LEA R13, P1, R5, UR12, 0x4 ;  /* 0x0000000c050d7c11 */ /* 0x001fc8000f8220ff */
[----:B------:R-:W-:-:S09]  /*4e10*/  LEA.HI.X R5, R5, UR13, R4, 0x4, P1 ;  /* 0x0000000d05057c11 */ /* 0x000fd200088f2404 */
.L_x_80:
[----:B------:R-:W-:-:S05]  /*4e20*/  IMAD.MOV.U32 R4, RZ, RZ, R13 ;  /* 0x000000ffff047224 */ /* 0x000fca00078e000d */
[----:B------:R-:W2:Y:S04]  /*4e30*/  LDG.E.64.CONSTANT R6, desc[UR10][R4.64] ;  /* 0x0000000a04067981 */ /* 0x000ea8000c1e9b00 */
[----:B------:R-:W3:Y:S01]  /*4e40*/  LDG.E.64.CONSTANT R2, desc[UR10][R4.64+0x8] ;  /* 0x0000080a04027981 */ /* 0x000ee2000c1e9b00 */
[----:B------:R-:W-:Y:S01]  /*4e50*/  VIADD R12, R12, 0x1 ;  /* 0x000000010c0c7836 */ /* 0x000fe20000000000 */
[----:B------:R-:W-:Y:S01]  /*4e60*/  BSSY.RECONVERGENT B3, `(.L_x_78) ;  /* 0x000001b000037945 */ /* 0x000fe20003800200 */
[----:B------:R-:W-:Y:S01]  /*4e70*/  IMAD.MOV.U32 R15, RZ, RZ, R8 ;  /* 0x000000ffff0f7224 */ /* 0x000fe200078e0008 */
        /* <DEDUP_REMOVED lines=25> */
.L_x_79:
[----:B------:R-:W-:Y:S05]  /*5010*/  BSYNC.RECONVERGENT B3 ;  /* 0x0000000000037941 */ /* 0x000fea0003800200 */
.L_x_78:
[----:B------:R-:W-:Y:S02]  /*5020*/  IMAD.X R5, RZ, RZ, R5, P3 ;  /* 0x000000ffff057224 */ /* 0x000fe400018e0605 */
[----:B------:R-:W-:Y:S01]  /*5030*/  VIADD R16, R16, 0x100 ;  /* 0x0000010010107836 */ /* 0x000fe20000000000 */
[----:B------:R-:W-:Y:S06]  /*5040*/  @P2 BRA `(.L_x_80) ;  /* 0xfffffffc00742947 */ /* 0x000fec000383ffff */
.L_x_77:
[----:B------:R-:W-:Y:S05]  /*5050*/  BSYNC.RECONVERGENT B2 ;  /* 0x0000000000027941 */ /* 0x000fea0003800200 */
.L_x_76:
[----:B------:R-:W-:-:S13]  /*5060*/  ISETP.GE.U32.AND P0, PT, R14, 0x300, PT ;  /* 0x000003000e00780c */ /* 0x000fda0003f06070 */
[----:B------:R-:W-:Y:S05]  /*5070*/  @!P0 BRA `(.L_x_75) ;  /* 0x0000000400b08947 */ /* 0x000fea0003800000 */
[----:B------:R-:W0:Y:S01]  /*5080*/  LDCU.64 UR12, c[0x0][0x380] ;  /* 0x00007000ff0c77ac */ /* 0x000e220008000a00 */
[----:B------:R-:W-:-:S05]  /*5090*/  IADD3 R11, P0, PT, R16, UR9, RZ ;  /* 0x00000009100b7c10 */ /* 0x000fca000ff1e0ff */
[----:B------:R-:W-:Y:S01]  /*50a0*/  IMAD.X R2, RZ, RZ, UR4, P0 ;  /* 0x00000004ff027e24 */ /* 0x000fe200080e06ff */
[----:B0-----:R-:W-:-:S04]  /*50b0*/  LEA R10, P1, R11, UR12, 0x4 ;  /* 0x0000000c0b0a7c11 */ /* 0x001fc8000f8220ff */
[----:B------:R-:W-:Y:S02]  /*50c0*/  IADD3 R10, P0, PT, R10, 0x3008, RZ ;  /* 0x000030080a0a7810 */ /* 0x000fe40007f1e0ff */
[----:B------:R-:W-:-:S05]  /*50d0*/  LEA.HI.X R11, R11, UR13, R2, 0x4, P1 ;  /* 0x0000000d0b0b7c11 */ /* 0x000fca00088f2402 */
[----:B------:R-:W-:-:S07]  /*50e0*/  IMAD.X R11, RZ, RZ, R11, P0 ;  /* 0x000000ffff0b7224 */ /* 0x000fce00000e060b */
.L_x_89:
[----:B------:R-:W2:Y:S04]  /*50f0*/  LDG.E.64.CONSTANT R12, desc[UR10][R10.64+-0x3008] ;  /* 0xffcff80a0a0c7981 */ /* 0x000ea8000c1e9b00 */
[----:B------:R-:W3:Y:S04]  /*5100*/  LDG.E.64.CONSTANT R14, desc[UR10][R10.64+-0x3000] ;  /* 0xffd0000a0a0e7981 */ /* 0x000ee8000c1e9b00 */
[----:B------:R0:W5:Y:S04]  /*5110*/  LDG.E.64.CONSTANT R6, desc[UR10][R10.64+-0x2008] ;  /* 0xffdff80a0a067981 */ /* 0x000168000c1e9b00 */
        /* <DEDUP_REMOVED lines=22> */
.L_x_82:
[----:B------:R-:W-:Y:S05]  /*5280*/  BSYNC.RECONVERGENT B2 ;  /* 0x0000000000027941 */ /* 0x000fea0003800200 */
.L_x_81:
        /* <DEDUP_REMOVED lines=25> */
.L_x_84:
[----:B------:R-:W-:Y:S05]  /*5420*/  BSYNC.RECONVERGENT B2 ;  /* 0x0000000000027941 */ /* 0x000fea0003800200 */
.L_x_83:
        /* <DEDUP_REMOVED lines=21> */
.L_x_86:
[----:B------:R-:W-:Y:S05]  /*5580*/  BSYNC.RECONVERGENT B2 ;  /* 0x0000000000027941 */ /* 0x000fea0003800200 */
.L_x_85:
        /* <DEDUP_REMOVED lines=21> */
.L_x_88:
[----:B------:R-:W-:Y:S05]  /*56e0*/  BSYNC.RECONVERGENT B2 ;  /* 0x0000000000027941 */ /* 0x000fea0003800200 */
.L_x_87:
[----:B------:R-:W-:Y:S01]  /*56f0*/  VIADD R16, R16, 0x400 ;  /* 0x0000040010107836 */ /* 0x000fe20000000000 */
[----:B------:R-:W-:-:S04]  /*5700*/  IADD3 R10, P1, PT, R10, 0x4000, RZ ;  /* 0x000040000a0a7810 */ /* 0x000fc80007f3e0ff */
[----:B------:R-:W-:Y:S01]  /*5710*/  ISETP.GE.AND P0, PT, R16, UR5, PT ;  /* 0x0000000510007c0c */ /* 0x000fe2000bf06270 */
[----:B------:R-:W-:-:S12]  /*5720*/  IMAD.X R11, RZ, RZ, R11, P1 ;  /* 0x000000ffff0b7224 */ /* 0x000fd800008e060b */
[----:B------:R-:W-:Y:S05]  /*5730*/  @!P0 BRA `(.L_x_89) ;  /* 0xfffffff8006c8947 */ /* 0x000fea000383ffff */
.L_x_75:
[----:B------:R-:W-:Y:S05]  /*5740*/  BSYNC.RECONVERGENT B1 ;  /* 0x0000000000017941 */ /* 0x000fea0003800200 */
.L_x_74:
[----:B------:R-:W0:Y:S01]  /*5750*/  S2R R10, SR_LANEID ;  /* 0x00000000000a7919 */ /* 0x000e220000000000 */
[----:B------:R-:W-:Y:S01]  /*5760*/  BSSY.RECONVERGENT B1, `(.L_x_90) ;  /* 0x000001f000017945 */ /* 0x000fe20003800200 */
[----:B------:R-:W-:Y:S01]  /*5770*/  IMAD.MOV.U32 R11, RZ, RZ, R8 ;  /* 0x000000ffff0b7224 */ /* 0x000fe200078e0008 */
[----:B------:R1:W2:Y:S01]  /*5780*/  SHFL.DOWN PT, R4, R28, 0x1, 0x1f ;  /* 0x08201f001c047f89 */ /* 0x0002a200000e0000 */
[----:B------:R-:W-:Y:S02]  /*5790*/  IMAD.MOV.U32 R12, RZ, RZ, R9 ;  /* 0x000000ffff0c7224 */ /* 0x000fe400078e0009 */
[----:B------:R-:W-:Y:S01]  /*57a0*/  IMAD.MOV.U32 R2, RZ, RZ, R28 ;  /* 0x000000ffff027224 */ /* 0x000fe200078e001c */
[----:B------:R1:W3:Y:S01]  /*57b0*/  SHFL.DOWN PT, R5, R29, 0x1, 0x1f ;  /* 0x08201f001d057f89 */ /* 0x0002e200000e0000 */
        /* <DEDUP_REMOVED lines=25> */
.L_x_91:
[----:B------:R-:W-:Y:S05]  /*5950*/  BSYNC.RECONVERGENT B1 ;  /* 0x0000000000017941 */ /* 0x000fea0003800200 */
.L_x_90:
        /* <DEDUP_REMOVED lines=31> */
.L_x_93:
[----:B------:R-:W-:Y:S05]  /*5b50*/  BSYNC.RECONVERGENT B1 ;  /* 0x0000000000017941 */ /* 0x000fea0003800200 */
.L_x_92:
[----:B------:R-:W-:Y:S01]  /*5b60*/  ISETP.GT.AND P0, PT, R10, 0x1b, PT ;  /* 0x0000001b0a00780c */ /* 0x000fe20003f04270 */
[----:B-1----:R1:W1:Y:S01]  /*5b70*/  SHFL.DOWN PT, R6, R4, 0x4, 0x1f ;  /* 0x08801f0004067f89 */ /* 0x00226200000e0000 */
[----:B------:R-:W-:Y:S01]  /*5b80*/  BSSY.RECONVERGENT B1, `(.L_x_94) ;  /* 0x000001d000017945 */ /* 0x000fe20003800200 */
[----:B0-----:R-:W-:Y:S02]  /*5b90*/  IMAD.MOV.U32 R11, RZ, RZ, R8 ;  /* 0x000000ffff0b7224 */ /* 0x001fe400078e0008 */
[----:B--2---:R0:W2:Y:S01]  /*5ba0*/  SHFL.DOWN PT, R7, R5, 0x4, 0x1f ;  /* 0x08801f0005077f89 */ /* 0x0040a200000e0000 */
[----:B------:R-:W-:Y:S02]  /*5bb0*/  IMAD.MOV.U32 R12, RZ, RZ, R9 ;  /* 0x000000ffff0c7224 */ /* 0x000fe400078e0009 */
[----:B------:R-:W-:Y:S01]  /*5bc0*/  IMAD.MOV.U32 R2, RZ, RZ, R4 ;  /* 0x000000ffff027224 */ /* 0x000fe200078e0004 */
[----:B----4-:R0:W4:Y:S01]  /*5bd0*/  SHFL.DOWN PT, R13, R8, 0x4, 0x1f ;  /* 0x08801f00080d7f89 */ /* 0x01012200000e0000 */
[----:B------:R-:W-:-:S03]  /*5be0*/  IMAD.MOV.U32 R3, RZ, RZ, R5 ;  /* 0x000000ffff037224 */ /* 0x000fc600078e0005 */
[----:B---3--:R0:W3:Y:S01]  /*5bf0*/  SHFL.DOWN PT, R14, R9, 0x4, 0x1f ;  /* 0x08801f00090e7f89 */ /* 0x0080e200000e0000 */
[----:B------:R-:W-:Y:S05]  /*5c00*/  @P0 BRA `(.L_x_95) ;  /* 0x0000000000500947 */ /* 0x000fea0003800000 */
[----:B-12---:R-:W-:Y:S01]  /*5c10*/  DSETP.GEU.AND P0, PT, R4, R6, PT ;  /* 0x000000060400722a */ /* 0x006fe20003f0e000 */
[----:B----4-:R-:W-:Y:S02]  /*5c20*/  IMAD.MOV.U32 R11, RZ, RZ, R13 ;  /* 0x000000ffff0b7224 */ /* 0x010fe400078e000d */
        /* <DEDUP_REMOVED lines=18> */
.L_x_95:
[----:B------:R-:W-:Y:S05]  /*5d50*/  BSYNC.RECONVERGENT B1 ;  /* 0x0000000000017941 */ /* 0x000fea0003800200 */
.L_x_94:
[----:B------:R-:W-:Y:S01]  /*5d60*/  ISETP.GT.AND P0, PT, R10, 0x17, PT ;  /* 0x000000170a00780c */ /* 0x000fe20003f04270 */
[----:B-1----:R1:W1:Y:S01]  /*5d70*/  SHFL.DOWN PT, R6, R2, 0x8, 0x1f ;  /* 0x09001f0002067f89 */ /* 0x00226200000e0000 */
[----:B------:R-:W-:Y:S01]  /*5d80*/  BSSY.RECONVERGENT B1, `(.L_x_96) ;  /* 0x000001d000017945 */ /* 0x000fe20003800200 */
[----:B0-----:R-:W-:Y:S02]  /*5d90*/  IMAD.MOV.U32 R8, RZ, RZ, R11 ;  /* 0x000000ffff087224 */ /* 0x001fe400078e000b */
[----:B--2---:R0:W2:Y:S01]  /*5da0*/  SHFL.DOWN PT, R7, R3, 0x8, 0x1f ;  /* 0x09001f0003077f89 */ /* 0x0040a200000e0000 */
[----:B------:R-:W-:Y:S02]  /*5db0*/  IMAD.MOV.U32 R9, RZ, RZ, R12 ;  /* 0x000000ffff097224 */ /* 0x000fe400078e000c */
[----:B------:R-:W-:Y:S01]  /*5dc0*/  IMAD.MOV.U32 R4, RZ, RZ, R2 ;  /* 0x000000ffff047224 */ /* 0x000fe200078e0002 */
[----:B---3--:R0:W3:Y:S01]  /*5dd0*/  SHFL.DOWN PT, R14, R11, 0x8, 0x1f ;  /* 0x09001f000b0e7f89 */ /* 0x0080e200000e0000 */
[----:B------:R-:W-:-:S03]  /*5de0*/  IMAD.MOV.U32 R5, RZ, RZ, R3 ;  /* 0x000000ffff057224 */ /* 0x000fc600078e0003 */
[----:B----4-:R0:W4:Y:S01]  /*5df0*/  SHFL.DOWN PT, R13, R12, 0x8, 0x1f ;  /* 0x09001f000c0d7f89 */ /* 0x01012200000e0000 */
        /* <DEDUP_REMOVED lines=21> */
.L_x_97:
[----:B------:R-:W-:Y:S05]  /*5f50*/  BSYNC.RECONVERGENT B1 ;  /* 0x0000000000017941 */ /* 0x000fea0003800200 */
.L_x_96:
[----:B------:R-:W-:Y:S01]  /*5f60*/  ISETP.GT.AND P0, PT, R10, 0xf, PT ;  /* 0x0000000f0a00780c */ /* 0x000fe20003f04270 */
[----:B-1----:R1:W1:Y:S01]  /*5f70*/  SHFL.DOWN PT, R2, R4, 0x10, 0x1f ;  /* 0x0a001f0004027f89 */ /* 0x00226200000e0000 */
[----:B------:R-:W-:Y:S01]  /*5f80*/  BSSY.RECONVERGENT B1, `(.L_x_98) ;  /* 0x000001d000017945 */ /* 0x000fe20003800200 */
[----:B---3--:R-:W-:Y:S02]  /*5f90*/  IMAD.MOV.U32 R14, RZ, RZ, R8 ;  /* 0x000000ffff0e7224 */ /* 0x008fe400078e0008 */
[----:B0-----:R0:W3:Y:S01]  /*5fa0*/  SHFL.DOWN PT, R3, R5, 0x10, 0x1f ;  /* 0x0a001f0005037f89 */ /* 0x0010e200000e0000 */
[----:B------:R-:W-:Y:S02]  /*5fb0*/  IMAD.MOV.U32 R15, RZ, RZ, R9 ;  /* 0x000000ffff0f7224 */ /* 0x000fe400078e0009 */
[----:B------:R-:W-:Y:S01]  /*5fc0*/  IMAD.MOV.U32 R12, RZ, RZ, R4 ;  /* 0x000000ffff0c7224 */ /* 0x000fe200078e0004 */
[----:B--2---:R0:W2:Y:S01]  /*5fd0*/  SHFL.DOWN PT, R7, R8, 0x10, 0x1f ;  /* 0x0a001f0008077f89 */ /* 0x0040a200000e0000 */
[----:B----4-:R-:W-:-:S03]  /*5fe0*/  IMAD.MOV.U32 R13, RZ, RZ, R5 ;  /* 0x000000ffff0d7224 */ /* 0x010fc600078e0005 */
[----:B------:R0:W4:Y:S01]  /*5ff0*/  SHFL.DOWN PT, R6, R9, 0x10, 0x1f ;  /* 0x0a001f0009067f89 */ /* 0x00012200000e0000 */
[----:B------:R-:W-:Y:S05]  /*6000*/  @P0 BRA `(.L_x_99) ;  /* 0x0000000000500947 */ /* 0x000fea0003800000 */
[----:B-1-3--:R-:W-:Y:S01]  /*6010*/  DSETP.GEU.AND P0, PT, R4, R2, PT ;  /* 0x000000020400722a */ /* 0x00afe20003f0e000 */
[----:B--2---:R-:W-:Y:S02]  /*6020*/  IMAD.MOV.U32 R14, RZ, RZ, R7 ;  /* 0x000000ffff0e7224 */ /* 0x004fe400078e0007 */
        /* <DEDUP_REMOVED lines=18> */
.L_x_99:
[----:B------:R-:W-:Y:S05]  /*6150*/  BSYNC.RECONVERGENT B1 ;  /* 0x0000000000017941 */ /* 0x000fea0003800200 */
.L_x_98:
[----:B------:R-:W-:Y:S01]  /*6160*/  ISETP.NE.AND P0, PT, R10, RZ, PT ;  /* 0x000000ff0a00720c */ /* 0x000fe20003f05270 */
[----:B------:R-:W-:-:S12]  /*6170*/  BSSY.RECONVERGENT B1, `(.L_x_100) ;  /* 0x000000a000017945 */ /* 0x000fd80003800200 */
[----:B------:R-:W-:Y:S05]  /*6180*/  @P0 BRA `(.L_x_101) ;  /* 0x0000000000200947 */ /* 0x000fea0003800000 */
[----:B-1----:R-:W1:Y:S01]  /*6190*/  S2R R4, SR_CgaCtaId ;  /* 0x0000000000047919 */ /* 0x002e620000008800 */
[----:B---3--:R-:W-:Y:S02]  /*61a0*/  MOV R3, 0x400 ;  /* 0x0000040000037802 */ /* 0x008fe40000000f00 */
[----:B------:R-:W-:-:S04]  /*61b0*/  SHF.R.U32.HI R2, RZ, 0x1, R0 ;  /* 0x00000001ff027819 */ /* 0x000fc80000011600 */
[----:B------:R-:W-:Y:S02]  /*61c0*/  LOP3.LUT R2, R2, 0x1f0, RZ, 0xc0, !PT ;  /* 0x000001f002027812 */ /* 0x000fe400078ec0ff */
[----:B-1----:R-:W-:-:S05]  /*61d0*/  LEA R3, R4, R3, 0x18 ;  /* 0x0000000304037211 */ /* 0x002fca00078ec0ff */
[----:B------:R-:W-:-:S05]  /*61e0*/  IMAD.IADD R3, R2, 0x1, R3 ;  /* 0x0000000102037824 */ /* 0x000fca00078e0203 */
[----:B------:R1:W-:Y:S04]  /*61f0*/  STS.64 [R3+0x10], R14 ;  /* 0x0000100e03007388 */ /* 0x0003e80000000a00 */
[----:B------:R1:W-:Y:S02]  /*6200*/  STS.64 [R3+0x8], R12 ;  /* 0x0000080c03007388 */ /* 0x0003e40000000a00 */
.L_x_101:
[----:B------:R-:W-:Y:S05]  /*6210*/  BSYNC.RECONVERGENT B1 ;  /* 0x0000000000017941 */ /* 0x000fea0003800200 */
.L_x_100:
[----:B------:R-:W-:Y:S01]  /*6220*/  BAR.SYNC.DEFER_BLOCKING 0x0 ;  /* 0x0000000000007b1d */ /* 0x000fe20000010000 */
[----:B------:R-:W-:-:S13]  /*6230*/  ISETP.NE.AND P1, PT, R0, RZ, PT ;  /* 0x000000ff0000720c */ /* 0x000fda0003f25270 */
[----:B------:R-:W-:Y:S05]  /*6240*/  @P1 BRA `(.L_x_34) ;  /* 0x00000008008c1947 */ /* 0x000fea0003800000 */
[----:B-1-3--:R-:W1:Y:S01]  /*6250*/  S2R R3, SR_CgaCtaId ;  /* 0x0000000000037919 */ /* 0x00ae620000008800 */
[----:B------:R-:W-:Y:S01]  /*6260*/  MOV R0, 0x400 ;  /* 0x0000040000007802 */ /* 0x000fe20000000f00 */
[----:B------:R-:W-:Y:S03]  /*6270*/  BSSY.RECONVERGENT B1, `(.L_x_102) ;  /* 0x000001a000017945 */ /* 0x000fe60003800200 */
[----:B-1----:R-:W-:-:S05]  /*6280*/  LEA R0, R3, R0, 0x18 ;  /* 0x0000000003007211 */ /* 0x002fca00078ec0ff */
[----:B------:R-:W1:Y:S04]  /*6290*/  LDS.64 R16, [R0+0x18] ;  /* 0x0000180000107984 */ /* 0x000e680000000a00 */
[----:B0-2-4-:R-:W0:Y:S04]  /*62a0*/  LDS.128 R4, [R0+0x20] ;  /* 0x0000200000047984 */ /* 0x015e280000000c00 */
[----:B------:R2:W3:Y:S04]  /*62b0*/  LDS.64 R2, [R0+0x80] ;  /* 0x0000800000027984 */ /* 0x0004e80000000a00 */
[----:B------:R2:W4:Y:S01]  /*62c0*/  LDS.128 R8, [R0+0x30] ;  /* 0x0000300000087984 */ /* 0x0005220000000c00 */
[----:B-1----:R-:W-:Y:S01]  /*62d0*/  DSETP.GEU.AND P0, PT, R12, R16, PT ;  /* 0x000000100c00722a */ /* 0x002fe20003f0e000 */
[----:B------:R-:W-:-:S02]  /*62e0*/  IMAD.MOV.U32 R20, RZ, RZ, R16 ;  /* 0x000000ffff147224 */ /* 0x000fc400078e0010 */
[----:B------:R-:W-:Y:S02]  /*62f0*/  IMAD.MOV.U32 R21, RZ, RZ, R17 ;  /* 0x000000ffff157224 */ /* 0x000fe400078e0011 */
[----:B0-----:R-:W-:Y:S02]  /*6300*/  IMAD.MOV.U32 R23, RZ, RZ, R4 ;  /* 0x000000ffff177224 */ /* 0x001fe400078e0004 */
        /* <DEDUP_REMOVED lines=16> */
.L_x_103:
[----:B------:R-:W-:Y:S05]  /*6410*/  BSYNC.RECONVERGENT B1 ;  /* 0x0000000000017941 */ /* 0x000fea0003800200 */
.L_x_102:
        /* <DEDUP_REMOVED lines=23> */
.L_x_105:
[----:B------:R-:W-:Y:S05]  /*6590*/  BSYNC.RECONVERGENT B1 ;  /* 0x0000000000017941 */ /* 0x000fea0003800200 */
.L_x_104:
        /* <DEDUP_REMOVED lines=21> */
.L_x_107:
[----:B------:R-:W-:Y:S05]  /*66f0*/  BSYNC.RECONVERGENT B1 ;  /* 0x0000000000017941 */ /* 0x000fea0003800200 */
.L_x_106:
        /* <DEDUP_REMOVED lines=23> */
.L_x_109:
[----:B------:R-:W-:Y:S05]  /*6870*/  BSYNC.RECONVERGENT B1 ;  /* 0x0000000000017941 */ /* 0x000fea0003800200 */
.L_x_108:
        /* <DEDUP_REMOVED lines=21> */
.L_x_111:
[----:B------:R-:W-:Y:S05]  /*69d0*/  BSYNC.RECONVERGENT B1 ;  /* 0x0000000000017941 */ /* 0x000fea0003800200 */
.L_x_110:
        /* <DEDUP_REMOVED lines=21> */
.L_x_113:
[----:B------:R-:W-:Y:S05]  /*6b30*/  BSYNC.RECONVERGENT B1 ;  /* 0x0000000000017941 */ /* 0x000fea0003800200 */
.L_x_112:
        /* <DEDUP_REMOVED lines=20> */
.L_x_34:
[----:B------:R-:W-:Y:S05]  /*6c80*/  BSYNC.RECONVERGENT B0 ;  /* 0x0000000000007941 */ /* 0x000fea0003800200 */
.L_x_1:
[----:B------:R-:W-:Y:S05]  /*6c90*/  @P1 EXIT ;  /* 0x000000000000194d */ /* 0x000fea0003800000 */
[----:B0123--:R-:W0:Y:S02]  /*6ca0*/  LDC.64 R2, c[0x0][0x388] ;  /* 0x0000e200ff027b82 */ /* 0x00fe240000000a00 */
[----:B0-----:R-:W-:Y:S04]  /*6cb0*/  STG.E.64 desc[UR10][R2.64], R12 ;  /* 0x0000000c02007986 */ /* 0x001fe8000c101b0a */
[----:B------:R-:W-:Y:S01]  /*6cc0*/  STG.E.64 desc[UR10][R2.64+0x8], R14 ;  /* 0x0000080e02007986 */ /* 0x000fe2000c101b0a */
[----:B------:R-:W-:Y:S05]  /*6cd0*/  EXIT ;  /* 0x000000000000794d */ /* 0x000fea0003800000 */
.L_x_114:
        /* <DEDUP_REMOVED lines=10> */
.L_x_707:


//--------------------- .text._ZN6thrust24THRUST_300001_SM_1000_NS8cuda_cub4core6detail13_kernel_agentINS1_8__reduce10DrainAgentIlEEJN3cub18CUB_300001_SM_10009GridQueueIyEElEEEvDpT0_ --------------------------
	.section	.text._ZN6thrust24THRUST_300001_SM_1000_NS8cuda_cub4core6detail13_kernel_agentINS1_8__reduce10DrainAgentIlEEJN3cub18CUB_300001_SM_10009GridQueueIyEElEEEvDpT0_,"ax",@progbits
	.align	128
        .global         _ZN6thrust24THRUST_300001_SM_1000_NS8cuda_cub4core6detail13_kernel_agentINS1_8__reduce10DrainAgentIlEEJN3cub18CUB_300001_SM_10009GridQueueIyEElEEEvDpT0_
        .type           _ZN6thrust24THRUST_300001_SM_1000_NS8cuda_cub4core6detail13_kernel_agentINS1_8__reduce10DrainAgentIlEEJN3cub18CUB_300001_SM_10009GridQueueIyEElEEEvDpT0_,@function
        .size           _ZN6thrust24THRUST_300001_SM_1000_NS8cuda_cub4core6detail13_kernel_agentINS1_8__reduce10DrainAgentIlEEJN3cub18CUB_300001_SM_10009GridQueueIyEElEEEvDpT0_,(.L_x_708 - _ZN6thrust24THRUST_300001_SM_1000_NS8cuda_cub4core6detail13_kernel_agentINS1_8__reduce10DrainAgentIlEEJN3cub18CUB_300001_SM_10009GridQueueIyEElEEEvDpT0_)
        .other          _ZN6thrust24THRUST_300001_SM_1000_NS8cuda_cub4core6detail13_kernel_agentINS1_8__reduce10DrainAgentIlEEJN3cub18CUB_300001_SM_10009GridQueueIyEElEEEvDpT0_,@"STO_CUDA_ENTRY STV_DEFAULT"
_ZN6thrust24THRUST_300001_SM_1000_NS8cuda_cub4core6detail13_kernel_agentINS1_8__reduce10DrainAgentIlEEJN3cub18CUB_300001_SM_10009GridQueueIyEElEEEvDpT0_:
.text._ZN6thrust24THRUST_300001_SM_1000_NS8cuda_cub4core6detail13_kernel_agentINS1_8__reduce10DrainAgentIlEEJN3cub18CUB_300001_SM_10009GridQueueIyEElEEEvDpT0_:
[----:B------:R-:W-:Y:S08]  /*0000*/  LDC R1, c[0x0][0x37c] ;  /* 0x0000df00ff017b82 */ /* 0x000ff00000000800 */
[----:B------:R-:W0:Y:S01]  /*0010*/  LDC.64 R2, c[0x0][0x380] ;  /* 0x0000e000ff027b82 */ /* 0x000e220000000a00 */
[----:B------:R-:W0:Y:S07]  /*0020*/  LDCU.64 UR4, c[0x0][0x358] ;  /* 0x00006b00ff0477ac */ /* 0x000e2e0008000a00 */
[----:B------:R-:W1:Y:S01]  /*0030*/  LDC.64 R4, c[0x0][0x388] ;  /* 0x0000e200ff047b82 */ /* 0x000e620000000a00 */
[----:B0-----:R-:W-:Y:S04]  /*0040*/  STG.E.64 desc[UR4][R2.64+0x8], RZ ;  /* 0x000008ff02007986 */ /* 0x001fe8000c101b04 */
[----:B-1----:R-:W-:Y:S01]  /*0050*/  STG.E.64 desc[UR4][R2.64], R4 ;  /* 0x0000000402007986 */ /* 0x002fe2000c101b04 */
[----:B------:R-:W-:Y:S05]  /*0060*/  EXIT ;  /* 0x000000000000794d */ /* 0x000fea0003800000 */
.L_x_115:
        /* <DEDUP_REMOVED lines=9> */
.L_x_708:


//--------------------- .text._ZN6thrust24THRUST_300001_SM_1000_NS8cuda_cub4core6detail13_kernel_agentINS1_8__reduce11ReduceAgentINS0_12zip_iteratorIN4cuda3std3__45tupleIJNS0_18transform_iteratorI5AbsOpNS0_10device_ptrIdEENS0_11use_defaultESG_EENS0_17counting_iteratorIlSG_SG_SG_EEEEEEEPNSB_IJdlEEESM_lNS1_9__extrema9arg_max_fIdlNSA_4lessIdEEEEEEJSL_SN_lN3cub18CUB_300001_SM_100013GridEvenShareIlEENSV_9GridQueueIyEESS_EEEvDpT0_ --------------------------
	.section	.text._ZN6thrust24THRUST_300001_SM_1000_NS8cuda_cub4core6detail13_kernel_agentINS1_8__reduce11ReduceAgentINS0_12zip_iteratorIN4cuda3std3__45tupleIJNS0_18transform_iteratorI5AbsOpNS0_10device_ptrIdEENS0_11use_defaultESG_EENS0_17counting_iteratorIlSG_SG_SG_EEEEEEEPNSB_IJdlEEESM_lNS1_9__extrema9arg_max_fIdlNSA_4lessIdEEEEEEJSL_SN_lN3cub18CUB_300001_SM_100013GridEvenShareIlEENSV_9GridQueueIyEESS_EEEvDpT0_,"ax",@progbits
	.align	128
        .global         _ZN6thrust24THRUST_300001_SM_1000_NS8cuda_cub4core6detail13_kernel_agentINS1_8__reduce11ReduceAgentINS0_12zip_iteratorIN4cuda3std3__45tupleIJNS0_18transform_iteratorI5AbsOpNS0_10device_ptrIdEENS0_11use_defaultESG_EENS0_17counting_iteratorIlSG_SG_SG_EEEEEEEPNSB_IJdlEEESM_lNS1_9__extrema9arg_max_fIdlNSA_4lessIdEEEEEEJSL_SN_lN3cub18CUB_300001_SM_100013GridEvenShareIlEENSV_9GridQueueIyEESS_EEEvDpT0_
        .type           _ZN6thrust24THRUST_300001_SM_1000_NS8cuda_cub4core6detail13_kernel_agentINS1_8__reduce11ReduceAgentINS0_12zip_iteratorIN4cuda3std3__45tupleIJNS0_18transform_iteratorI5AbsOpNS0_10device_ptrIdEENS0_11use_defaultESG_EENS0_17counting_iteratorIlSG_SG_SG_EEEEEEEPNSB_IJdlEEESM_lNS1_9__extrema9arg_max_fIdlNSA_4lessIdEEEEEEJSL_SN_lN3cub18CUB_300001_SM_100013GridEvenShareIlEENSV_9GridQueueIyEESS_EEEvDpT0_,@function
        .size           _ZN6thrust24THRUST_300001_SM_1000_NS8cuda_cub4core6detail13_kernel_agentINS1_8__reduce11ReduceAgentINS0_12zip_iteratorIN4cuda3std3__45tupleIJNS0_18transform_iteratorI5AbsOpNS0_10device_ptrIdEENS0_11use_defaultESG_EENS0_17counting_iteratorIlSG_SG_SG_EEEEEEEPNSB_IJdlEEESM_lNS1_9__extrema9arg_max_fIdlNSA_4lessIdEEEEEEJSL_SN_lN3cub18CUB_300001_SM_100013GridEvenShareIlEENSV_9GridQueueIyEESS_EEEvDpT0_,(.L_x_709 - _ZN6thrust24THRUST_300001_SM_1000_NS8cuda_cub4core6detail13_kernel_agentINS1_8__reduce11ReduceAgentINS0_12zip_iteratorIN4cuda3std3__45tupleIJNS0_18transform_iteratorI5AbsOpNS0_10device_ptrIdEENS0_11use_defaultESG_EENS0_17counting_iteratorIlSG_SG_SG_EEEEEEEPNSB_IJdlEEESM_lNS1_9__extrema9arg_max_fIdlNSA_4lessIdEEEEEEJSL_SN_lN3cub18CUB_300001_SM_100013GridEvenShareIlEENSV_9GridQueueIyEESS_EEEvDpT0_)
        .other          _ZN6thrust24THRUST_300001_SM_1000_NS8cuda_cub4core6detail13_kernel_agentINS1_8__reduce11ReduceAgentINS0_12zip_iteratorIN4cuda3std3__45tupleIJNS0_18transform_iteratorI5AbsOpNS0_10device_ptrIdEENS0_11use_defaultESG_EENS0_17counting_iteratorIlSG_SG_SG_EEEEEEEPNSB_IJdlEEESM_lNS1_9__extrema9arg_max_fIdlNSA_4lessIdEEEEEEJSL_SN_lN3cub18CUB_300001_SM_100013GridEvenShareIlEENSV_9GridQueueIyEESS_EEEvDpT0_,@"STO_CUDA_ENTRY STV_DEFAULT"
_ZN6thrust24THRUST_300001_SM_1000_NS8cuda_cub4core6detail13_kernel_agentINS1_8__reduce11ReduceAgentINS0_12zip_iteratorIN4cuda3std3__45tupleIJNS0_18transform_iteratorI5AbsOpNS0_10device_ptrIdEENS0_11use_defaultESG_EENS0_17counting_iteratorIlSG_SG_SG_EEEEEEEPNSB_IJdlEEESM_lNS1_9__extrema9arg_max_fIdlNSA_4lessIdEEEEEEJSL_SN_lN3cub18CUB_300001_SM_100013GridEvenShareIlEENSV_9GridQueueIyEESS_EEEvDpT0_:
.text._ZN6thrust24THRUST_300001_SM_1000_NS8cuda_cub4core6detail13_kernel_agentINS1_8__reduce11ReduceAgentINS0_12zip_iteratorIN4cuda3std3__45tupleIJNS0_18transform_iteratorI5AbsOpNS0_10device_ptrIdEENS0_11use_defaultESG_EENS0_17counting_iteratorIlSG_SG_SG_EEEEEEEPNSB_IJdlEEESM_lNS1_9__extrema9arg_max_fIdlNSA_4lessIdEEEEEEJSL_SN_lN3cub18CUB_300001_SM_100013GridEvenShareIlEENSV_9GridQueueIyEESS_EEEvDpT0_:
[----:B------:R-:W-:Y:S01]  /*0000*/  LDC R1, c[0x0][0x37c] ;  /* 0x0000df00ff017b82 */ /* 0x000fe20000000800 */
[----:B------:R-:W0:Y:S01]  /*0010*/  S2R R0, SR_CTAID.X ;  /* 0x0000000000007919 */ /* 0x000e220000002500 */
[----:B------:R-:W1:Y:S01]  /*0020*/  LDCU.64 UR4, c[0x0][0x3a0] ;  /* 0x00007400ff0477ac */ /* 0x000e620008000a00 */
[----:B------:R-:W-:Y:S01]  /*0030*/  BSSY.RECONVERGENT B0, `(.L_x_116) ;  /* 0x00006e0000007945 */ /* 0x000fe20003800200 */
[----:B------:R-:W2:Y:S01]  /*0040*/  LDCU UR6, c[0x0][0x370] ;  /* 0x00006e00ff0677ac */ /* 0x000ea20008000800 */
[----:B------:R-:W3:Y:S01]  /*0050*/  LDCU.64 UR10, c[0x0][0x358] ;  /* 0x00006b00ff0a77ac */ /* 0x000ee20008000a00 */
[----:B-1----:R-:W-:Y:S02]  /*0060*/  IMAD.U32 R19, RZ, RZ, UR4 ;  /* 0x00000004ff137e24 */ /* 0x002fe4000f8e00ff */
[----:B------:R-:W-:Y:S01]  /*0070*/  IMAD.U32 R16, RZ, RZ, UR5 ;  /* 0x00000005ff107e24 */ /* 0x000fe2000f8e00ff */
[----:B--2---:R-:W-:Y:S01]  /*0080*/  UIMAD UR6, UR6, 0x500, URZ ;  /* 0x00000500060678a4 */ /* 0x004fe2000f8e02ff */
[----:B0-----:R-:W-:-:S05]  /*0090*/  IMAD R8, R0, 0x500, RZ ;  /* 0x0000050000087824 */ /* 0x001fca00078e02ff */
[----:B------:R-:W-:-:S04]  /*00a0*/  IADD3 R2, P1, PT, R8, 0x500, RZ ;  /* 0x0000050008027810 */ /* 0x000fc80007f3e0ff */
[----:B------:R-:W-:Y:S01]  /*00b0*/  ISETP.GT.U32.AND P0, PT, R2, R19, PT ;  /* 0x000000130200720c */ /* 0x000fe20003f04070 */
[----:B------:R-:W-:-:S05]  /*00c0*/  IMAD.X R3, RZ, RZ, RZ, P1 ;  /* 0x000000ffff037224 */ /* 0x000fca00008e06ff */
[----:B------:R-:W-:-:S13]  /*00d0*/  ISETP.GT.AND.EX P0, PT, R3, R16, PT, P0 ;  /* 0x000000100300720c */ /* 0x000fda0003f04300 */
[----:B---3--:R-:W-:Y:S05]  /*00e0*/  @!P0 BRA `(.L_x_117) ;  /* 0x0000003c00448947 */ /* 0x008fea0003800000 */
[----:B------:R-:W0:Y:S01]  /*00f0*/  S2R R10, SR_TID.X ;  /* 0x00000000000a7919 */ /* 0x000e220000002100 */
[----:B------:R-:W-:Y:S01]  /*0100*/  IMAD.IADD R9, R19, 0x1, -R8 ;  /* 0x0000000113097824 */ /* 0x000fe200078e0a08 */
[----:B------:R-:W-:Y:S01]  /*0110*/  CS2R R20, SRZ ;  /* 0x0000000000147805 */ /* 0x000fe2000001ff00 */
[----:B------:R-:W1:Y:S03]  /*0120*/  LDCU.64 UR8, c[0x0][0x380] ;  /* 0x00007000ff0877ac */ /* 0x000e660008000a00 */
[----:B0-----:R-:W-:-:S13]  /*0130*/  ISETP.GE.AND P0, PT, R10, R9, PT ;  /* 0x000000090a00720c */ /* 0x001fda0003f06270 */
[----:B------:R-:W0:Y:S01]  /*0140*/  @!P0 LDC.64 R4, c[0x0][0x380] ;  /* 0x0000e000ff048b82 */ /* 0x000e220000000a00 */
[----:B------:R-:W-:-:S05]  /*0150*/  @!P0 IADD3 R7, P1, PT, R8, R10, RZ ;  /* 0x0000000a08078210 */ /* 0x000fca0007f3e0ff */
[----:B------:R-:W-:Y:S02]  /*0160*/  @!P0 IMAD.X R14, RZ, RZ, RZ, P1 ;  /* 0x000000ffff0e8224 */ /* 0x000fe400008e06ff */
[----:B------:R-:W2:Y:S01]  /*0170*/  @!P0 LDC.64 R2, c[0x0][0x390] ;  /* 0x0000e400ff028b82 */ /* 0x000ea20000000a00 */
[----:B0-----:R-:W-:-:S04]  /*0180*/  @!P0 LEA R4, P1, R7, R4, 0x3 ;  /* 0x0000000407048211 */ /* 0x001fc800078218ff */
[----:B------:R-:W-:-:S06]  /*0190*/  @!P0 LEA.HI.X R5, R7, R5, R14, 0x3, P1 ;  /* 0x0000000507058211 */ /* 0x000fcc00008f1c0e */
[----:B------:R-:W3:Y:S01]  /*01a0*/  @!P0 LDG.E.64 R4, desc[UR10][R4.64] ;  /* 0x0000000a04048981 */ /* 0x000ee2000c1e1b00 */
[----:B------:R-:W-:Y:S01]  /*01b0*/  IMAD.MOV.U32 R6, RZ, RZ, R10 ;  /* 0x000000ffff067224 */ /* 0x000fe200078e000a */
[----:B--2---:R-:W-:Y:S01]  /*01c0*/  @!P0 IADD3 R21, P3, PT, R7, R2, RZ ;  /* 0x0000000207158210 */ /* 0x004fe20007f7e0ff */
[----:B------:R-:W-:Y:S01]  /*01d0*/  @!P0 VIADD R6, R10, 0x100 ;  /* 0x000001000a068836 */ /* 0x000fe20000000000 */
[----:B------:R-:W-:Y:S03]  /*01e0*/  BSSY.RECONVERGENT B1, `(.L_x_118) ;  /* 0x00000cb000017945 */ /* 0x000fe60003800200 */
[----:B------:R-:W-:Y:S01]  /*01f0*/  @!P0 IMAD.X R20, R14, 0x1, R3, P3 ;  /* 0x000000010e148824 */ /* 0x000fe200018e0603 */
[----:B------:R-:W-:Y:S01]  /*0200*/  ISETP.GE.AND P2, PT, R6, R9, PT ;  /* 0x000000090600720c */ /* 0x000fe20003f46270 */
[----:B---3--:R-:W-:Y:S02]  /*0210*/  @!P0 DADD R12, -RZ, -R4 ;  /* 0x00000000ff0c8229 */ /* 0x008fe40000000904 */
[----:B------:R-:W-:-:S08]  /*0220*/  @!P0 DSETP.GEU.AND P1, PT, R4, RZ, PT ;  /* 0x000000ff0400822a */ /* 0x000fd00003f2e000 */
[----:B------:R-:W-:Y:S02]  /*0230*/  @!P0 FSEL R2, R12, R4, !P1 ;  /* 0x000000040c028208 */ /* 0x000fe40004800000 */
[----:B------:R-:W-:Y:S02]  /*0240*/  @!P0 FSEL R13, R13, R5, !P1 ;  /* 0x000000050d0d8208 */ /* 0x000fe40004800000 */
[----:B------:R-:W-:Y:S02]  /*0250*/  CS2R R4, SRZ ;  /* 0x0000000000047805 */ /* 0x000fe4000001ff00 */
[----:B------:R-:W-:Y:S02]  /*0260*/  @!P0 IMAD.MOV.U32 R4, RZ, RZ, R2 ;  /* 0x000000ffff048224 */ /* 0x000fe400078e0002 */
[----:B------:R-:W-:Y:S01]  /*0270*/  @!P0 IMAD.MOV.U32 R5, RZ, RZ, R13 ;  /* 0x000000ffff058224 */ /* 0x000fe200078e000d */
[----:B-1----:R-:W-:Y:S06]  /*0280*/  @P2 BRA `(.L_x_119) ;  /* 0x0000000c00002947 */ /* 0x002fec0003800000 */
[----:B------:R-:W-:Y:S01]  /*0290*/  LOP3.LUT R2, RZ, R6, RZ, 0x33, !PT ;  /* 0x00000006ff027212 */ /* 0x000fe200078e33ff */
[----:B------:R-:W-:Y:S03]  /*02a0*/  BSSY.RECONVERGENT B2, `(.L_x_120) ;  /* 0x0000038000027945 */ /* 0x000fe60003800200 */
[----:B------:R-:W-:-:S04]  /*02b0*/  IADD3 R19, PT, PT, -R8, R19, R2 ;  /* 0x0000001308137210 */ /* 0x000fc80007ffe102 */
[----:B------:R-:W-:-:S04]  /*02c0*/  LOP3.LUT R2, R19, 0x300, RZ, 0xc0, !PT ;  /* 0x0000030013027812 */ /* 0x000fc800078ec0ff */
[----:B------:R-:W-:-:S13]  /*02d0*/  ISETP.NE.AND P0, PT, R2, 0x300, PT ;  /* 0x000003000200780c */ /* 0x000fda0003f05270 */
[----:B------:R-:W-:Y:S05]  /*02e0*/  @!P0 BRA `(.L_x_121) ;  /* 0x0000000000cc8947 */ /* 0x000fea0003800000 */
[----:B------:R-:W0:Y:S01]  /*02f0*/  LDCU.64 UR4, c[0x0][0x390] ;  /* 0x00007200ff0477ac */ /* 0x000e220008000a00 */
[----:B------:R-:W-:Y:S02]  /*0300*/  IADD3 R15, P0, PT, R8, R6, RZ ;  /* 0x00000006080f7210 */ /* 0x000fe40007f1e0ff */
[----:B------:R-:W-:Y:S01]  /*0310*/  LEA.HI R2, R19, 0x1, RZ, 0x18 ;  /* 0x0000000113027811 */ /* 0x000fe200078fc0ff */
[----:B------:R-:W1:Y:S02]  /*0320*/  LDCU.64 UR6, c[0x0][0x380] ;  /* 0x00007000ff0677ac */ /* 0x000e640008000a00 */
[----:B------:R-:W-:Y:S01]  /*0330*/  IMAD.X R12, RZ, RZ, RZ, P0 ;  /* 0x000000ffff0c7224 */ /* 0x000fe200000e06ff */
[----:B------:R-:W-:-:S05]  /*0340*/  LOP3.LUT R2, R2, 0x3, RZ, 0xc0, !PT ;  /* 0x0000000302027812 */ /* 0x000fca00078ec0ff */
[----:B------:R-:W-:Y:S01]  /*0350*/  IMAD.MOV R16, RZ, RZ, -R2 ;  /* 0x000000ffff107224 */ /* 0x000fe200078e0a02 */
[C---:B0-----:R-:W-:Y:S02]  /*0360*/  IADD3 R11, P0, PT, R15.reuse, UR4, RZ ;  /* 0x000000040f0b7c10 */ /* 0x041fe4000ff1e0ff */
[C---:B-1----:R-:W-:Y:S02]  /*0370*/  LEA R7, P1, R15.reuse, UR6, 0x3 ;  /* 0x000000060f077c11 */ /* 0x042fe4000f8218ff */
[----:B------:R-:W-:Y:S02]  /*0380*/  IADD3.X R17, PT, PT, R12, UR5, RZ, P0, !PT ;  /* 0x000000050c117c10 */ /* 0x000fe400087fe4ff */
[----:B------:R-:W-:-:S09]  /*0390*/  LEA.HI.X R15, R15, UR7, R12, 0x3, P1 ;  /* 0x000000070f0f7c11 */ /* 0x000fd200088f1c0c */
.L_x_124:
[----:B------:R-:W-:-:S05]  /*03a0*/  IMAD.MOV.U32 R14, RZ, RZ, R7 ;  /* 0x000000ffff0e7224 */ /* 0x000fca00078e0007 */
[----:B------:R-:W2:Y:S01]  /*03b0*/  LDG.E.64 R2, desc[UR10][R14.64] ;  /* 0x0000000a0e027981 */ /* 0x000ea2000c1e1b00 */
[----:B------:R-:W-:Y:S01]  /*03c0*/  VIADD R16, R16, 0x1 ;  /* 0x0000000110107836 */ /* 0x000fe20000000000 */
[----:B------:R-:W-:Y:S01]  /*03d0*/  BSSY.RECONVERGENT B3, `(.L_x_122) ;  /* 0x000001f000037945 */ /* 0x000fe20003800200 */
[----:B------:R-:W-:Y:S01]  /*03e0*/  IMAD.MOV.U32 R18, RZ, RZ, R21 ;  /* 0x000000ffff127224 */ /* 0x000fe200078e0015 */
[----:B------:R-:W-:Y:S01]  /*03f0*/  IADD3 R7, P2, PT, R7, 0x800, RZ ;  /* 0x0000080007077810 */ /* 0x000fe20007f5e0ff */
[----:B------:R-:W-:Y:S01]  /*0400*/  IMAD.MOV.U32 R22, RZ, RZ, R20 ;  /* 0x000000ffff167224 */ /* 0x000fe200078e0014 */
[----:B------:R-:W-:Y:S01]  /*0410*/  ISETP.NE.AND P3, PT, R16, RZ, PT ;  /* 0x000000ff1000720c */ /* 0x000fe20003f65270 */
[----:B------:R-:W-:Y:S02]  /*0420*/  IMAD.MOV.U32 R21, RZ, RZ, R11 ;  /* 0x000000ffff157224 */ /* 0x000fe400078e000b */
[----:B------:R-:W-:Y:S01]  /*0430*/  IMAD.MOV.U32 R20, RZ, RZ, R17 ;  /* 0x000000ffff147224 */ /* 0x000fe200078e0011 */
[----:B--2---:R-:W-:-:S02]  /*0440*/  DADD R12, -RZ, -R2 ;  /* 0x00000000ff0c7229 */ /* 0x004fc40000000902 */
[----:B------:R-:W-:-:S08]  /*0450*/  DSETP.GEU.AND P0, PT, R2, RZ, PT ;  /* 0x000000ff0200722a */ /* 0x000fd00003f0e000 */
[----:B------:R-:W-:Y:S01]  /*0460*/  FSEL R2, R12, R2, !P0 ;  /* 0x000000020c027208 */ /* 0x000fe20004000000 */
[----:B------:R-:W-:Y:S01]  /*0470*/  IMAD.MOV.U32 R12, RZ, RZ, R4 ;  /* 0x000000ffff0c7224 */ /* 0x000fe200078e0004 */
[----:B------:R-:W-:Y:S01]  /*0480*/  FSEL R3, R13, R3, !P0 ;  /* 0x000000030d037208 */ /* 0x000fe20004000000 */
[----:B------:R-:W-:-:S05]  /*0490*/  IMAD.MOV.U32 R13, RZ, RZ, R5 ;  /* 0x000000ffff0d7224 */ /* 0x000fca00078e0005 */
[----:B------:R-:W-:Y:S01]  /*04a0*/  DSETP.GEU.AND P0, PT, R4, R2, PT ;  /* 0x000000020400722a */ /* 0x000fe20003f0e000 */
[----:B------:R-:W-:Y:S02]  /*04b0*/  IMAD.MOV.U32 R4, RZ, RZ, R2 ;  /* 0x000000ffff047224 */ /* 0x000fe400078e0002 */
[----:B------:R-:W-:-:S11]  /*04c0*/  IMAD.MOV.U32 R5, RZ, RZ, R3 ;  /* 0x000000ffff057224 */ /* 0x000fd600078e0003 */
        /* <DEDUP_REMOVED lines=15> */
.L_x_123:
[----:B------:R-:W-:Y:S05]  /*05c0*/  BSYNC.RECONVERGENT B3 ;  /* 0x0000000000037941 */ /* 0x000fea0003800200 */
.L_x_122:
[----:B------:R-:W-:Y:S01]  /*05d0*/  IADD3 R11, P0, PT, R11, 0x100, RZ ;  /* 0x000001000b0b7810 */ /* 0x000fe20007f1e0ff */
[----:B------:R-:W-:Y:S02]  /*05e0*/  VIADD R6, R6, 0x100 ;  /* 0x0000010006067836 */ /* 0x000fe40000000000 */
[----:B------:R-:W-:Y:S02]  /*05f0*/  IMAD.X R15, RZ, RZ, R15, P2 ;  /* 0x000000ffff0f7224 */ /* 0x000fe400010e060f */
[----:B------:R-:W-:Y:S01]  /*0600*/  IMAD.X R17, RZ, RZ, R17, P0 ;  /* 0x000000ffff117224 */ /* 0x000fe200000e0611 */
[----:B------:R-:W-:Y:S07]  /*0610*/  @P3 BRA `(.L_x_124) ;  /* 0xfffffffc00603947 */ /* 0x000fee000383ffff */
.L_x_121:
[----:B------:R-:W-:Y:S05]  /*0620*/  BSYNC.RECONVERGENT B2 ;  /* 0x0000000000027941 */ /* 0x000fea0003800200 */
.L_x_120:
[----:B------:R-:W-:-:S13]  /*0630*/  ISETP.GE.U32.AND P0, PT, R19, 0x300, PT ;  /* 0x000003001300780c */ /* 0x000fda0003f06070 */
[----:B------:R-:W-:Y:S05]  /*0640*/  @!P0 BRA `(.L_x_119) ;  /* 0x0000000800108947 */ /* 0x000fea0003800000 */
[----:B------:R-:W0:Y:S01]  /*0650*/  LDC.64 R2, c[0x0][0x390] ;  /* 0x0000e400ff027b82 */ /* 0x000e220000000a00 */
[----:B------:R-:W-:-:S07]  /*0660*/  VIADD R11, R6, 0x200 ;  /* 0x00000200060b7836 */ /* 0x000fce0000000000 */
.L_x_133:
[----:B------:R-:W-:-:S05]  /*0670*/  VIADD R7, R11, 0xfffffe00 ;  /* 0xfffffe000b077836 */ /* 0x000fca0000000000 */
[----:B------:R-:W-:-:S04]  /*0680*/  IADD3 R23, P0, PT, R8, R7, RZ ;  /* 0x0000000708177210 */ /* 0x000fc80007f1e0ff */
[----:B------:R-:W-:Y:S02]  /*0690*/  LEA.HI.X.SX32 R22, R7, RZ, 0x1, P0 ;  /* 0x000000ff07167211 */ /* 0x000fe400000f0eff */
[----:B------:R-:W-:-:S04]  /*06a0*/  LEA R24, P0, R23, UR8, 0x3 ;  /* 0x0000000817187c11 */ /* 0x000fc8000f8018ff */
[----:B------:R-:W-:-:S05]  /*06b0*/  LEA.HI.X R25, R23, UR9, R22, 0x3, P0 ;  /* 0x0000000917197c11 */ /* 0x000fca00080f1c16 */
[----:B------:R-:W2:Y:S04]  /*06c0*/  LDG.E.64 R14, desc[UR10][R24.64] ;  /* 0x0000000a180e7981 */ /* 0x000ea8000c1e1b00 */
[----:B------:R1:W5:Y:S04]  /*06d0*/  LDG.E.64 R16, desc[UR10][R24.64+0x800] ;  /* 0x0008000a18107981 */ /* 0x000368000c1e1b00 */
[----:B------:R1:W5:Y:S04]  /*06e0*/  LDG.E.64 R6, desc[UR10][R24.64+0x1000] ;  /* 0x0010000a18067981 */ /* 0x000368000c1e1b00 */
[----:B------:R1:W5:Y:S01]  /*06f0*/  LDG.E.64 R12, desc[UR10][R24.64+0x1800] ;  /* 0x0018000a180c7981 */ /* 0x000362000c1e1b00 */
[----:B0-----:R-:W-:Y:S01]  /*0700*/  IADD3 R26, P1, PT, R23, R2, RZ ;  /* 0x00000002171a7210 */ /* 0x001fe20007f3e0ff */
[----:B------:R-:W-:Y:S04]  /*0710*/  BSSY.RECONVERGENT B2, `(.L_x_125) ;  /* 0x000001a000027945 */ /* 0x000fe80003800200 */
[----:B------:R-:W-:-:S02]  /*0720*/  IMAD.X R27, R22, 0x1, R3, P1 ;  /* 0x00000001161b7824 */ /* 0x000fc400008e0603 */
[----:B------:R-:W-:Y:S02]  /*0730*/  IMAD.MOV.U32 R22, RZ, RZ, R26 ;  /* 0x000000ffff167224 */ /* 0x000fe400078e001a */
[----:B------:R-:W-:Y:S01]  /*0740*/  IMAD.MOV.U32 R23, RZ, RZ, R27 ;  /* 0x000000ffff177224 */ /* 0x000fe200078e001b */
[----:B--2---:R-:W-:Y:S02]  /*0750*/  DADD R18, -RZ, -R14 ;  /* 0x00000000ff127229 */ /* 0x004fe4000000090e */
[----:B------:R-:W-:-:S08]  /*0760*/  DSETP.GEU.AND P0, PT, R14, RZ, PT ;  /* 0x000000ff0e00722a */ /* 0x000fd00003f0e000 */
[----:B------:R-:W-:Y:S02]  /*0770*/  FSEL R18, R18, R14, !P0 ;  /* 0x0000000e12127208 */ /* 0x000fe40004000000 */
[----:B------:R-:W-:-:S03]  /*0780*/  FSEL R19, R19, R15, !P0 ;  /* 0x0000000f13137208 */ /* 0x000fc60004000000 */
[----:B------:R-:W-:Y:S02]  /*0790*/  IMAD.MOV.U32 R14, RZ, RZ, R18 ;  /* 0x000000ffff0e7224 */ /* 0x000fe400078e0012 */
[----:B------:R-:W-:Y:S01]  /*07a0*/  IMAD.MOV.U32 R15, RZ, RZ, R19 ;  /* 0x000000ffff0f7224 */ /* 0x000fe200078e0013 */
[----:B------:R-:W-:-:S14]  /*07b0*/  DSETP.GEU.AND P0, PT, R4, R18, PT ;  /* 0x000000120400722a */ /* 0x000fdc0003f0e000 */
[----:B-1----:R-:W-:Y:S05]  /*07c0*/  @!P0 BRA `(.L_x_126) ;  /* 0x0000000000388947 */ /* 0x002fea0003800000 */
        /* <DEDUP_REMOVED lines=14> */
.L_x_126:
[----:B------:R-:W-:Y:S05]  /*08b0*/  BSYNC.RECONVERGENT B2 ;  /* 0x0000000000027941 */ /* 0x000fea0003800200 */
.L_x_125:
[----:B-----5:R-:W-:Y:S01]  /*08c0*/  DADD R4, -RZ, -R16 ;  /* 0x00000000ff047229 */ /* 0x020fe20000000910 */
[----:B------:R-:W-:Y:S01]  /*08d0*/  VIADD R19, R11, 0xffffff00 ;  /* 0xffffff000b137836 */ /* 0x000fe20000000000 */
[----:B------:R-:W-:Y:S01]  /*08e0*/  DSETP.GEU.AND P0, PT, R16, RZ, PT ;  /* 0x000000ff1000722a */ /* 0x000fe20003f0e000 */
[----:B------:R-:W-:Y:S03]  /*08f0*/  BSSY.RECONVERGENT B2, `(.L_x_127) ;  /* 0x000001a000027945 */ /* 0x000fe60003800200 */
[----:B------:R-:W-:-:S04]  /*0900*/  IADD3 R21, P1, P2, R19, R2, R8 ;  /* 0x0000000213157210 */ /* 0x000fc80007a3e008 */
[----:B------:R-:W-:Y:S02]  /*0910*/  FSEL R16, R4, R16, !P0 ;  /* 0x0000001004107208 */ /* 0x000fe40004000000 */
[----:B------:R-:W-:Y:S02]  /*0920*/  FSEL R17, R5, R17, !P0 ;  /* 0x0000001105117208 */ /* 0x000fe40004000000 */
[----:B------:R-:W-:Y:S01]  /*0930*/  SHF.R.S32.HI R4, RZ, 0x1f, R19 ;  /* 0x0000001fff047819 */ /* 0x000fe20000011413 */
[----:B------:R-:W-:Y:S02]  /*0940*/  IMAD.MOV.U32 R19, RZ, RZ, R21 ;  /* 0x000000ffff137224 */ /* 0x000fe400078e0015 */
[----:B------:R-:W-:Y:S01]  /*0950*/  IMAD.MOV.U32 R5, RZ, RZ, R17 ;  /* 0x000000ffff057224 */ /* 0x000fe200078e0011 */
[----:B------:R-:W-:Y:S01]  /*0960*/  DSETP.GEU.AND P0, PT, R14, R16, PT ;  /* 0x000000100e00722a */ /* 0x000fe20003f0e000 */
[----:B------:R-:W-:Y:S01]  /*0970*/  IADD3.X R20, PT, PT, R4, R3, RZ, P1, P2 ;  /* 0x0000000304147210 */ /* 0x000fe20000fe44ff */
[----:B------:R-:W-:-:S04]  /*0980*/  IMAD.MOV.U32 R4, RZ, RZ, R16 ;  /* 0x000000ffff047224 */ /* 0x000fc800078e0010 */
[----:B------:R-:W-:-:S08]  /*0990*/  IMAD.MOV.U32 R18, RZ, RZ, R20 ;  /* 0x000000ffff127224 */ /* 0x000fd000078e0014 */
        /* <DEDUP_REMOVED lines=15> */
.L_x_128:
[----:B------:R-:W-:Y:S05]  /*0a90*/  BSYNC.RECONVERGENT B2 ;  /* 0x0000000000027941 */ /* 0x000fea0003800200 */
.L_x_127:
[----:B------:R-:W-:Y:S01]  /*0aa0*/  DADD R14, -RZ, -R6 ;  /* 0x00000000ff0e7229 */ /* 0x000fe20000000906 */
[----:B------:R-:W-:Y:S01]  /*0ab0*/  SHF.R.S32.HI R16, RZ, 0x1f, R11 ;  /* 0x0000001fff107819 */ /* 0x000fe2000001140b */
[----:B------:R-:W-:Y:S01]  /*0ac0*/  DSETP.GEU.AND P0, PT, R6, RZ, PT ;  /* 0x000000ff0600722a */ /* 0x000fe20003f0e000 */
[C---:B------:R-:W-:Y:S01]  /*0ad0*/  IADD3 R20, P2, P3, R11.reuse, R2, R8 ;  /* 0x000000020b147210 */ /* 0x040fe20007b5e008 */
[----:B------:R-:W-:Y:S01]  /*0ae0*/  DSETP.GEU.AND P1, PT, R12, RZ, PT ;  /* 0x000000ff0c00722a */ /* 0x000fe20003f2e000 */
[----:B------:R-:W-:Y:S01]  /*0af0*/  BSSY.RECONVERGENT B2, `(.L_x_129) ;  /* 0x000001c000027945 */ /* 0x000fe20003800200 */
[----:B------:R-:W-:Y:S01]  /*0b00*/  VIADD R21, R11, 0x100 ;  /* 0x000001000b157836 */ /* 0x000fe20000000000 */
[----:B------:R-:W-:Y:S01]  /*0b10*/  IADD3.X R23, PT, PT, R16, R3, RZ, P2, P3 ;  /* 0x0000000310177210 */ /* 0x000fe200017e64ff */
[----:B------:R-:W-:Y:S02]  /*0b20*/  IMAD.MOV.U32 R17, RZ, RZ, R20 ;  /* 0x000000ffff117224 */ /* 0x000fe400078e0014 */
[----:B------:R-:W-:-:S02]  /*0b30*/  FSEL R14, R14, R6, !P0 ;  /* 0x000000060e0e7208 */ /* 0x000fc40004000000 */
[----:B------:R-:W-:Y:S01]  /*0b40*/  FSEL R15, R15, R7, !P0 ;  /* 0x000000070f0f7208 */ /* 0x000fe20004000000 */
[----:B------:R-:W-:Y:S01]  /*0b50*/  DADD R6, -RZ, -R12 ;  /* 0x00000000ff067229 */ /* 0x000fe2000000090c */
[----:B------:R-:W-:-:S04]  /*0b60*/  IMAD.MOV.U32 R16, RZ, RZ, R23 ;  /* 0x000000ffff107224 */ /* 0x000fc800078e0017 */
[----:B------:R-:W-:-:S05]  /*0b70*/  DSETP.GEU.AND P0, PT, R4, R14, PT ;  /* 0x0000000e0400722a */ /* 0x000fca0003f0e000 */
[----:B------:R-:W-:Y:S01]  /*0b80*/  FSEL R6, R6, R12, !P1 ;  /* 0x0000000c06067208 */ /* 0x000fe20004800000 */
[----:B------:R-:W-:Y:S01]  /*0b90*/  IMAD.MOV.U32 R12, RZ, RZ, R14 ;  /* 0x000000ffff0c7224 */ /* 0x000fe200078e000e */
[----:B------:R-:W-:Y:S01]  /*0ba0*/  FSEL R7, R7, R13, !P1 ;  /* 0x0000000d07077208 */ /* 0x000fe20004800000 */
        /* <DEDUP_REMOVED lines=16> */
.L_x_130:
[----:B------:R-:W-:Y:S05]  /*0cb0*/  BSYNC.RECONVERGENT B2 ;  /* 0x0000000000027941 */ /* 0x000fea0003800200 */
.L_x_129:
[----:B------:R-:W-:Y:S01]  /*0cc0*/  DSETP.GEU.AND P0, PT, R12, R6, PT ;  /* 0x000000060c00722a */ /* 0x000fe20003f0e000 */
[----:B------:R-:W-:Y:S01]  /*0cd0*/  SHF.R.S32.HI R4, RZ, 0x1f, R21 ;  /* 0x0000001fff047819 */ /* 0x000fe20000011415 */
[----:B------:R-:W-:Y:S01]  /*0ce0*/  BSSY.RECONVERGENT B2, `(.L_x_131) ;  /* 0x0000016000027945 */ /* 0x000fe20003800200 */
[----:B------:R-:W-:Y:S01]  /*0cf0*/  IADD3 R14, P1, P2, R21, R2, R8 ;  /* 0x00000002150e7210 */ /* 0x000fe20007a3e008 */
[----:B------:R-:W-:-:S03]  /*0d00*/  IMAD.MOV.U32 R5, RZ, RZ, R7 ;  /* 0x000000ffff057224 */ /* 0x000fc600078e0007 */
[----:B------:R-:W-:Y:S01]  /*0d10*/  IADD3.X R15, PT, PT, R4, R3, RZ, P1, P2 ;  /* 0x00000003040f7210 */ /* 0x000fe20000fe44ff */
[----:B------:R-:W-:Y:S02]  /*0d20*/  IMAD.MOV.U32 R21, RZ, RZ, R14 ;  /* 0x000000ffff157224 */ /* 0x000fe400078e000e */
[----:B------:R-:W-:Y:S02]  /*0d30*/  IMAD.MOV.U32 R4, RZ, RZ, R6 ;  /* 0x000000ffff047224 */ /* 0x000fe400078e0006 */
[----:B------:R-:W-:Y:S02]  /*0d40*/  IMAD.MOV.U32 R20, RZ, RZ, R15 ;  /* 0x000000ffff147224 */ /* 0x000fe400078e000f */
        /* <DEDUP_REMOVED lines=15> */
.L_x_132:
[----:B------:R-:W-:Y:S05]  /*0e40*/  BSYNC.RECONVERGENT B2 ;  /* 0x0000000000027941 */ /* 0x000fea0003800200 */
.L_x_131:
[C---:B------:R-:W-:Y:S02]  /*0e50*/  VIADD R6, R11.reuse, 0x200 ;  /* 0x000002000b067836 */ /* 0x040fe40000000000 */
[----:B------:R-:W-:-:S03]  /*0e60*/  VIADD R11, R11, 0x400 ;  /* 0x000004000b0b7836 */ /* 0x000fc60000000000 */
[----:B------:R-:W-:-:S13]  /*0e70*/  ISETP.GE.AND P0, PT, R6, R9, PT ;  /* 0x000000090600720c */ /* 0x000fda0003f06270 */
[----:B------:R-:W-:Y:S05]  /*0e80*/  @!P0 BRA `(.L_x_133) ;  /* 0xfffffff400f88947 */ /* 0x000fea000383ffff */
.L_x_119:
[----:B------:R-:W-:Y:S05]  /*0e90*/  BSYNC.RECONVERGENT B1 ;  /* 0x0000000000017941 */ /* 0x000fea0003800200 */
.L_x_118:
[----:B------:R-:W-:-:S13]  /*0ea0*/  ISETP.GE.AND P0, PT, R9, 0x100, PT ;  /* 0x000001000900780c */ /* 0x000fda0003f06270 */
[----:B------:R-:W-:Y:S05]  /*0eb0*/  @!P0 BRA `(.L_x_134) ;  /* 0x0000001400508947 */ /* 0x000fea0003800000 */
        /* <DEDUP_REMOVED lines=32> */
.L_x_136:
[----:B------:R-:W-:Y:S05]  /*10c0*/  BSYNC.RECONVERGENT B1 ;  /* 0x0000000000017941 */ /* 0x000fea0003800200 */
.L_x_135:
        /* <DEDUP_REMOVED lines=31> */
.L_x_138:
[----:B------:R-:W-:Y:S05]  /*12c0*/  BSYNC.RECONVERGENT B1 ;  /* 0x0000000000017941 */ /* 0x000fea0003800200 */
.L_x_137:
[----:B------:R-:W-:Y:S01]  /*12d0*/  ISETP.GT.AND P0, PT, R11, 0x1b, PT ;  /* 0x0000001b0b00780c */ /* 0x000fe20003f04270 */
[----:B-1----:R1:W1:Y:S01]  /*12e0*/  SHFL.DOWN PT, R6, R4, 0x4, 0x1f ;  /* 0x08801f0004067f89 */ /* 0x00226200000e0000 */
[----:B------:R-:W-:Y:S01]  /*12f0*/  BSSY.RECONVERGENT B1, `(.L_x_139) ;  /* 0x000001d000017945 */ /* 0x000fe20003800200 */
[----:B----4-:R-:W-:Y:S02]  /*1300*/  IMAD.MOV.U32 R14, RZ, RZ, R8 ;  /* 0x000000ffff0e7224 */ /* 0x010fe400078e0008 */
[----:B--2---:R2:W4:Y:S01]  /*1310*/  SHFL.DOWN PT, R7, R5, 0x4, 0x1f ;  /* 0x08801f0005077f89 */ /* 0x00452200000e0000 */
[----:B---3--:R-:W-:Y:S02]  /*1320*/  IMAD.MOV.U32 R15, RZ, RZ, R9 ;  /* 0x000000ffff0f7224 */ /* 0x008fe400078e0009 */
[----:B0-----:R-:W-:Y:S01]  /*1330*/  IMAD.MOV.U32 R2, RZ, RZ, R4 ;  /* 0x000000ffff027224 */ /* 0x001fe200078e0004 */
[----:B------:R2:W0:Y:S01]  /*1340*/  SHFL.DOWN PT, R13, R8, 0x4, 0x1f ;  /* 0x08801f00080d7f89 */ /* 0x00042200000e0000 */
[----:B------:R-:W-:-:S03]  /*1350*/  IMAD.MOV.U32 R3, RZ, RZ, R5 ;  /* 0x000000ffff037224 */ /* 0x000fc600078e0005 */
[----:B------:R2:W3:Y:S01]  /*1360*/  SHFL.DOWN PT, R12, R9, 0x4, 0x1f ;  /* 0x08801f00090c7f89 */ /* 0x0004e200000e0000 */
[----:B------:R-:W-:Y:S05]  /*1370*/  @P0 BRA `(.L_x_140) ;  /* 0x0000000000500947 */ /* 0x000fea0003800000 */
[----:B-1--4-:R-:W-:Y:S01]  /*1380*/  DSETP.GEU.AND P0, PT, R4, R6, PT ;  /* 0x000000060400722a */ /* 0x012fe20003f0e000 */
[----:B0-----:R-:W-:Y:S02]  /*1390*/  IMAD.MOV.U32 R14, RZ, RZ, R13 ;  /* 0x000000ffff0e7224 */ /* 0x001fe400078e000d */
        /* <DEDUP_REMOVED lines=18> */
.L_x_140:
[----:B------:R-:W-:Y:S05]  /*14c0*/  BSYNC.RECONVERGENT B1 ;  /* 0x0000000000017941 */ /* 0x000fea0003800200 */
.L_x_139:
[----:B------:R-:W-:Y:S01]  /*14d0*/  ISETP.GT.AND P0, PT, R11, 0x17, PT ;  /* 0x000000170b00780c */ /* 0x000fe20003f04270 */
[----:B-1----:R1:W1:Y:S01]  /*14e0*/  SHFL.DOWN PT, R4, R2, 0x8, 0x1f ;  /* 0x09001f0002047f89 */ /* 0x00226200000e0000 */
[----:B------:R-:W-:Y:S01]  /*14f0*/  BSSY.RECONVERGENT B1, `(.L_x_141) ;  /* 0x000001d000017945 */ /* 0x000fe20003800200 */
[----:B---3--:R-:W-:Y:S02]  /*1500*/  IMAD.MOV.U32 R12, RZ, RZ, R14 ;  /* 0x000000ffff0c7224 */ /* 0x008fe400078e000e */
[----:B--2---:R2:W3:Y:S01]  /*1510*/  SHFL.DOWN PT, R5, R3, 0x8, 0x1f ;  /* 0x09001f0003057f89 */ /* 0x0044e200000e0000 */
[----:B0-----:R-:W-:Y:S02]  /*1520*/  IMAD.MOV.U32 R13, RZ, RZ, R15 ;  /* 0x000000ffff0d7224 */ /* 0x001fe400078e000f */
[----:B------:R-:W-:Y:S01]  /*1530*/  IMAD.MOV.U32 R8, RZ, RZ, R2 ;  /* 0x000000ffff087224 */ /* 0x000fe200078e0002 */
[----:B----4-:R2:W0:Y:S01]  /*1540*/  SHFL.DOWN PT, R7, R14, 0x8, 0x1f ;  /* 0x09001f000e077f89 */ /* 0x01042200000e0000 */
[----:B------:R-:W-:-:S03]  /*1550*/  IMAD.MOV.U32 R9, RZ, RZ, R3 ;  /* 0x000000ffff097224 */ /* 0x000fc600078e0003 */
[----:B------:R2:W4:Y:S01]  /*1560*/  SHFL.DOWN PT, R6, R15, 0x8, 0x1f ;  /* 0x09001f000f067f89 */ /* 0x00052200000e0000 */
[----:B------:R-:W-:Y:S05]  /*1570*/  @P0 BRA `(.L_x_142) ;  /* 0x0000000000500947 */ /* 0x000fea0003800000 */
[----:B-1-3--:R-:W-:Y:S01]  /*1580*/  DSETP.GEU.AND P0, PT, R2, R4, PT ;  /* 0x000000040200722a */ /* 0x00afe20003f0e000 */
        /* <DEDUP_REMOVED lines=19> */
.L_x_142:
[----:B------:R-:W-:Y:S05]  /*16c0*/  BSYNC.RECONVERGENT B1 ;  /* 0x0000000000017941 */ /* 0x000fea0003800200 */
.L_x_141:
[----:B------:R-:W-:Y:S01]  /*16d0*/  ISETP.GT.AND P0, PT, R11, 0xf, PT ;  /* 0x0000000f0b00780c */ /* 0x000fe20003f04270 */
[----:B-1----:R1:W1:Y:S01]  /*16e0*/  SHFL.DOWN PT, R2, R8, 0x10, 0x1f ;  /* 0x0a001f0008027f89 */ /* 0x00226200000e0000 */
[----:B------:R-:W-:Y:S01]  /*16f0*/  BSSY.RECONVERGENT B1, `(.L_x_143) ;  /* 0x000001d000017945 */ /* 0x000fe20003800200 */
[----:B------:R-:W-:Y:S02]  /*1700*/  IMAD.MOV.U32 R4, RZ, RZ, R12 ;  /* 0x000000ffff047224 */ /* 0x000fe400078e000c */
[----:B--2---:R2:W1:Y:S01]  /*1710*/  SHFL.DOWN PT, R3, R9, 0x10, 0x1f ;  /* 0x0a001f0009037f89 */ /* 0x00446200000e0000 */
[----:B---3--:R-:W-:Y:S02]  /*1720*/  IMAD.MOV.U32 R5, RZ, RZ, R13 ;  /* 0x000000ffff057224 */ /* 0x008fe400078e000d */
[----:B----4-:R-:W-:Y:S01]  /*1730*/  IMAD.MOV.U32 R6, RZ, RZ, R8 ;  /* 0x000000ffff067224 */ /* 0x010fe200078e0008 */
[----:B------:R2:W3:Y:S01]  /*1740*/  SHFL.DOWN PT, R15, R12, 0x10, 0x1f ;  /* 0x0a001f000c0f7f89 */ /* 0x0004e200000e0000 */
[----:B0-----:R-:W-:-:S03]  /*1750*/  IMAD.MOV.U32 R7, RZ, RZ, R9 ;  /* 0x000000ffff077224 */ /* 0x001fc600078e0009 */
[----:B------:R2:W0:Y:S01]  /*1760*/  SHFL.DOWN PT, R14, R13, 0x10, 0x1f ;  /* 0x0a001f000d0e7f89 */ /* 0x00042200000e0000 */
[----:B------:R-:W-:Y:S05]  /*1770*/  @P0 BRA `(.L_x_144) ;  /* 0x0000000000500947 */ /* 0x000fea0003800000 */
[----:B-1----:R-:W-:Y:S01]  /*1780*/  DSETP.GEU.AND P0, PT, R8, R2, PT ;  /* 0x000000020800722a */ /* 0x002fe20003f0e000 */
[----:B---3--:R-:W-:Y:S02]  /*1790*/  IMAD.MOV.U32 R4, RZ, RZ, R15 ;  /* 0x000000ffff047224 */ /* 0x008fe400078e000f */
[----:B0-----:R-:W-:Y:S02]  /*17a0*/  IMAD.MOV.U32 R5, RZ, RZ, R14 ;  /* 0x000000ffff057224 */ /* 0x001fe400078e000e */
        /* <DEDUP_REMOVED lines=17> */
.L_x_144:
[----:B------:R-:W-:Y:S05]  /*18c0*/  BSYNC.RECONVERGENT B1 ;  /* 0x0000000000017941 */ /* 0x000fea0003800200 */
.L_x_143:
[----:B------:R-:W-:Y:S01]  /*18d0*/  ISETP.NE.AND P0, PT, R11, RZ, PT ;  /* 0x000000ff0b00720c */ /* 0x000fe20003f05270 */
[----:B------:R-:W-:-:S12]  /*18e0*/  BSSY.RECONVERGENT B1, `(.L_x_145) ;  /* 0x000000a000017945 */ /* 0x000fd80003800200 */
[----:B------:R-:W-:Y:S05]  /*18f0*/  @P0 BRA `(.L_x_146) ;  /* 0x0000000000200947 */ /* 0x000fea0003800000 */
[----:B-1----:R-:W1:Y:S01]  /*1900*/  S2R R8, SR_CgaCtaId ;  /* 0x0000000000087919 */ /* 0x002e620000008800 */
[----:B------:R-:W-:Y:S02]  /*1910*/  MOV R3, 0x400 ;  /* 0x0000040000037802 */ /* 0x000fe40000000f00 */
[----:B------:R-:W-:-:S04]  /*1920*/  SHF.R.U32.HI R2, RZ, 0x1, R10 ;  /* 0x00000001ff027819 */ /* 0x000fc8000001160a */
[----:B------:R-:W-:Y:S02]  /*1930*/  LOP3.LUT R2, R2, 0x1f0, RZ, 0xc0, !PT ;  /* 0x000001f002027812 */ /* 0x000fe400078ec0ff */
[----:B-1----:R-:W-:-:S05]  /*1940*/  LEA R3, R8, R3, 0x18 ;  /* 0x0000000308037211 */ /* 0x002fca00078ec0ff */
[----:B------:R-:W-:-:S05]  /*1950*/  IMAD.IADD R3, R2, 0x1, R3 ;  /* 0x0000000102037824 */ /* 0x000fca00078e0203 */
[----:B------:R4:W-:Y:S04]  /*1960*/  STS.64 [R3+0x10], R4 ;  /* 0x0000100403007388 */ /* 0x0009e80000000a00 */
[----:B------:R4:W-:Y:S02]  /*1970*/  STS.64 [R3+0x8], R6 ;  /* 0x0000080603007388 */ /* 0x0009e40000000a00 */
.L_x_146:
[----:B------:R-:W-:Y:S05]  /*1980*/  BSYNC.RECONVERGENT B1 ;  /* 0x0000000000017941 */ /* 0x000fea0003800200 */
.L_x_145:
[----:B------:R-:W-:Y:S01]  /*1990*/  BAR.SYNC.DEFER_BLOCKING 0x0 ;  /* 0x0000000000007b1d */ /* 0x000fe20000010000 */
[----:B------:R-:W-:-:S13]  /*19a0*/  ISETP.NE.AND P1, PT, R10, RZ, PT ;  /* 0x000000ff0a00720c */ /* 0x000fda0003f25270 */
[----:B------:R-:W-:Y:S05]  /*19b0*/  @P1 BRA `(.L_x_147) ;  /* 0x00000054001c1947 */ /* 0x000fea0003800000 */
[----:B-1--4-:R-:W1:Y:S01]  /*19c0*/  S2R R3, SR_CgaCtaId ;  /* 0x0000000000037919 */ /* 0x012e620000008800 */
[----:B------:R-:W-:Y:S01]  /*19d0*/  MOV R20, 0x400 ;  /* 0x0000040000147802 */ /* 0x000fe20000000f00 */
[----:B------:R-:W-:Y:S03]  /*19e0*/  BSSY.RECONVERGENT B1, `(.L_x_148) ;  /* 0x000001a000017945 */ /* 0x000fe60003800200 */
[----:B-1----:R-:W-:-:S05]  /*19f0*/  LEA R20, R3, R20, 0x18 ;  /* 0x0000001403147211 */ /* 0x002fca00078ec0ff */
[----:B------:R-:W1:Y:S04]  /*1a00*/  LDS.64 R16, [R20+0x18] ;  /* 0x0000180014107984 */ /* 0x000e680000000a00 */
[----:B--2---:R-:W2:Y:S04]  /*1a10*/  LDS.128 R8, [R20+0x20] ;  /* 0x0000200014087984 */ /* 0x004ea80000000c00 */
[----:B------:R4:W4:Y:S04]  /*1a20*/  LDS.64 R2, [R20+0x80] ;  /* 0x0000800014027984 */ /* 0x0009280000000a00 */
[----:B0--3--:R0:W3:Y:S01]  /*1a30*/  LDS.128 R12, [R20+0x30] ;  /* 0x00003000140c7984 */ /* 0x0090e20000000c00 */
[----:B-1----:R-:W-:Y:S01]  /*1a40*/  DSETP.GEU.AND P0, PT, R6, R16, PT ;  /* 0x000000100600722a */ /* 0x002fe20003f0e000 */
[----:B------:R-:W-:-:S02]  /*1a50*/  IMAD.MOV.U32 R22, RZ, RZ, R16 ;  /* 0x000000ffff167224 */ /* 0x000fc400078e0010 */
[----:B------:R-:W-:Y:S02]  /*1a60*/  IMAD.MOV.U32 R23, RZ, RZ, R17 ;  /* 0x000000ffff177224 */ /* 0x000fe400078e0011 */
[----:B--2---:R-:W-:Y:S02]  /*1a70*/  IMAD.MOV.U32 R24, RZ, RZ, R8 ;  /* 0x000000ffff187224 */ /* 0x004fe400078e0008 */
[----:B------:R-:W-:-:S07]  /*1a80*/  IMAD.MOV.U32 R25, RZ, RZ, R9 ;  /* 0x000000ffff197224 */ /* 0x000fce00078e0009 */
[----:B0--34-:R-:W-:Y:S05]  /*1a90*/  @!P0 BRA `(.L_x_149) ;  /* 0x0000000000388947 */ /* 0x019fea0003800000 */
        /* <DEDUP_REMOVED lines=14> */
.L_x_149:
[----:B------:R-:W-:Y:S05]  /*1b80*/  BSYNC.RECONVERGENT B1 ;  /* 0x0000000000017941 */ /* 0x000fea0003800200 */
.L_x_148:
        /* <DEDUP_REMOVED lines=23> */
.L_x_151:
[----:B------:R-:W-:Y:S05]  /*1d00*/  BSYNC.RECONVERGENT B1 ;  /* 0x0000000000017941 */ /* 0x000fea0003800200 */
.L_x_150:
        /* <DEDUP_REMOVED lines=21> */
.L_x_153:
[----:B------:R-:W-:Y:S05]  /*1e60*/  BSYNC.RECONVERGENT B1 ;  /* 0x0000000000017941 */ /* 0x000fea0003800200 */
.L_x_152:
        /* <DEDUP_REMOVED lines=23> */
.L_x_155:
[----:B------:R-:W-:Y:S05]  /*1fe0*/  BSYNC.RECONVERGENT B1 ;  /* 0x0000000000017941 */ /* 0x000fea0003800200 */
.L_x_154:
        /* <DEDUP_REMOVED lines=21> */
.L_x_157:
[----:B------:R-:W-:Y:S05]  /*2140*/  BSYNC.RECONVERGENT B1 ;  /* 0x0000000000017941 */ /* 0x000fea0003800200 */
.L_x_156:
        /* <DEDUP_REMOVED lines=21> */
.L_x_159:
[----:B------:R-:W-:Y:S05]  /*22a0*/  BSYNC.RECONVERGENT B1 ;  /* 0x0000000000017941 */ /* 0x000fea0003800200 */
.L_x_158:
        /* <DEDUP_REMOVED lines=21> */
.L_x_134:
[----:B------:R-:W0:Y:S01]  /*2400*/  S2R R2, SR_LANEID ;  /* 0x0000000000027919 */ /* 0x000e220000000000 */
[----:B------:R-:W-:Y:S01]  /*2410*/  LOP3.LUT R3, R10, 0x3e0, RZ, 0xc0, !PT ;  /* 0x000003e00a037812 */ /* 0x000fe200078ec0ff */
[----:B------:R-:W-:Y:S01]  /*2420*/  BSSY.RECONVERGENT B1, `(.L_x_160) ;  /* 0x0000024000017945 */ /* 0x000fe20003800200 */
[----:B------:R-:W-:Y:S02]  /*2430*/  IMAD.MOV.U32 R14, RZ, RZ, R21 ;  /* 0x000000ffff0e7224 */ /* 0x000fe400078e0015 */
[----:B------:R-:W-:Y:S01]  /*2440*/  LOP3.LUT R8, RZ, R3, RZ, 0x33, !PT ;  /* 0x00000003ff087212 */ /* 0x000fe200078e33ff */
[----:B------:R-:W-:Y:S02]  /*2450*/  VIADD R6, R3, 0x20 ;  /* 0x0000002003067836 */ /* 0x000fe40000000000 */
[----:B------:R-:W-:Y:S02]  /*2460*/  IMAD.MOV.U32 R18, RZ, RZ, R20 ;  /* 0x000000ffff127224 */ /* 0x000fe400078e0014 */
[----:B------:R-:W-:Y:S01]  /*2470*/  IMAD.IADD R3, R9, 0x1, R8 ;  /* 0x0000000109037824 */ /* 0x000fe200078e0208 */
[----:B------:R-:W-:Y:S01]  /*2480*/  ISETP.GT.AND P0, PT, R6, R9, PT ;  /* 0x000000090600720c */ /* 0x000fe20003f04270 */
[----:B------:R-:W-:-:S02]  /*2490*/  IMAD.MOV.U32 R6, RZ, RZ, R4 ;  /* 0x000000ffff067224 */ /* 0x000fc400078e0004 */
[----:B------:R-:W-:Y:S01]  /*24a0*/  IMAD.MOV.U32 R7, RZ, RZ, R5 ;  /* 0x000000ffff077224 */ /* 0x000fe200078e0005 */
[----:B------:R-:W-:-:S05]  /*24b0*/  SEL R3, R3, 0x1f, P0 ;  /* 0x0000001f03037807 */ /* 0x000fca0000000000 */
[----:B------:R1:W2:Y:S04]  /*24c0*/  SHFL.DOWN PT, R12, R4, 0x1, R3 ;  /* 0x08200000040c7989 */ /* 0x0002a800000e0003 */
[----:B------:R1:W3:Y:S04]  /*24d0*/  SHFL.DOWN PT, R13, R5, 0x1, R3 ;  /* 0x08200000050d7989 */ /* 0x0002e800000e0003 */
[----:B------:R1:W4:Y:S01]  /*24e0*/  SHFL.DOWN PT, R8, R21, 0x1, R3 ;  /* 0x0820000015087989 */ /* 0x00032200000e0003 */
[----:B0-----:R-:W-:-:S03]  /*24f0*/  ISETP.GE.AND P0, PT, R2, R3, PT ;  /* 0x000000030200720c */ /* 0x001fc60003f06270 */
[----:B------:R1:W0:Y:S10]  /*2500*/  SHFL.DOWN PT, R11, R20, 0x1, R3 ;  /* 0x08200000140b7989 */ /* 0x00023400000e0003 */
[----:B-12---:R-:W-:Y:S05]  /*2510*/  @P0 BRA `(.L_x_161) ;  /* 0x0000000000500947 */ /* 0x006fea0003800000 */
[----:B---3--:R-:W-:Y:S01]  /*2520*/  DSETP.GEU.AND P0, PT, R4, R12, PT ;  /* 0x0000000c0400722a */ /* 0x008fe20003f0e000 */
[----:B----4-:R-:W-:Y:S02]  /*2530*/  IMAD.MOV.U32 R14, RZ, RZ, R8 ;  /* 0x000000ffff0e7224 */ /* 0x010fe400078e0008 */
        /* <DEDUP_REMOVED lines=18> */
.L_x_161:
[----:B------:R-:W-:Y:S05]  /*2660*/  BSYNC.RECONVERGENT B1 ;  /* 0x0000000000017941 */ /* 0x000fea0003800200 */
.L_x_160:
[----:B----4-:R-:W-:Y:S01]  /*2670*/  VIADD R8, R2, 0x2 ;  /* 0x0000000202087836 */ /* 0x010fe20000000000 */
[----:B------:R1:W2:Y:S01]  /*2680*/  SHFL.DOWN PT, R4, R6, 0x2, R3 ;  /* 0x0840000006047989 */ /* 0x0002a200000e0003 */
[----:B------:R-:W-:Y:S01]  /*2690*/  BSSY.RECONVERGENT B1, `(.L_x_162) ;  /* 0x000001e000017945 */ /* 0x000fe20003800200 */
[----:B------:R-:W-:Y:S02]  /*26a0*/  IMAD.MOV.U32 R16, RZ, RZ, R18 ;  /* 0x000000ffff107224 */ /* 0x000fe400078e0012 */
[----:B------:R-:W-:Y:S01]  /*26b0*/  ISETP.GT.AND P0, PT, R8, R3, PT ;  /* 0x000000030800720c */ /* 0x000fe20003f04270 */
[----:B------:R1:W4:Y:S01]  /*26c0*/  SHFL.DOWN PT, R5, R7, 0x2, R3 ;  /* 0x0840000007057989 */ /* 0x00032200000e0003 */
[----:B------:R-:W-:Y:S02]  /*26d0*/  IMAD.MOV.U32 R8, RZ, RZ, R14 ;  /* 0x000000ffff087224 */ /* 0x000fe400078e000e */
[----:B------:R-:W-:Y:S01]  /*26e0*/  IMAD.MOV.U32 R12, RZ, RZ, R6 ;  /* 0x000000ffff0c7224 */ /* 0x000fe200078e0006 */
[----:B0-----:R1:W0:Y:S01]  /*26f0*/  SHFL.DOWN PT, R11, R14, 0x2, R3 ;  /* 0x084000000e0b7989 */ /* 0x00122200000e0003 */
[----:B---3--:R-:W-:-:S03]  /*2700*/  IMAD.MOV.U32 R13, RZ, RZ, R7 ;  /* 0x000000ffff0d7224 */ /* 0x008fc600078e0007 */
[----:B------:R1:W3:Y:S04]  /*2710*/  SHFL.DOWN PT, R15, R18, 0x2, R3 ;  /* 0x08400000120f7989 */ /* 0x0002e800000e0003 */
[----:B------:R-:W-:Y:S05]  /*2720*/  @P0 BRA `(.L_x_163) ;  /* 0x0000000000500947 */ /* 0x000fea0003800000 */
[----:B--2-4-:R-:W-:Y:S01]  /*2730*/  DSETP.GEU.AND P0, PT, R6, R4, PT ;  /* 0x000000040600722a */ /* 0x014fe20003f0e000 */
        /* <DEDUP_REMOVED lines=19> */
.L_x_163:
[----:B------:R-:W-:Y:S05]  /*2870*/  BSYNC.RECONVERGENT B1 ;  /* 0x0000000000017941 */ /* 0x000fea0003800200 */
.L_x_162:
[----:B--2---:R-:W-:Y:S01]  /*2880*/  VIADD R4, R2, 0x4 ;  /* 0x0000000402047836 */ /* 0x004fe20000000000 */
[----:B-1----:R1:W2:Y:S01]  /*2890*/  SHFL.DOWN PT, R6, R12, 0x4, R3 ;  /* 0x088000000c067989 */ /* 0x0022a200000e0003 */
[----:B------:R-:W-:Y:S01]  /*28a0*/  BSSY.RECONVERGENT B1, `(.L_x_164) ;  /* 0x000001e000017945 */ /* 0x000fe20003800200 */
[----:B------:R-:W-:Y:S02]  /*28b0*/  IMAD.MOV.U32 R14, RZ, RZ, R8 ;  /* 0x000000ffff0e7224 */ /* 0x000fe400078e0008 */
[----:B------:R-:W-:Y:S01]  /*28c0*/  ISETP.GT.AND P0, PT, R4, R3, PT ;  /* 0x000000030400720c */ /* 0x000fe20003f04270 */
[----:B------:R1:W1:Y:S01]  /*28d0*/  SHFL.DOWN PT, R7, R13, 0x4, R3 ;  /* 0x088000000d077989 */ /* 0x00026200000e0003 */
[----:B------:R-:W-:Y:S02]  /*28e0*/  IMAD.MOV.U32 R18, RZ, RZ, R16 ;  /* 0x000000ffff127224 */ /* 0x000fe400078e0010 */
[----:B------:R-:W-:Y:S01]  /*28f0*/  IMAD.MOV.U32 R4, RZ, RZ, R12 ;  /* 0x000000ffff047224 */ /* 0x000fe200078e000c */
[----:B0-----:R0:W0:Y:S01]  /*2900*/  SHFL.DOWN PT, R11, R8, 0x4, R3 ;  /* 0x08800000080b7989 */ /* 0x00102200000e0003 */
[----:B----4-:R-:W-:-:S03]  /*2910*/  IMAD.MOV.U32 R5, RZ, RZ, R13 ;  /* 0x000000ffff057224 */ /* 0x010fc600078e000d */
[----:B---3--:R3:W4:Y:S04]  /*2920*/  SHFL.DOWN PT, R15, R16, 0x4, R3 ;  /* 0x08800000100f7989 */ /* 0x00872800000e0003 */
[----:B------:R-:W-:Y:S05]  /*2930*/  @P0 BRA `(.L_x_165) ;  /* 0x0000000000500947 */ /* 0x000fea0003800000 */
[----:B-12---:R-:W-:Y:S01]  /*2940*/  DSETP.GEU.AND P0, PT, R12, R6, PT ;  /* 0x000000060c00722a */ /* 0x006fe20003f0e000 */
        /* <DEDUP_REMOVED lines=19> */
.L_x_165:
[----:B------:R-:W-:Y:S05]  /*2a80*/  BSYNC.RECONVERGENT B1 ;  /* 0x0000000000017941 */ /* 0x000fea0003800200 */
.L_x_164:
[----:B0-----:R-:W-:Y:S01]  /*2a90*/  VIADD R8, R2, 0x8 ;  /* 0x0000000802087836 */ /* 0x001fe20000000000 */
[----:B--2---:R0:W2:Y:S01]  /*2aa0*/  SHFL.DOWN PT, R6, R4, 0x8, R3 ;  /* 0x0900000004067989 */ /* 0x0040a200000e0003 */
[----:B------:R-:W-:Y:S01]  /*2ab0*/  BSSY.RECONVERGENT B1, `(.L_x_166) ;  /* 0x000001e000017945 */ /* 0x000fe20003800200 */
[----:B---3--:R-:W-:Y:S02]  /*2ac0*/  IMAD.MOV.U32 R16, RZ, RZ, R18 ;  /* 0x000000ffff107224 */ /* 0x008fe400078e0012 */
[----:B------:R-:W-:Y:S01]  /*2ad0*/  ISETP.GT.AND P0, PT, R8, R3, PT ;  /* 0x000000030800720c */ /* 0x000fe20003f04270 */
[----:B-1----:R0:W1:Y:S01]  /*2ae0*/  SHFL.DOWN PT, R7, R5, 0x8, R3 ;  /* 0x0900000005077989 */ /* 0x00206200000e0003 */
[----:B------:R-:W-:Y:S02]  /*2af0*/  IMAD.MOV.U32 R8, RZ, RZ, R14 ;  /* 0x000000ffff087224 */ /* 0x000fe400078e000e */
[----:B------:R-:W-:Y:S01]  /*2b00*/  IMAD.MOV.U32 R12, RZ, RZ, R4 ;  /* 0x000000ffff0c7224 */ /* 0x000fe200078e0004 */
[----:B------:R0:W3:Y:S01]  /*2b10*/  SHFL.DOWN PT, R11, R14, 0x8, R3 ;  /* 0x090000000e0b7989 */ /* 0x0000e200000e0003 */
[----:B------:R-:W-:-:S03]  /*2b20*/  IMAD.MOV.U32 R13, RZ, RZ, R5 ;  /* 0x000000ffff0d7224 */ /* 0x000fc600078e0005 */
[----:B----4-:R0:W4:Y:S04]  /*2b30*/  SHFL.DOWN PT, R15, R18, 0x8, R3 ;  /* 0x09000000120f7989 */ /* 0x01012800000e0003 */
        /* <DEDUP_REMOVED lines=21> */
.L_x_167:
[----:B------:R-:W-:Y:S05]  /*2c90*/  BSYNC.RECONVERGENT B1 ;  /* 0x0000000000017941 */ /* 0x000fea0003800200 */
.L_x_166:
[----:B0-----:R-:W-:Y:S01]  /*2ca0*/  VIADD R4, R2, 0x10 ;  /* 0x0000001002047836 */ /* 0x001fe20000000000 */
[----:B------:R0:W0:Y:S01]  /*2cb0*/  SHFL.DOWN PT, R14, R12, 0x10, R3 ;  /* 0x0a0000000c0e7989 */ /* 0x00002200000e0003 */
[----:B------:R-:W-:Y:S01]  /*2cc0*/  BSSY.RECONVERGENT B1, `(.L_x_168) ;  /* 0x000001e000017945 */ /* 0x000fe20003800200 */
[----:B------:R-:W-:Y:S02]  /*2cd0*/  IMAD.MOV.U32 R5, RZ, RZ, R16 ;  /* 0x000000ffff057224 */ /* 0x000fe400078e0010 */
[----:B------:R-:W-:Y:S01]  /*2ce0*/  ISETP.GT.AND P0, PT, R4, R3, PT ;  /* 0x000000030400720c */ /* 0x000fe20003f04270 */
[----:B----4-:R4:W0:Y:S01]  /*2cf0*/  SHFL.DOWN PT, R15, R13, 0x10, R3 ;  /* 0x0a0000000d0f7989 */ /* 0x01082200000e0003 */
[----:B------:R-:W-:Y:S02]  /*2d00*/  IMAD.MOV.U32 R4, RZ, RZ, R8 ;  /* 0x000000ffff047224 */ /* 0x000fe400078e0008 */
[----:B--2---:R-:W-:Y:S01]  /*2d10*/  IMAD.MOV.U32 R6, RZ, RZ, R12 ;  /* 0x000000ffff067224 */ /* 0x004fe200078e000c */
[----:B---3--:R4:W2:Y:S01]  /*2d20*/  SHFL.DOWN PT, R11, R8, 0x10, R3 ;  /* 0x0a000000080b7989 */ /* 0x0088a200000e0003 */
[----:B-1----:R-:W-:-:S03]  /*2d30*/  IMAD.MOV.U32 R7, RZ, RZ, R13 ;  /* 0x000000ffff077224 */ /* 0x002fc600078e000d */
[----:B------:R4:W1:Y:S04]  /*2d40*/  SHFL.DOWN PT, R17, R16, 0x10, R3 ;  /* 0x0a00000010117989 */ /* 0x00086800000e0003 */
[----:B------:R-:W-:Y:S05]  /*2d50*/  @P0 BRA `(.L_x_169) ;  /* 0x0000000000500947 */ /* 0x000fea0003800000 */
[----:B0-----:R-:W-:Y:S01]  /*2d60*/  DSETP.GEU.AND P0, PT, R12, R14, PT ;  /* 0x0000000e0c00722a */ /* 0x001fe20003f0e000 */
[----:B--2---:R-:W-:Y:S02]  /*2d70*/  IMAD.MOV.U32 R4, RZ, RZ, R11 ;  /* 0x000000ffff047224 */ /* 0x004fe400078e000b */
        /* <DEDUP_REMOVED lines=18> */
.L_x_169:
[----:B------:R-:W-:Y:S05]  /*2ea0*/  BSYNC.RECONVERGENT B1 ;  /* 0x0000000000017941 */ /* 0x000fea0003800200 */
.L_x_168:
[----:B------:R-:W-:Y:S01]  /*2eb0*/  ISETP.NE.AND P0, PT, R2, RZ, PT ;  /* 0x000000ff0200720c */ /* 0x000fe20003f05270 */
[----:B------:R-:W-:-:S12]  /*2ec0*/  BSSY.RECONVERGENT B1, `(.L_x_170) ;  /* 0x000000a000017945 */ /* 0x000fd80003800200 */
[----:B------:R-:W-:Y:S05]  /*2ed0*/  @P0 BRA `(.L_x_171) ;  /* 0x0000000000200947 */ /* 0x000fea0003800000 */
[----:B----4-:R-:W3:Y:S01]  /*2ee0*/  S2R R8, SR_CgaCtaId ;  /* 0x0000000000087919 */ /* 0x010ee20000008800 */
[----:B0-----:R-:W-:Y:S02]  /*2ef0*/  MOV R3, 0x400 ;  /* 0x0000040000037802 */ /* 0x001fe40000000f00 */
[----:B------:R-:W-:-:S04]  /*2f00*/  SHF.R.U32.HI R2, RZ, 0x1, R10 ;  /* 0x00000001ff027819 */ /* 0x000fc8000001160a */
[----:B------:R-:W-:Y:S02]  /*2f10*/  LOP3.LUT R2, R2, 0x1f0, RZ, 0xc0, !PT ;  /* 0x000001f002027812 */ /* 0x000fe400078ec0ff */
[----:B---3--:R-:W-:-:S05]  /*2f20*/  LEA R3, R8, R3, 0x18 ;  /* 0x0000000308037211 */ /* 0x008fca00078ec0ff */
[----:B------:R-:W-:-:S05]  /*2f30*/  IMAD.IADD R3, R2, 0x1, R3 ;  /* 0x0000000102037824 */ /* 0x000fca00078e0203 */
[----:B------:R3:W-:Y:S04]  /*2f40*/  STS.64 [R3+0x10], R4 ;  /* 0x0000100403007388 */ /* 0x0007e80000000a00 */
[----:B------:R3:W-:Y:S02]  /*2f50*/  STS.64 [R3+0x8], R6 ;  /* 0x0000080603007388 */ /* 0x0007e40000000a00 */
.L_x_171:
[----:B------:R-:W-:Y:S05]  /*2f60*/  BSYNC.RECONVERGENT B1 ;  /* 0x0000000000017941 */ /* 0x000fea0003800200 */
.L_x_170:
[----:B------:R-:W-:Y:S01]  /*2f70*/  BAR.SYNC.DEFER_BLOCKING 0x0 ;  /* 0x0000000000007b1d */ /* 0x000fe20000010000 */
[----:B------:R-:W-:-:S13]  /*2f80*/  ISETP.NE.AND P1, PT, R10, RZ, PT ;  /* 0x000000ff0a00720c */ /* 0x000fda0003f25270 */
[----:B------:R-:W-:Y:S05]  /*2f90*/  @P1 BRA `(.L_x_147) ;  /* 0x0000003c00a41947 */ /* 0x000fea0003800000 */
[----:B------:R-:W-:Y:S01]  /*2fa0*/  ISETP.GE.AND P0, PT, R9, 0x21, PT ;  /* 0x000000210900780c */ /* 0x000fe20003f06270 */
[----:B----4-:R-:W-:Y:S02]  /*2fb0*/  IMAD.MOV.U32 R13, RZ, RZ, R4 ;  /* 0x000000ffff0d7224 */ /* 0x010fe400078e0004 */
[----:B------:R-:W-:Y:S02]  /*2fc0*/  IMAD.MOV.U32 R8, RZ, RZ, R5 ;  /* 0x000000ffff087224 */ /* 0x000fe400078e0005 */
[----:B------:R-:W-:Y:S02]  /*2fd0*/  IMAD.MOV.U32 R2, RZ, RZ, R6 ;  /* 0x000000ffff027224 */ /* 0x000fe400078e0006 */
[----:B0--3--:R-:W-:-:S06]  /*2fe0*/  IMAD.MOV.U32 R3, RZ, RZ, R7 ;  /* 0x000000ffff037224 */ /* 0x009fcc00078e0007 */
[----:B------:R-:W-:Y:S05]  /*2ff0*/  @!P0 BRA `(.L_x_172) ;  /* 0x00000000006c8947 */ /* 0x000fea0003800000 */
[----:B------:R-:W0:Y:S01]  /*3000*/  S2UR UR5, SR_CgaCtaId ;  /* 0x00000000000579c3 */ /* 0x000e220000008800 */
[----:B------:R-:W-:Y:S01]  /*3010*/  UMOV UR4, 0x400 ;  /* 0x0000040000047882 */ /* 0x000fe20000000000 */
[----:B------:R-:W-:Y:S01]  /*3020*/  BSSY.RECONVERGENT B1, `(.L_x_172) ;  /* 0x0000018000017945 */ /* 0x000fe20003800200 */
[----:B0-----:R-:W-:-:S09]  /*3030*/  ULEA UR4, UR5, UR4, 0x18 ;  /* 0x0000000405047291 */ /* 0x001fd2000f8ec0ff */
[----:B--2---:R-:W0:Y:S04]  /*3040*/  LDS.64 R10, [UR4+0x18] ;  /* 0x00001804ff0a7984 */ /* 0x004e280008000a00 */
[----:B------:R-:W2:Y:S01]  /*3050*/  LDS.64 R14, [UR4+0x20] ;  /* 0x00002004ff0e7984 */ /* 0x000ea20008000a00 */
[----:B0-----:R-:W-:Y:S01]  /*3060*/  DSETP.GEU.AND P0, PT, R6, R10, PT ;  /* 0x0000000a0600722a */ /* 0x001fe20003f0e000 */
[----:B------:R-:W-:Y:S02]  /*3070*/  IMAD.MOV.U32 R2, RZ, RZ, R10 ;  /* 0x000000ffff027224 */ /* 0x000fe400078e000a */
[----:B------:R-:W-:Y:S02]  /*3080*/  IMAD.MOV.U32 R3, RZ, RZ, R11 ;  /* 0x000000ffff037224 */ /* 0x000fe400078e000b */
[----:B--2---:R-:W-:-:S02]  /*3090*/  IMAD.MOV.U32 R13, RZ, RZ, R14 ;  /* 0x000000ffff0d7224 */ /* 0x004fc400078e000e */
        /* <DEDUP_REMOVED lines=16> */
.L_x_173:
[----:B------:R-:W-:Y:S05]  /*31a0*/  BSYNC.RECONVERGENT B1 ;  /* 0x0000000000017941 */ /* 0x000fea0003800200 */
.L_x_172:
[----:B------:R-:W-:Y:S01]  /*31b0*/  ISETP.GE.AND P0, PT, R9, 0x41, PT ;  /* 0x000000410900780c */ /* 0x000fe20003f06270 */
[----:B--2---:R-:W-:Y:S02]  /*31c0*/  IMAD.MOV.U32 R11, RZ, RZ, R13 ;  /* 0x000000ffff0b7224 */ /* 0x004fe400078e000d */
[----:B------:R-:W-:Y:S02]  /*31d0*/  IMAD.MOV.U32 R10, RZ, RZ, R8 ;  /* 0x000000ffff0a7224 */ /* 0x000fe400078e0008 */
[----:B------:R-:W-:Y:S02]  /*31e0*/  IMAD.MOV.U32 R4, RZ, RZ, R2 ;  /* 0x000000ffff047224 */ /* 0x000fe400078e0002 */
[----:B------:R-:W-:-:S06]  /*31f0*/  IMAD.MOV.U32 R5, RZ, RZ, R3 ;  /* 0x000000ffff057224 */ /* 0x000fcc00078e0003 */
[----:B------:R-:W-:Y:S05]  /*3200*/  @!P0 BRA `(.L_x_174) ;  /* 0x00000000006c8947 */ /* 0x000fea0003800000 */
[----:B------:R-:W0:Y:S01]  /*3210*/  S2UR UR5, SR_CgaCtaId ;  /* 0x00000000000579c3 */ /* 0x000e220000008800 */
[----:B------:R-:W-:Y:S01]  /*3220*/  UMOV UR4, 0x400 ;  /* 0x0000040000047882 */ /* 0x000fe20000000000 */
[----:B------:R-:W-:Y:S01]  /*3230*/  BSSY.RECONVERGENT B1, `(.L_x_174) ;  /* 0x0000018000017945 */ /* 0x000fe20003800200 */
[----:B0-----:R-:W-:-:S09]  /*3240*/  ULEA UR4, UR5, UR4, 0x18 ;  /* 0x0000000405047291 */ /* 0x001fd2000f8ec0ff */
[----:B------:R-:W0:Y:S04]  /*3250*/  LDS.64 R6, [UR4+0x28] ;  /* 0x00002804ff067984 */ /* 0x000e280008000a00 */
        /* <DEDUP_REMOVED lines=21> */
.L_x_175:
[----:B------:R-:W-:Y:S05]  /*33b0*/  BSYNC.RECONVERGENT B1 ;  /* 0x0000000000017941 */ /* 0x000fea0003800200 */
.L_x_174:
[----:B------:R-:W-:Y:S01]  /*33c0*/  ISETP.GE.AND P0, PT, R9, 0x61, PT ;  /* 0x000000610900780c */ /* 0x000fe20003f06270 */
[----:B------:R-:W-:Y:S02]  /*33d0*/  IMAD.MOV.U32 R13, RZ, RZ, R11 ;  /* 0x000000ffff0d7224 */ /* 0x000fe400078e000b */
        /* <DEDUP_REMOVED lines=30> */
.L_x_177:
[----:B------:R-:W-:Y:S05]  /*35c0*/  BSYNC.RECONVERGENT B1 ;  /* 0x0000000000017941 */ /* 0x000fea0003800200 */
.L_x_176:
        /* <DEDUP_REMOVED lines=32> */
.L_x_179:
[----:B------:R-:W-:Y:S05]  /*37d0*/  BSYNC.RECONVERGENT B1 ;  /* 0x0000000000017941 */ /* 0x000fea0003800200 */
.L_x_178:
        /* <DEDUP_REMOVED lines=32> */
.L_x_181:
[----:B------:R-:W-:Y:S05]  /*39e0*/  BSYNC.RECONVERGENT B1 ;  /* 0x0000000000017941 */ /* 0x000fea0003800200 */
.L_x_180:
        /* <DEDUP_REMOVED lines=32> */
.L_x_183:
[----:B------:R-:W-:Y:S05]  /*3bf0*/  BSYNC.RECONVERGENT B1 ;  /* 0x0000000000017941 */ /* 0x000fea0003800200 */
.L_x_182:
[----:B------:R-:W-:Y:S01]  /*3c00*/  ISETP.GE.AND P0, PT, R9, 0xe1, PT ;  /* 0x000000e10900780c */ /* 0x000fe20003f06270 */
[----:B------:R-:W-:Y:S02]  /*3c10*/  IMAD.MOV.U32 R4, RZ, RZ, R11 ;  /* 0x000000ffff047224 */ /* 0x000fe400078e000b */
[----:B------:R-:W-:Y:S02]  /*3c20*/  IMAD.MOV.U32 R5, RZ, RZ, R10 ;  /* 0x000000ffff057224 */ /* 0x000fe400078e000a */
[----:B------:R-:W-:Y:S02]  /*3c30*/  IMAD.MOV.U32 R6, RZ, RZ, R2 ;  /* 0x000000ffff067224 */ /* 0x000fe400078e0002 */
[----:B------:R-:W-:-:S06]  /*3c40*/  IMAD.MOV.U32 R7, RZ, RZ, R3 ;  /* 0x000000ffff077224 */ /* 0x000fcc00078e0003 */
[----:B------:R-:W-:Y:S05]  /*3c50*/  @!P0 BRA `(.L_x_147) ;  /* 0x0000003000748947 */ /* 0x000fea0003800000 */
[----:B------:R-:W0:Y:S01]  /*3c60*/  S2UR UR5, SR_CgaCtaId ;  /* 0x00000000000579c3 */ /* 0x000e220000008800 */
[----:B------:R-:W-:Y:S02]  /*3c70*/  UMOV UR4, 0x400 ;  /* 0x0000040000047882 */ /* 0x000fe40000000000 */
        /* <DEDUP_REMOVED lines=24> */
.L_x_117:
[----:B------:R-:W0:Y:S01]  /*3e00*/  S2R R3, SR_TID.X ;  /* 0x0000000000037919 */ /* 0x000e220000002100 */
[----:B------:R-:W1:Y:S02]  /*3e10*/  LDCU.64 UR4, c[0x0][0x380] ;  /* 0x00007000ff0477ac */ /* 0x000e640008000a00 */
[----:B-1----:R-:W-:Y:S02]  /*3e20*/  IMAD.U32 R2, RZ, RZ, UR4 ;  /* 0x00000004ff027e24 */ /* 0x002fe4000f8e00ff */
[----:B------:R-:W-:Y:S01]  /*3e30*/  IMAD.U32 R4, RZ, RZ, UR5 ;  /* 0x00000005ff047e24 */ /* 0x000fe2000f8e00ff */
[----:B------:R-:W1:Y:S01]  /*3e40*/  LDCU.64 UR4, c[0x0][0x390] ;  /* 0x00007200ff0477ac */ /* 0x000e620008000a00 */
[----:B0-----:R-:W-:-:S05]  /*3e50*/  IADD3 R5, P0, PT, R8, R3, RZ ;  /* 0x0000000308057210 */ /* 0x001fca0007f1e0ff */
[----:B------:R-:W-:Y:S01]  /*3e60*/  IMAD.X R6, RZ, RZ, RZ, P0 ;  /* 0x000000ffff067224 */ /* 0x000fe200000e06ff */
[----:B------:R-:W-:-:S04]  /*3e70*/  LEA R26, P0, R5, R2, 0x3 ;  /* 0x00000002051a7211 */ /* 0x000fc800078018ff */
[----:B------:R-:W-:-:S05]  /*3e80*/  LEA.HI.X R27, R5, R4, R6, 0x3, P0 ;  /* 0x00000004051b7211 */ /* 0x000fca00000f1c06 */
[----:B------:R-:W2:Y:S04]  /*3e90*/  LDG.E.64 R14, desc[UR10][R26.64] ;  /* 0x0000000a1a0e7981 */ /* 0x000ea8000c1e1b00 */
[----:B------:R-:W3:Y:S04]  /*3ea0*/  LDG.E.64 R20, desc[UR10][R26.64+0x800] ;  /* 0x0008000a1a147981 */ /* 0x000ee8000c1e1b00 */
[----:B------:R-:W4:Y:S04]  /*3eb0*/  LDG.E.64 R12, desc[UR10][R26.64+0x1000] ;  /* 0x0010000a1a0c7981 */ /* 0x000f28000c1e1b00 */
[----:B------:R-:W5:Y:S04]  /*3ec0*/  LDG.E.64 R6, desc[UR10][R26.64+0x1800] ;  /* 0x0018000a1a067981 */ /* 0x000f68000c1e1b00 */
[----:B------:R-:W5:Y:S01]  /*3ed0*/  LDG.E.64 R10, desc[UR10][R26.64+0x2000] ;  /* 0x0020000a1a0a7981 */ /* 0x000f62000c1e1b00 */
[----:B-1----:R-:W-:Y:S01]  /*3ee0*/  IMAD.U32 R5, RZ, RZ, UR4 ;  /* 0x00000004ff057e24 */ /* 0x002fe2000f8e00ff */
[C---:B------:R-:W-:Y:S01]  /*3ef0*/  LOP3.LUT R9, R3.reuse, 0x400, RZ, 0xfc, !PT ;  /* 0x0000040003097812 */ /* 0x040fe200078efcff */
[----:B------:R-:W-:Y:S01]  /*3f00*/  VIADD R18, R3, 0x100 ;  /* 0x0000010003127836 */ /* 0x000fe20000000000 */
[----:B------:R-:W-:Y:S01]  /*3f10*/  BSSY.RECONVERGENT B1, `(.L_x_184) ;  /* 0x0000033000017945 */ /* 0x000fe20003800200 */
[----:B--2---:R-:W-:-:S02]  /*3f20*/  DADD R24, -RZ, -R14 ;  /* 0x00000000ff187229 */ /* 0x004fc4000000090e */
[----:B------:R-:W-:Y:S02]  /*3f30*/  DSETP.GEU.AND P0, PT, R14, RZ, PT ;  /* 0x000000ff0e00722a */ /* 0x000fe40003f0e000 */
[----:B---3--:R-:W-:Y:S02]  /*3f40*/  DADD R22, -RZ, -R20 ;  /* 0x00000000ff167229 */ /* 0x008fe40000000914 */
[----:B------:R-:W-:-:S04]  /*3f50*/  DSETP.GEU.AND P1, PT, R20, RZ, PT ;  /* 0x000000ff1400722a */ /* 0x000fc80003f2e000 */
[----:B------:R-:W-:Y:S02]  /*3f60*/  FSEL R14, R24, R14, !P0 ;  /* 0x0000000e180e7208 */ /* 0x000fe40004000000 */
[----:B------:R-:W-:Y:S01]  /*3f70*/  FSEL R15, R25, R15, !P0 ;  /* 0x0000000f190f7208 */ /* 0x000fe20004000000 */
[----:B----4-:R-:W-:Y:S01]  /*3f80*/  DSETP.GEU.AND P0, PT, R12, RZ, PT ;  /* 0x000000ff0c00722a */ /* 0x010fe20003f0e000 */
[----:B------:R-:W-:Y:S02]  /*3f90*/  FSEL R20, R22, R20, !P1 ;  /* 0x0000001416147208 */ /* 0x000fe40004800000 */
[----:B------:R-:W-:Y:S01]  /*3fa0*/  FSEL R21, R23, R21, !P1 ;  /* 0x0000001517157208 */ /* 0x000fe20004800000 */
[----:B------:R-:W-:-:S05]  /*3fb0*/  DADD R22, -RZ, -R12 ;  /* 0x00000000ff167229 */ /* 0x000fca000000090c */
[----:B------:R-:W-:-:S05]  /*3fc0*/  DSETP.GEU.AND P1, PT, R14, R20, PT ;  /* 0x000000140e00722a */ /* 0x000fca0003f2e000 */
[----:B------:R-:W-:Y:S02]  /*3fd0*/  FSEL R12, R22, R12, !P0 ;  /* 0x0000000c160c7208 */ /* 0x000fe40004000000 */
[----:B------:R-:W-:Y:S02]  /*3fe0*/  FSEL R14, R14, R20, P1 ;  /* 0x000000140e0e7208 */ /* 0x000fe40000800000 */
[----:B------:R-:W-:Y:S01]  /*3ff0*/  FSEL R13, R23, R13, !P0 ;  /* 0x0000000d170d7208 */ /* 0x000fe20004000000 */
[----:B-----5:R-:W-:Y:S01]  /*4000*/  DSETP.GEU.AND P0, PT, R6, RZ, PT ;  /* 0x000000ff0600722a */ /* 0x020fe20003f0e000 */
[----:B------:R-:W-:Y:S01]  /*4010*/  FSEL R15, R15, R21, P1 ;  /* 0x000000150f0f7208 */ /* 0x000fe20000800000 */
[----:B------:R-:W-:-:S05]  /*4020*/  DADD R20, -RZ, -R6 ;  /* 0x00000000ff147229 */ /* 0x000fca0000000906 */
[----:B------:R-:W-:-:S05]  /*4030*/  DSETP.GEU.AND P3, PT, R14, R12, PT ;  /* 0x0000000c0e00722a */ /* 0x000fca0003f6e000 */
[----:B------:R-:W-:Y:S02]  /*4040*/  FSEL R6, R20, R6, !P0 ;  /* 0x0000000614067208 */ /* 0x000fe40004000000 */
[----:B------:R-:W-:Y:S02]  /*4050*/  FSEL R12, R14, R12, P3 ;  /* 0x0000000c0e0c7208 */ /* 0x000fe40001800000 */
[----:B------:R-:W-:Y:S01]  /*4060*/  FSEL R7, R21, R7, !P0 ;  /* 0x0000000715077208 */ /* 0x000fe20004000000 */
[----:B------:R-:W-:Y:S01]  /*4070*/  DSETP.GEU.AND P0, PT, R10, RZ, PT ;  /* 0x000000ff0a00722a */ /* 0x000fe20003f0e000 */
[----:B------:R-:W-:Y:S01]  /*4080*/  FSEL R13, R15, R13, P3 ;  /* 0x0000000d0f0d7208 */ /* 0x000fe20001800000 */
[----:B------:R-:W-:-:S05]  /*4090*/  DADD R14, -RZ, -R10 ;  /* 0x00000000ff0e7229 */ /* 0x000fca000000090a */
[----:B------:R-:W-:-:S05]  /*40a0*/  DSETP.GEU.AND P2, PT, R12, R6, PT ;  /* 0x000000060c00722a */ /* 0x000fca0003f4e000 */
[----:B------:R-:W-:Y:S01]  /*40b0*/  FSEL R14, R14, R10, !P0 ;  /* 0x0000000a0e0e7208 */ /* 0x000fe20004000000 */
[----:B------:R-:W-:Y:S01]  /*40c0*/  VIADD R10, R3, 0x200 ;  /* 0x00000200030a7836 */ /* 0x000fe20000000000 */
[----:B------:R-:W-:Y:S01]  /*40d0*/  FSEL R12, R12, R6, P2 ;  /* 0x000000060c0c7208 */ /* 0x000fe20001000000 */
[----:B------:R-:W-:Y:S01]  /*40e0*/  IMAD.U32 R6, RZ, RZ, UR5 ;  /* 0x00000005ff067e24 */ /* 0x000fe2000f8e00ff */
[----:B------:R-:W-:Y:S02]  /*40f0*/  FSEL R13, R13, R7, P2 ;  /* 0x000000070d0d7208 */ /* 0x000fe40001000000 */
[----:B------:R-:W-:Y:S02]  /*4100*/  FSEL R15, R15, R11, !P0 ;  /* 0x0000000b0f0f7208 */ /* 0x000fe40004000000 */
[----:B------:R-:W-:Y:S02]  /*4110*/  IADD3 R11, P4, PT, R8, R5, RZ ;  /* 0x00000005080b7210 */ /* 0x000fe40007f9e0ff */
[----:B------:R-:W-:-:S02]  /*4120*/  ISETP.LE.U32.AND P0, PT, R19, UR6, PT ;  /* 0x0000000613007c0c */ /* 0x000fc4000bf03070 */
[----:B------:R-:W-:Y:S01]  /*4130*/  DSETP.GEU.AND P5, PT, R12, R14, PT ;  /* 0x0000000e0c00722a */ /* 0x000fe20003fae000 */
[----:B------:R-:W-:Y:S01]  /*4140*/  IMAD.X R17, RZ, RZ, R6, P4 ;  /* 0x000000ffff117224 */ /* 0x000fe200020e0606 */
[----:B------:R-:W-:Y:S02]  /*4150*/  IADD3 R7, P4, PT, R9, R11, RZ ;  /* 0x0000000b09077210 */ /* 0x000fe40007f9e0ff */
[C---:B------:R-:W-:Y:S01]  /*4160*/  @P3 SEL R10, R3.reuse, R18, P1 ;  /* 0x00000012030a3207 */ /* 0x040fe20000800000 */
[----:B------:R-:W-:Y:S01]  /*4170*/  @!P2 VIADD R10, R3, 0x300 ;  /* 0x00000300030aa836 */ /* 0x000fe20000000000 */
[----:B------:R-:W-:Y:S01]  /*4180*/  ISETP.GE.U32.AND.EX P0, PT, RZ, R16, PT, P0 ;  /* 0x00000010ff00720c */ /* 0x000fe20003f06100 */
[----:B------:R-:W-:-:S07]  /*4190*/  IMAD.X R8, RZ, RZ, R17, P4 ;  /* 0x000000ffff087224 */ /* 0x000fce00020e0611 */
[----:B------:R-:W-:Y:S05]  /*41a0*/  @!P5 BRA `(.L_x_185) ;  /* 0x000000000024d947 */ /* 0x000fea0003800000 */
[C---:B------:R-:W-:Y:S02]  /*41b0*/  ISETP.GE.U32.AND P1, PT, R10.reuse, R9, PT ;  /* 0x000000090a00720c */ /* 0x040fe40003f26070 */
[----:B------:R-:W-:Y:S02]  /*41c0*/  IADD3 R10, P2, PT, R10, R11, RZ ;  /* 0x0000000b0a0a7210 */ /* 0x000fe40007f5e0ff */
[----:B------:R-:W-:-:S03]  /*41d0*/  ISETP.GE.U32.AND.EX P1, PT, RZ, RZ, PT, P1 ;  /* 0x000000ffff00720c */ /* 0x000fc60003f26110 */
[----:B------:R-:W-:-:S10]  /*41e0*/  IMAD.X R9, RZ, RZ, R17, P2 ;  /* 0x000000ffff097224 */ /* 0x000fd400010e0611 */
[----:B------:R-:W-:-:S06]  /*41f0*/  DSETP.LT.OR P1, PT, R14, R12, !P1 ;  /* 0x0000000c0e00722a */ /* 0x000fcc0004f21400 */
[----:B------:R-:W-:Y:S02]  /*4200*/  FSEL R14, R12, R14, P1 ;  /* 0x0000000e0c0e7208 */ /* 0x000fe40000800000 */
[----:B------:R-:W-:Y:S02]  /*4210*/  FSEL R15, R13, R15, P1 ;  /* 0x0000000f0d0f7208 */ /* 0x000fe40000800000 */
[----:B------:R-:W-:Y:S02]  /*4220*/  SEL R7, R10, R7, P1 ;  /* 0x000000070a077207 */ /* 0x000fe40000800000 */
[----:B------:R-:W-:-:S07]  /*4230*/  SEL R8, R9, R8, P1 ;  /* 0x0000000809087207 */ /* 0x000fce0000800000 */
.L_x_185:
[----:B------:R-:W-:Y:S05]  /*4240*/  BSYNC.RECONVERGENT B1 ;  /* 0x0000000000017941 */ /* 0x000fea0003800200 */
.L_x_184:
[----:B------:R-:W-:Y:S05]  /*4250*/  @P0 BRA `(.L_x_186) ;  /* 0x0000001400a80947 */ /* 0x000fea0003800000 */
[----:B------:R-:W0:Y:S01]  /*4260*/  LDCU.64 UR8, c[0x0][0x3f0] ;  /* 0x00007e00ff0877ac */ /* 0x000e220008000a00 */
[----:B------:R-:W-:Y:S01]  /*4270*/  ISETP.NE.AND P0, PT, R3, RZ, PT ;  /* 0x000000ff0300720c */ /* 0x000fe20003f05270 */
[----:B------:R-:W-:Y:S01]  /*4280*/  BSSY.RECONVERGENT B1, `(.L_x_187) ;  /* 0x0000012000017945 */ /* 0x000fe20003800200 */
[----:B------:R-:W-:Y:S01]  /*4290*/  UMOV UR4, 0x8 ;  /* 0x0000000800047882 */ /* 0x000fe20000000000 */
[----:B------:R-:W-:Y:S02]  /*42a0*/  UMOV UR5, 0x0 ;  /* 0x0000000000057882 */ /* 0x000fe40000000000 */
[----:B0-----:R-:W-:-:S04]  /*42b0*/  UIMAD.WIDE.U32 UR4, UR8, 0x1, UR4 ;  /* 0x00000001080478a5 */ /* 0x001fc8000f8e0004 */
[----:B------:R-:W-:Y:S02]  /*42c0*/  UIADD3 UR7, UPT, UPT, UR5, UR9, URZ ;  /* 0x0000000905077290 */ /* 0x000fe4000fffe0ff */
[----:B------:R-:W-:Y:S02]  /*42d0*/  IMAD.U32 R11, RZ, RZ, UR5 ;  /* 0x00000005ff0b7e24 */ /* 0x000fe4000f8e00ff */
[----:B------:R-:W-:Y:S02]  /*42e0*/  IMAD.U32 R10, RZ, RZ, UR4 ;  /* 0x00000004ff0a7e24 */ /* 0x000fe4000f8e00ff */
[----:B------:R-:W-:Y:S01]  /*42f0*/  IMAD.U32 R11, RZ, RZ, UR7 ;  /* 0x00000007ff0b7e24 */ /* 0x000fe2000f8e00ff */
[----:B------:R-:W-:Y:S06]  /*4300*/  @P0 BRA `(.L_x_188) ;  /* 0x0000000000240947 */ /* 0x000fec0003800000 */
[----:B------:R-:W-:Y:S02]  /*4310*/  IMAD.MOV.U32 R20, RZ, RZ, 0x500 ;  /* 0x00000500ff147424 */ /* 0x000fe400078e00ff */
[----:B------:R-:W-:-:S05]  /*4320*/  IMAD.MOV.U32 R21, RZ, RZ, 0x0 ;  /* 0x00000000ff157424 */ /* 0x000fca00078e00ff */
[----:B------:R-:W2:Y:S01]  /*4330*/  ATOMG.E.ADD.64.STRONG.GPU PT, R12, desc[UR10][R10.64], R20 ;  /* 0x800000140a0c79a8 */ /* 0x000ea200081ef50a */
[----:B------:R-:W0:Y:S01]  /*4340*/  S2UR UR5, SR_CgaCtaId ;  /* 0x00000000000579c3 */ /* 0x000e220000008800 */
[----:B------:R-:W-:Y:S02]  /*4350*/  UMOV UR4, 0x400 ;  /* 0x0000040000047882 */ /* 0x000fe40000000000 */
[----:B0-----:R-:W-:Y:S01]  /*4360*/  ULEA UR4, UR5, UR4, 0x18 ;  /* 0x0000000405047291 */ /* 0x001fe2000f8ec0ff */
[----:B--2---:R-:W-:-:S05]  /*4370*/  IADD3 R12, P0, PT, R12, UR6, RZ ;  /* 0x000000060c0c7c10 */ /* 0x004fca000ff1e0ff */
[----:B------:R-:W-:-:S05]  /*4380*/  IMAD.X R13, RZ, RZ, R13, P0 ;  /* 0x000000ffff0d7224 */ /* 0x000fca00000e060d */
[----:B------:R0:W-:Y:S03]  /*4390*/  STS.64 [UR4+0x98], R12 ;  /* 0x0000980cff007988 */ /* 0x0001e60008000a04 */
.L_x_188:
[----:B------:R-:W-:Y:S05]  /*43a0*/  BSYNC.RECONVERGENT B1 ;  /* 0x0000000000017941 */ /* 0x000fea0003800200 */
.L_x_187:
[----:B------:R-:W1:Y:S08]  /*43b0*/  S2UR UR5, SR_CgaCtaId ;  /* 0x00000000000579c3 */ /* 0x000e700000008800 */
[----:B------:R-:W-:Y:S06]  /*43c0*/  BAR.SYNC.DEFER_BLOCKING 0x0 ;  /* 0x0000000000007b1d */ /* 0x000fec0000010000 */
[----:B------:R-:W-:-:S02]  /*43d0*/  UMOV UR4, 0x400 ;  /* 0x0000040000047882 */ /* 0x000fc40000000000 */
[----:B-1----:R-:W-:-:S06]  /*43e0*/  ULEA UR4, UR5, UR4, 0x18 ;  /* 0x0000000405047291 */ /* 0x002fcc000f8ec0ff */
[----:B------:R-:W-:-:S05]  /*43f0*/  IMAD.U32 R9, RZ, RZ, UR4 ;  /* 0x00000004ff097e24 */ /* 0x000fca000f8e00ff */
[----:B0-----:R-:W0:Y:S02]  /*4400*/  LDS.64 R12, [R9+0x98] ;  /* 0x00009800090c7984 */ /* 0x001e240000000a00 */
[----:B0-----:R-:W-:-:S04]  /*4410*/  IADD3 R18, P1, PT, R12, 0x500, RZ ;  /* 0x000005000c127810 */ /* 0x001fc80007f3e0ff */
[----:B------:R-:W-:Y:S01]  /*4420*/  ISETP.GT.U32.AND P0, PT, R18, R19, PT ;  /* 0x000000131200720c */ /* 0x000fe20003f04070 */
[----:B------:R-:W-:-:S05]  /*4430*/  IMAD.X R17, RZ, RZ, R13, P1 ;  /* 0x000000ffff117224 */ /* 0x000fca00008e060d */
[----:B------:R-:W-:-:S13]  /*4440*/  ISETP.GT.AND.EX P0, PT, R17, R16, PT, P0 ;  /* 0x000000101100720c */ /* 0x000fda0003f04300 */
[----:B------:R-:W-:Y:S05]  /*4450*/  @P0 BRA `(.L_x_189) ;  /* 0x0000000800100947 */ /* 0x000fea0003800000 */
[----:B------:R-:W-:Y:S01]  /*4460*/  BSSY.RECONVERGENT B1, `(.L_x_189) ;  /* 0x0000083000017945 */ /* 0x000fe20003800200 */
[----:B------:R-:W-:Y:S01]  /*4470*/  IMAD.MOV.U32 R20, RZ, RZ, R14 ;  /* 0x000000ffff147224 */ /* 0x000fe200078e000e */
[----:B------:R-:W0:Y:S01]  /*4480*/  LDCU.64 UR8, c[0x0][0x380] ;  /* 0x00007000ff0877ac */ /* 0x000e220008000a00 */
[----:B------:R-:W-:Y:S02]  /*4490*/  IMAD.MOV.U32 R21, RZ, RZ, R15 ;  /* 0x000000ffff157224 */ /* 0x000fe400078e000f */
[----:B------:R-:W-:Y:S01]  /*44a0*/  IMAD.MOV.U32 R23, RZ, RZ, R7 ;  /* 0x000000ffff177224 */ /* 0x000fe200078e0007 */
[----:B------:R-:W1:Y:S01]  /*44b0*/  LDCU.64 UR12, c[0x0][0x390] ;  /* 0x00007200ff0c77ac */ /* 0x000e620008000a00 */
[----:B------:R-:W-:Y:S01]  /*44c0*/  IMAD.MOV.U32 R28, RZ, RZ, R8 ;  /* 0x000000ffff1c7224 */ /* 0x000fe200078e0008 */
[----:B------:R-:W2:Y:S06]  /*44d0*/  LDCU.64 UR14, c[0x0][0x3a0] ;  /* 0x00007400ff0e77ac */ /* 0x000eac0008000a00 */
.L_x_192:
[----:B------:R-:W-:Y:S01]  /*44e0*/  IADD3 R25, P0, PT, R3, R12, RZ ;  /* 0x0000000c03197210 */ /* 0x000fe20007f1e0ff */
[----:B0-----:R-:W-:Y:S02]  /*44f0*/  IMAD.U32 R2, RZ, RZ, UR8 ;  /* 0x00000008ff027e24 */ /* 0x001fe4000f8e00ff */
[----:B------:R-:W-:Y:S02]  /*4500*/  IMAD.U32 R4, RZ, RZ, UR9 ;  /* 0x00000009ff047e24 */ /* 0x000fe4000f8e00ff */
[----:B------:R-:W-:Y:S01]  /*4510*/  IMAD.X R27, RZ, RZ, R13, P0 ;  /* 0x000000ffff1b7224 */ /* 0x000fe200000e060d */
[----:B------:R-:W-:-:S04]  /*4520*/  LEA R18, P0, R25, R2, 0x3 ;  /* 0x0000000219127211 */ /* 0x000fc800078018ff */
[----:B------:R-:W-:-:S05]  /*4530*/  LEA.HI.X R19, R25, R4, R27, 0x3, P0 ;  /* 0x0000000419137211 */ /* 0x000fca00000f1c1b */
[----:B------:R-:W3:Y:S04]  /*4540*/  LDG.E.64 R6, desc[UR10][R18.64] ;  /* 0x0000000a12067981 */ /* 0x000ee8000c1e1b00 */
[----:B------:R-:W4:Y:S01]  /*4550*/  LDG.E.64 R14, desc[UR10][R18.64+0x800] ;  /* 0x0008000a120e7981 */ /* 0x000f22000c1e1b00 */
[----:B-1----:R-:W-:Y:S01]  /*4560*/  IMAD.U32 R5, RZ, RZ, UR12 ;  /* 0x0000000cff057e24 */ /* 0x002fe2000f8e00ff */
[----:B---3--:R-:W-:Y:S02]  /*4570*/  DADD R12, -RZ, -R6 ;  /* 0x00000000ff0c7229 */ /* 0x008fe40000000906 */
[----:B------:R-:W-:-:S08]  /*4580*/  DSETP.GEU.AND P0, PT, R6, RZ, PT ;  /* 0x000000ff0600722a */ /* 0x000fd00003f0e000 */
[----:B------:R-:W-:Y:S01]  /*4590*/  FSEL R16, R12, R6, !P0 ;  /* 0x000000060c107208 */ /* 0x000fe20004000000 */
[----:B------:R-:W-:Y:S01]  /*45a0*/  IMAD.U32 R6, RZ, RZ, UR13 ;  /* 0x0000000dff067e24 */ /* 0x000fe2000f8e00ff */
[----:B------:R-:W-:Y:S02]  /*45b0*/  FSEL R17, R13, R7, !P0 ;  /* 0x000000070d117208 */ /* 0x000fe40004000000 */
[----:B------:R-:W-:-:S04]  /*45c0*/  IADD3 R24, P0, PT, R25, R5, RZ ;  /* 0x0000000519187210 */ /* 0x000fc80007f1e0ff */
[----:B------:R-:W-:Y:S01]  /*45d0*/  DSETP.GEU.AND P1, PT, R20, R16, PT ;  /* 0x000000101400722a */ /* 0x000fe20003f2e000 */
[----:B------:R-:W-:Y:S01]  /*45e0*/  IMAD.X R25, R27, 0x1, R6, P0 ;  /* 0x000000011b197824 */ /* 0x000fe200000e0606 */
[C---:B------:R-:W-:Y:S02]  /*45f0*/  IADD3 R27, P2, PT, R24.reuse, 0x100, RZ ;  /* 0x00000100181b7810 */ /* 0x040fe40007f5e0ff */
[----:B------:R-:W-:-:S03]  /*4600*/  IADD3 R7, P5, PT, R24, 0x400, RZ ;  /* 0x0000040018077810 */ /* 0x000fc60007fbe0ff */
[----:B------:R-:W-:-:S07]  /*4610*/  IMAD.X R26, RZ, RZ, R25, P2 ;  /* 0x000000ffff1a7224 */ /* 0x000fce00010e0619 */
[----:B------:R-:W-:-:S04]  /*4620*/  @P1 ISETP.GE.U32.AND P0, PT, R23, R24, PT ;  /* 0x000000181700120c */ /* 0x000fc80003f06070 */
[----:B------:R-:W-:-:S13]  /*4630*/  @P1 ISETP.GE.AND.EX P0, PT, R28, R25, PT, P0 ;  /* 0x000000191c00120c */ /* 0x000fda0003f06300 */
[----:B------:R-:W-:-:S06]  /*4640*/  @P1 DSETP.LT.OR P0, PT, R16, R20, !P0 ;  /* 0x000000141000122a */ /* 0x000fcc0004701400 */
[----:B------:R-:W-:Y:S02]  /*4650*/  @P1 FSEL R13, R21, R17, P0 ;  /* 0x00000011150d1208 */ /* 0x000fe40000000000 */
[----:B------:R-:W-:Y:S02]  /*4660*/  @P1 FSEL R8, R20, R16, P0 ;  /* 0x0000001014081208 */ /* 0x000fe40000000000 */
[C---:B------:R-:W-:Y:S01]  /*4670*/  IADD3 R20, P3, PT, R24.reuse, 0x200, RZ ;  /* 0x0000020018147810 */ /* 0x040fe20007f7e0ff */
[----:B------:R-:W-:Y:S01]  /*4680*/  @P1 IMAD.MOV.U32 R17, RZ, RZ, R13 ;  /* 0x000000ffff111224 */ /* 0x000fe200078e000d */
[----:B------:R-:W-:Y:S01]  /*4690*/  IADD3 R21, P4, PT, R24, 0x300, RZ ;  /* 0x0000030018157810 */ /* 0x000fe20007f9e0ff */
[----:B----4-:R-:W-:Y:S01]  /*46a0*/  DADD R12, -RZ, -R14 ;  /* 0x00000000ff0c7229 */ /* 0x010fe2000000090e */
[----:B------:R-:W-:Y:S01]  /*46b0*/  @P1 SEL R24, R23, R24, P0 ;  /* 0x0000001817181207 */ /* 0x000fe20000000000 */
[----:B------:R-:W-:Y:S02]  /*46c0*/  @P1 IMAD.MOV.U32 R16, RZ, RZ, R8 ;  /* 0x000000ffff101224 */ /* 0x000fe400078e0008 */
[----:B------:R-:W-:-:S02]  /*46d0*/  IMAD.X R22, RZ, RZ, R25, P3 ;  /* 0x000000ffff167224 */ /* 0x000fc400018e0619 */
[--C-:B------:R-:W-:Y:S02]  /*46e0*/  IMAD.X R23, RZ, RZ, R25.reuse, P4 ;  /* 0x000000ffff177224 */ /* 0x100fe400020e0619 */
[----:B------:R-:W-:Y:S01]  /*46f0*/  IMAD.X R8, RZ, RZ, R25, P5 ;  /* 0x000000ffff087224 */ /* 0x000fe200028e0619 */
[----:B------:R-:W-:Y:S01]  /*4700*/  @P1 SEL R25, R28, R25, P0 ;  /* 0x000000191c191207 */ /* 0x000fe20000000000 */
[----:B------:R-:W-:-:S06]  /*4710*/  DSETP.GEU.AND P0, PT, R14, RZ, PT ;  /* 0x000000ff0e00722a */ /* 0x000fcc0003f0e000 */
[----:B------:R-:W-:Y:S02]  /*4720*/  FSEL R12, R12, R14, !P0 ;  /* 0x0000000e0c0c7208 */ /* 0x000fe40004000000 */
[----:B------:R-:W-:Y:S02]  /*4730*/  FSEL R13, R13, R15, !P0 ;  /* 0x0000000f0d0d7208 */ /* 0x000fe40004000000 */
[----:B------:R-:W3:Y:S04]  /*4740*/  LDG.E.64 R14, desc[UR10][R18.64+0x1000] ;  /* 0x0010000a120e7981 */ /* 0x000ee8000c1e1b00 */
[----:B------:R-:W-:-:S14]  /*4750*/  DSETP.GEU.AND P1, PT, R16, R12, PT ;  /* 0x0000000c1000722a */ /* 0x000fdc0003f2e000 */
[----:B------:R-:W-:-:S04]  /*4760*/  @P1 ISETP.GE.U32.AND P0, PT, R24, R27, PT ;  /* 0x0000001b1800120c */ /* 0x000fc80003f06070 */
[----:B------:R-:W-:-:S13]  /*4770*/  @P1 ISETP.GE.AND.EX P0, PT, R25, R26, PT, P0 ;  /* 0x0000001a1900120c */ /* 0x000fda0003f06300 */
[----:B------:R-:W-:-:S06]  /*4780*/  @P1 DSETP.LT.OR P0, PT, R12, R16, !P0 ;  /* 0x000000100c00122a */ /* 0x000fcc0004701400 */
[----:B------:R-:W-:Y:S02]  /*4790*/  @P1 FSEL R28, R16, R12, P0 ;  /* 0x0000000c101c1208 */ /* 0x000fe40000000000 */
[----:B------:R-:W-:Y:S02]  /*47a0*/  @P1 FSEL R29, R17, R13, P0 ;  /* 0x0000000d111d1208 */ /* 0x000fe40000000000 */
[----:B------:R-:W4:Y:S04]  /*47b0*/  LDG.E.64 R16, desc[UR10][R18.64+0x1800] ;  /* 0x0018000a12107981 */ /* 0x000f28000c1e1b00 */
[----:B------:R-:W5:Y:S01]  /*47c0*/  LDG.E.64 R18, desc[UR10][R18.64+0x2000] ;  /* 0x0020000a12127981 */ /* 0x000f62000c1e1b00 */
[----:B------:R-:W-:Y:S01]  /*47d0*/  @P1 SEL R27, R24, R27, P0 ;  /* 0x0000001b181b1207 */ /* 0x000fe20000000000 */
[----:B------:R-:W-:Y:S01]  /*47e0*/  @P1 IMAD.MOV.U32 R12, RZ, RZ, R28 ;  /* 0x000000ffff0c1224 */ /* 0x000fe200078e001c */
[----:B------:R-:W-:Y:S01]  /*47f0*/  @P1 SEL R26, R25, R26, P0 ;  /* 0x0000001a191a1207 */ /* 0x000fe20000000000 */
[----:B------:R-:W-:Y:S01]  /*4800*/  @P1 IMAD.MOV.U32 R13, RZ, RZ, R29 ;  /* 0x000000ffff0d1224 */ /* 0x000fe200078e001d */
[----:B------:R-:W-:Y:S01]  /*4810*/  BAR.SYNC.DEFER_BLOCKING 0x0 ;  /* 0x0000000000007b1d */ /* 0x000fe20000010000 */
[----:B------:R-:W-:-:S05]  /*4820*/  ISETP.NE.AND P3, PT, R3, RZ, PT ;  /* 0x000000ff0300720c */ /* 0x000fca0003f65270 */
[----:B------:R-:W-:Y:S01]  /*4830*/  BSSY.RECONVERGENT B2, `(.L_x_190) ;  /* 0x0000026000027945 */ /* 0x000fe20003800200 */
[----:B---3--:R-:W-:Y:S02]  /*4840*/  DADD R24, -RZ, -R14 ;  /* 0x00000000ff187229 */ /* 0x008fe4000000090e */
[----:B------:R-:W-:-:S08]  /*4850*/  DSETP.GEU.AND P0, PT, R14, RZ, PT ;  /* 0x000000ff0e00722a */ /* 0x000fd00003f0e000 */
[----:B------:R-:W-:Y:S02]  /*4860*/  FSEL R14, R24, R14, !P0 ;  /* 0x0000000e180e7208 */ /* 0x000fe40004000000 */
[----:B------:R-:W-:-:S06]  /*4870*/  FSEL R15, R25, R15, !P0 ;  /* 0x0000000f190f7208 */ /* 0x000fcc0004000000 */
[----:B------:R-:W-:-:S14]  /*4880*/  DSETP.GEU.AND P2, PT, R12, R14, PT ;  /* 0x0000000e0c00722a */ /* 0x000fdc0003f4e000 */
[----:B------:R-:W-:-:S04]  /*4890*/  @P2 ISETP.GE.U32.AND P0, PT, R27, R20, PT ;  /* 0x000000141b00220c */ /* 0x000fc80003f06070 */
[----:B------:R-:W-:Y:S01]  /*48a0*/  @P2 ISETP.GE.AND.EX P0, PT, R26, R22, PT, P0 ;  /* 0x000000161a00220c */ /* 0x000fe20003f06300 */
[----:B----4-:R-:W-:-:S12]  /*48b0*/  DSETP.GEU.AND P1, PT, R16, RZ, PT ;  /* 0x000000ff1000722a */ /* 0x010fd80003f2e000 */
[----:B------:R-:W-:-:S06]  /*48c0*/  @P2 DSETP.LT.OR P0, PT, R14, R12, !P0 ;  /* 0x0000000c0e00222a */ /* 0x000fcc0004701400 */
[----:B------:R-:W-:Y:S02]  /*48d0*/  @P2 FSEL R12, R12, R14, P0 ;  /* 0x0000000e0c0c2208 */ /* 0x000fe40000000000 */
[----:B------:R-:W-:Y:S02]  /*48e0*/  @P2 FSEL R13, R13, R15, P0 ;  /* 0x0000000f0d0d2208 */ /* 0x000fe40000000000 */
[----:B------:R-:W-:Y:S01]  /*48f0*/  @P2 SEL R20, R27, R20, P0 ;  /* 0x000000141b142207 */ /* 0x000fe20000000000 */
[----:B------:R-:W-:Y:S01]  /*4900*/  @P2 IMAD.MOV.U32 R14, RZ, RZ, R12 ;  /* 0x000000ffff0e2224 */ /* 0x000fe200078e000c */
[----:B------:R-:W-:Y:S01]  /*4910*/  @P2 SEL R22, R26, R22, P0 ;  /* 0x000000161a162207 */ /* 0x000fe20000000000 */
[----:B------:R-:W-:Y:S01]  /*4920*/  @P2 IMAD.MOV.U32 R15, RZ, RZ, R13 ;  /* 0x000000ffff0f2224 */ /* 0x000fe200078e000d */
[----:B------:R-:W-:Y:S02]  /*4930*/  DADD R12, -RZ, -R16 ;  /* 0x00000000ff0c7229 */ /* 0x000fe40000000910 */
[----:B-----5:R-:W-:-:S08]  /*4940*/  DSETP.GEU.AND P2, PT, R18, RZ, PT ;  /* 0x000000ff1200722a */ /* 0x020fd00003f4e000 */
[----:B------:R-:W-:Y:S02]  /*4950*/  FSEL R16, R12, R16, !P1 ;  /* 0x000000100c107208 */ /* 0x000fe40004800000 */
[----:B------:R-:W-:Y:S01]  /*4960*/  FSEL R17, R13, R17, !P1 ;  /* 0x000000110d117208 */ /* 0x000fe20004800000 */
[----:B------:R-:W-:-:S05]  /*4970*/  DADD R12, -RZ, -R18 ;  /* 0x00000000ff0c7229 */ /* 0x000fca0000000912 */
[----:B------:R-:W-:-:S05]  /*4980*/  DSETP.GEU.AND P1, PT, R14, R16, PT ;  /* 0x000000100e00722a */ /* 0x000fca0003f2e000 */
[----:B------:R-:W-:Y:S02]  /*4990*/  FSEL R18, R12, R18, !P2 ;  /* 0x000000120c127208 */ /* 0x000fe40005000000 */
[----:B------:R-:W-:-:S07]  /*49a0*/  FSEL R19, R13, R19, !P2 ;  /* 0x000000130d137208 */ /* 0x000fce0005000000 */
[----:B------:R-:W-:-:S04]  /*49b0*/  @P1 ISETP.GE.U32.AND P0, PT, R20, R21, PT ;  /* 0x000000151400120c */ /* 0x000fc80003f06070 */
[----:B------:R-:W-:-:S13]  /*49c0*/  @P1 ISETP.GE.AND.EX P0, PT, R22, R23, PT, P0 ;  /* 0x000000171600120c */ /* 0x000fda0003f06300 */
[----:B------:R-:W-:Y:S01]  /*49d0*/  @P1 DSETP.LT.OR P0, PT, R16, R14, !P0 ;  /* 0x0000000e1000122a */ /* 0x000fe20004701400 */
[----:B------:R-:W-:-:S13]  /*49e0*/  @P3 BRA `(.L_x_191) ;  /* 0x0000000000283947 */ /* 0x000fda0003800000 */
[----:B------:R-:W-:Y:S02]  /*49f0*/  IMAD.MOV.U32 R24, RZ, RZ, 0x500 ;  /* 0x00000500ff187424 */ /* 0x000fe400078e00ff */
[----:B------:R-:W-:-:S06]  /*4a00*/  IMAD.MOV.U32 R25, RZ, RZ, 0x0 ;  /* 0x00000000ff197424 */ /* 0x000fcc00078e00ff */
[----:B------:R-:W3:Y:S01]  /*4a10*/  ATOMG.E.ADD.64.STRONG.GPU PT, R24, desc[UR10][R10.64], R24 ;  /* 0x800000180a1879a8 */ /* 0x000ee200081ef50a */
[----:B------:R-:W0:Y:S01]  /*4a20*/  S2UR UR5, SR_CgaCtaId ;  /* 0x00000000000579c3 */ /* 0x000e220000008800 */
[----:B------:R-:W-:Y:S02]  /*4a30*/  UMOV UR4, 0x400 ;  /* 0x0000040000047882 */ /* 0x000fe40000000000 */
[----:B0-----:R-:W-:-:S06]  /*4a40*/  ULEA UR4, UR5, UR4, 0x18 ;  /* 0x0000000405047291 */ /* 0x001fcc000f8ec0ff */
[----:B------:R-:W-:Y:S01]  /*4a50*/  IMAD.U32 R9, RZ, RZ, UR4 ;  /* 0x00000004ff097e24 */ /* 0x000fe2000f8e00ff */
[----:B---3--:R-:W-:-:S05]  /*4a60*/  IADD3 R12, P2, PT, R24, UR6, RZ ;  /* 0x00000006180c7c10 */ /* 0x008fca000ff5e0ff */
[----:B------:R-:W-:-:S05]  /*4a70*/  IMAD.X R13, RZ, RZ, R25, P2 ;  /* 0x000000ffff0d7224 */ /* 0x000fca00010e0619 */
[----:B------:R0:W-:Y:S03]  /*4a80*/  STS.64 [R9+0x98], R12 ;  /* 0x0000980c09007388 */ /* 0x0001e60000000a00 */
.L_x_191:
[----:B--2---:R-:W-:Y:S05]  /*4a90*/  BSYNC.RECONVERGENT B2 ;  /* 0x0000000000027941 */ /* 0x004fea0003800200 */
.L_x_190:
[----:B------:R-:W-:Y:S01]  /*4aa0*/  BAR.SYNC.DEFER_BLOCKING 0x0 ;  /* 0x0000000000007b1d */ /* 0x000fe20000010000 */
[----:B------:R-:W-:Y:S01]  /*4ab0*/  @P1 FSEL R24, R14, R16, P0 ;  /* 0x000000100e181208 */ /* 0x000fe20000000000 */
[----:B------:R-:W-:Y:S01]  /*4ac0*/  IMAD.MOV.U32 R14, RZ, RZ, R18 ;  /* 0x000000ffff0e7224 */ /* 0x000fe200078e0012 */
[----:B------:R-:W-:Y:S01]  /*4ad0*/  @P1 FSEL R25, R15, R17, P0 ;  /* 0x000000110f191208 */ /* 0x000fe20000000000 */
[----:B------:R-:W-:Y:S01]  /*4ae0*/  IMAD.MOV.U32 R15, RZ, RZ, R19 ;  /* 0x000000ffff0f7224 */ /* 0x000fe200078e0013 */
[----:B------:R-:W-:Y:S01]  /*4af0*/  @P1 SEL R21, R20, R21, P0 ;  /* 0x0000001514151207 */ /* 0x000fe20000000000 */
[----:B------:R-:W-:Y:S01]  /*4b00*/  @P1 IMAD.MOV.U32 R16, RZ, RZ, R24 ;  /* 0x000000ffff101224 */ /* 0x000fe200078e0018 */
[----:B------:R-:W-:Y:S01]  /*4b10*/  @P1 SEL R23, R22, R23, P0 ;  /* 0x0000001716171207 */ /* 0x000fe20000000000 */
[----:B------:R-:W-:Y:S02]  /*4b20*/  @P1 IMAD.MOV.U32 R17, RZ, RZ, R25 ;  /* 0x000000ffff111224 */ /* 0x000fe400078e0019 */
[----:B------:R-:W-:-:S04]  /*4b30*/  IMAD.U32 R19, RZ, RZ, UR14 ;  /* 0x0000000eff137e24 */ /* 0x000fc8000f8e00ff */
[----:B------:R-:W-:Y:S01]  /*4b40*/  DSETP.GEU.AND P2, PT, R16, R14, PT ;  /* 0x0000000e1000722a */ /* 0x000fe20003f4e000 */
[----:B0-----:R-:W0:-:S13]  /*4b50*/  LDS.64 R12, [R9+0x98] ;  /* 0x00009800090c7984 */ /* 0x001e1a0000000a00 */
[----:B------:R-:W-:-:S04]  /*4b60*/  @P2 ISETP.GE.U32.AND P0, PT, R21, R7, PT ;  /* 0x000000071500220c */ /* 0x000fc80003f06070 */
[----:B------:R-:W-:-:S13]  /*4b70*/  @P2 ISETP.GE.AND.EX P0, PT, R23, R8, PT, P0 ;  /* 0x000000081700220c */ /* 0x000fda0003f06300 */
[----:B------:R-:W-:-:S06]  /*4b80*/  @P2 DSETP.LT.OR P0, PT, R14, R16, !P0 ;  /* 0x000000100e00222a */ /* 0x000fcc0004701400 */
[----:B------:R-:W-:Y:S02]  /*4b90*/  @P2 FSEL R25, R17, R15, P0 ;  /* 0x0000000f11192208 */ /* 0x000fe40000000000 */
[----:B------:R-:W-:Y:S02]  /*4ba0*/  @P2 SEL R7, R21, R7, P0 ;  /* 0x0000000715072207 */ /* 0x000fe40000000000 */
[----:B------:R-:W-:Y:S01]  /*4bb0*/  @P2 SEL R8, R23, R8, P0 ;  /* 0x0000000817082207 */ /* 0x000fe20000000000 */
[----:B------:R-:W-:Y:S02]  /*4bc0*/  @P2 IMAD.MOV.U32 R15, RZ, RZ, R25 ;  /* 0x000000ffff0f2224 */ /* 0x000fe400078e0019 */
[----:B------:R-:W-:Y:S02]  /*4bd0*/  IMAD.MOV.U32 R23, RZ, RZ, R7 ;  /* 0x000000ffff177224 */ /* 0x000fe400078e0007 */
[----:B------:R-:W-:Y:S02]  /*4be0*/  IMAD.MOV.U32 R28, RZ, RZ, R8 ;  /* 0x000000ffff1c7224 */ /* 0x000fe400078e0008 */
[----:B------:R-:W-:Y:S01]  /*4bf0*/  IMAD.MOV.U32 R21, RZ, RZ, R15 ;  /* 0x000000ffff157224 */ /* 0x000fe200078e000f */
[----:B0-----:R-:W-:-:S04]  /*4c00*/  IADD3 R18, P3, PT, R12, 0x500, RZ ;  /* 0x000005000c127810 */ /* 0x001fc80007f7e0ff */
[----:B------:R-:W-:Y:S01]  /*4c10*/  ISETP.GT.U32.AND P1, PT, R18, R19, PT ;  /* 0x000000131200720c */ /* 0x000fe20003f24070 */
[----:B------:R-:W-:Y:S01]  /*4c20*/  IMAD.X R17, RZ, RZ, R13, P3 ;  /* 0x000000ffff117224 */ /* 0x000fe200018e060d */
[----:B------:R-:W-:Y:S01]  /*4c30*/  @P2 FSEL R18, R16, R14, P0 ;  /* 0x0000000e10122208 */ /* 0x000fe20000000000 */
[----:B------:R-:W-:-:S04]  /*4c40*/  IMAD.U32 R16, RZ, RZ, UR15 ;  /* 0x0000000fff107e24 */ /* 0x000fc8000f8e00ff */
[----:B------:R-:W-:Y:S01]  /*4c50*/  @P2 IMAD.MOV.U32 R14, RZ, RZ, R18 ;  /* 0x000000ffff0e2224 */ /* 0x000fe200078e0012 */
[----:B------:R-:W-:-:S03]  /*4c60*/  ISETP.GT.AND.EX P0, PT, R17, R16, PT, P1 ;  /* 0x000000101100720c */ /* 0x000fc60003f04310 */
[----:B------:R-:W-:-:S10]  /*4c70*/  IMAD.MOV.U32 R20, RZ, RZ, R14 ;  /* 0x000000ffff147224 */ /* 0x000fd400078e000e */
[----:B------:R-:W-:Y:S05]  /*4c80*/  @!P0 BRA `(.L_x_192) ;  /* 0xfffffff800148947 */ /* 0x000fea000383ffff */
[----:B------:R-:W-:Y:S05]  /*4c90*/  BSYNC.RECONVERGENT B1 ;  /* 0x0000000000017941 */ /* 0x000fea0003800200 */
.L_x_189:
[----:B------:R-:W-:Y:S01]  /*4ca0*/  ISETP.GE.U32.AND P0, PT, R12, R19, PT ;  /* 0x000000130c00720c */ /* 0x000fe20003f06070 */
[----:B------:R-:W0:Y:S01]  /*4cb0*/  LDCU.64 UR4, c[0x0][0x380] ;  /* 0x00007000ff0477ac */ /* 0x000e220008000a00 */
[----:B------:R-:W-:Y:S02]  /*4cc0*/  BSSY.RECONVERGENT B1, `(.L_x_186) ;  /* 0x00000c3000017945 */ /* 0x000fe40003800200 */
[----:B------:R-:W-:-:S13]  /*4cd0*/  ISETP.GE.AND.EX P0, PT, R13, R16, PT, P0 ;  /* 0x000000100d00720c */ /* 0x000fda0003f06300 */
[----:B------:R-:W-:Y:S05]  /*4ce0*/  @P0 BRA `(.L_x_193) ;  /* 0x0000000c00000947 */ /* 0x000fea0003800000 */
[----:B------:R-:W-:-:S05]  /*4cf0*/  IMAD.IADD R20, R19, 0x1, -R12 ;  /* 0x0000000113147824 */ /* 0x000fca00078e0a0c */
[----:B------:R-:W-:-:S13]  /*4d00*/  ISETP.GE.AND P0, PT, R3, R20, PT ;  /* 0x000000140300720c */ /* 0x000fda0003f06270 */
[----:B------:R-:W-:Y:S05]  /*4d10*/  @P0 BRA `(.L_x_193) ;  /* 0x0000000800f40947 */ /* 0x000fea0003800000 */
[----:B------:R-:W-:Y:S01]  /*4d20*/  LOP3.LUT R9, RZ, R3, RZ, 0x33, !PT ;  /* 0x00000003ff097212 */ /* 0x000fe200078e33ff */
[----:B------:R-:W-:Y:S03]  /*4d30*/  BSSY.RECONVERGENT B2, `(.L_x_194) ;  /* 0x0000038000027945 */ /* 0x000fe60003800200 */
[----:B------:R-:W-:-:S04]  /*4d40*/  IADD3 R19, PT, PT, -R12, R19, R9 ;  /* 0x000000130c137210 */ /* 0x000fc80007ffe109 */
[----:B------:R-:W-:-:S04]  /*4d50*/  LOP3.LUT R9, R19, 0x300, RZ, 0xc0, !PT ;  /* 0x0000030013097812 */ /* 0x000fc800078ec0ff */
[----:B------:R-:W-:Y:S01]  /*4d60*/  ISETP.NE.AND P0, PT, R9, 0x300, PT ;  /* 0x000003000900780c */ /* 0x000fe20003f05270 */
[----:B------:R-:W-:-:S12]  /*4d70*/  IMAD.MOV.U32 R9, RZ, RZ, R3 ;  /* 0x000000ffff097224 */ /* 0x000fd800078e0003 */
[----:B------:R-:W-:Y:S05]  /*4d80*/  @!P0 BRA `(.L_x_195) ;  /* 0x0000000000c88947 */ /* 0x000fea0003800000 */
[----:B------:R-:W-:Y:S02]  /*4d90*/  IADD3 R17, P0, PT, R3, R12, RZ ;  /* 0x0000000c03117210 */ /* 0x000fe40007f1e0ff */
[----:B------:R-:W-:Y:S02]  /*4da0*/  LEA.HI R9, R19, 0x1, RZ, 0x18 ;  /* 0x0000000113097811 */ /* 0x000fe400078fc0ff */
[C---:B------:R-:W-:Y:S01]  /*4db0*/  LEA R2, P1, R17.reuse, R2, 0x3 ;  /* 0x0000000211027211 */ /* 0x040fe200078218ff */
[----:B------:R-:W-:Y:S01]  /*4dc0*/  IMAD.X R11, RZ, RZ, R13, P0 ;  /* 0x000000ffff0b7224 */ /* 0x000fe200000e060d */
[----:B------:R-:W-:Y:S02]  /*4dd0*/  IADD3 R18, P0, PT, R17, R5, RZ ;  /* 0x0000000511127210 */ /* 0x000fe40007f1e0ff */
[----:B------:R-:W-:Y:S01]  /*4de0*/  LOP3.LUT R21, R9, 0x3, RZ, 0xc0, !PT ;  /* 0x0000000309157812 */ /* 0x000fe200078ec0ff */
[----:B------:R-:W-:Y:S01]  /*4df0*/  IMAD.MOV.U32 R9, RZ, RZ, R3 ;  /* 0x000000ffff097224 */ /* 0x000fe200078e0003 */
[----:B------:R-:W-:Y:S01]  /*4e00*/  LEA.HI.X R17, R17, R4, R11, 0x3, P1 ;  /* 0x0000000411117211 */ /* 0x000fe200008f1c0b */
[----:B------:R-:W-:-:S02]  /*4e10*/  IMAD.X R6, R11, 0x1, R6, P0 ;  /* 0x000000010b067824 */ /* 0x000fc400000e0606 */
[----:B------:R-:W-:-:S07]  /*4e20*/  IMAD.MOV R21, RZ, RZ, -R21 ;  /* 0x000000ffff157224 */ /* 0x000fce00078e0a15 */
.L_x_198:
        /* <DEDUP_REMOVED lines=34> */
.L_x_197:
[----:B0-----:R-:W-:Y:S05]  /*5050*/  BSYNC.RECONVERGENT B3 ;  /* 0x0000000000037941 */ /* 0x001fea0003800200 */
.L_x_196:
[----:B------:R-:W-:Y:S01]  /*5060*/  IADD3 R18, P0, PT, R18, 0x100, RZ ;  /* 0x0000010012127810 */ /* 0x000fe20007f1e0ff */
[----:B------:R-:W-:Y:S02]  /*5070*/  VIADD R9, R9, 0x100 ;  /* 0x0000010009097836 */ /* 0x000fe40000000000 */
[----:B------:R-:W-:Y:S02]  /*5080*/  IMAD.X R17, RZ, RZ, R17, P2 ;  /* 0x000000ffff117224 */ /* 0x000fe400010e0611 */
[----:B------:R-:W-:Y:S01]  /*5090*/  IMAD.X R6, RZ, RZ, R6, P0 ;  /* 0x000000ffff067224 */ /* 0x000fe200000e0606 */
[----:B------:R-:W-:Y:S07]  /*50a0*/  @P3 BRA `(.L_x_198) ;  /* 0xfffffffc00603947 */ /* 0x000fee000383ffff */
.L_x_195:
[----:B0-----:R-:W-:Y:S05]  /*50b0*/  BSYNC.RECONVERGENT B2 ;  /* 0x0000000000027941 */ /* 0x001fea0003800200 */
.L_x_194:
[----:B------:R-:W-:-:S13]  /*50c0*/  ISETP.GE.U32.AND P0, PT, R19, 0x300, PT ;  /* 0x000003001300780c */ /* 0x000fda0003f06070 */
[----:B------:R-:W-:Y:S05]  /*50d0*/  @!P0 BRA `(.L_x_193) ;  /* 0x0000000800048947 */ /* 0x000fea0003800000 */
[----:B------:R-:W0:Y:S01]  /*50e0*/  LDC.64 R18, c[0x0][0x390] ;  /* 0x0000e400ff127b82 */ /* 0x000e220000000a00 */
[----:B------:R-:W-:-:S07]  /*50f0*/  VIADD R9, R9, 0x200 ;  /* 0x0000020009097836 */ /* 0x000fce0000000000 */
.L_x_207:
[----:B------:R-:W-:-:S05]  /*5100*/  VIADD R5, R9, 0xfffffe00 ;  /* 0xfffffe0009057836 */ /* 0x000fca0000000000 */
[----:B------:R-:W-:-:S05]  /*5110*/  IADD3 R21, P0, PT, R5, R12, RZ ;  /* 0x0000000c05157210 */ /* 0x000fca0007f1e0ff */
[----:B------:R-:W-:Y:S01]  /*5120*/  IMAD.X R2, RZ, RZ, R13, P0 ;  /* 0x000000ffff027224 */ /* 0x000fe200000e060d */
        /* <DEDUP_REMOVED lines=33> */
.L_x_200:
[----:B------:R-:W-:Y:S05]  /*5340*/  BSYNC.RECONVERGENT B2 ;  /* 0x0000000000027941 */ /* 0x000fea0003800200 */
.L_x_199:
[----:B-----5:R-:W-:Y:S01]  /*5350*/  DADD R6, -RZ, -R24 ;  /* 0x00000000ff067229 */ /* 0x020fe20000000918 */
[----:B------:R-:W-:Y:S01]  /*5360*/  BSSY.RECONVERGENT B2, `(.L_x_201) ;  /* 0x000001b000027945 */ /* 0x000fe20003800200 */
[----:B------:R-:W-:-:S08]  /*5370*/  DSETP.GEU.AND P0, PT, R24, RZ, PT ;  /* 0x000000ff1800722a */ /* 0x000fd00003f0e000 */
[----:B------:R-:W-:Y:S02]  /*5380*/  FSEL R14, R6, R24, !P0 ;  /* 0x00000018060e7208 */ /* 0x000fe40004000000 */
[----:B------:R-:W-:Y:S01]  /*5390*/  FSEL R15, R7, R25, !P0 ;  /* 0x00000019070f7208 */ /* 0x000fe20004000000 */
[----:B------:R-:W-:Y:S02]  /*53a0*/  VIADD R7, R9, 0xffffff00 ;  /* 0xffffff0009077836 */ /* 0x000fe40000000000 */
[----:B------:R-:W-:-:S03]  /*53b0*/  IMAD.MOV.U32 R6, RZ, RZ, R14 ;  /* 0x000000ffff067224 */ /* 0x000fc600078e000e */
[----:B------:R-:W-:Y:S01]  /*53c0*/  DSETP.GEU.AND P0, PT, R4, R14, PT ;  /* 0x0000000e0400722a */ /* 0x000fe20003f0e000 */
[----:B------:R-:W-:Y:S01]  /*53d0*/  IADD3 R24, P1, P2, R12, R18, R7 ;  /* 0x000000120c187210 */ /* 0x000fe20007a3e007 */
[----:B------:R-:W-:-:S03]  /*53e0*/  IMAD.MOV.U32 R7, RZ, RZ, R15 ;  /* 0x000000ffff077224 */ /* 0x000fc600078e000f */
[----:B------:R-:W-:Y:S01]  /*53f0*/  IADD3.X R23, PT, PT, R13, R19, RZ, P1, P2 ;  /* 0x000000130d177210 */ /* 0x000fe20000fe44ff */
[----:B------:R-:W-:-:S04]  /*5400*/  IMAD.MOV.U32 R22, RZ, RZ, R24 ;  /* 0x000000ffff167224 */ /* 0x000fc800078e0018 */
[----:B------:R-:W-:-:S04]  /*5410*/  IMAD.MOV.U32 R8, RZ, RZ, R23 ;  /* 0x000000ffff087224 */ /* 0x000fc800078e0017 */
        /* <DEDUP_REMOVED lines=15> */
.L_x_202:
[----:B------:R-:W-:Y:S05]  /*5510*/  BSYNC.RECONVERGENT B2 ;  /* 0x0000000000027941 */ /* 0x000fea0003800200 */
.L_x_201:
[----:B------:R-:W-:Y:S01]  /*5520*/  DADD R4, -RZ, -R16 ;  /* 0x00000000ff047229 */ /* 0x000fe20000000910 */
[----:B------:R-:W-:Y:S01]  /*5530*/  IADD3 R23, P1, P3, R12, R18, R9 ;  /* 0x000000120c177210 */ /* 0x000fe20007b3e009 */
[----:B------:R-:W-:Y:S01]  /*5540*/  DSETP.GEU.AND P0, PT, R16, RZ, PT ;  /* 0x000000ff1000722a */ /* 0x000fe20003f0e000 */
[----:B------:R-:W-:Y:S01]  /*5550*/  BSSY.RECONVERGENT B2, `(.L_x_203) ;  /* 0x000001a000027945 */ /* 0x000fe20003800200 */
[----:B------:R-:W-:Y:S01]  /*5560*/  DSETP.GEU.AND P2, PT, R10, RZ, PT ;  /* 0x000000ff0a00722a */ /* 0x000fe20003f4e000 */
[----:B------:R-:W-:Y:S01]  /*5570*/  IADD3.X R25, PT, PT, R13, R19, RZ, P1, P3 ;  /* 0x000000130d197210 */ /* 0x000fe20000fe64ff */
[----:B------:R-:W-:Y:S01]  /*5580*/  DADD R14, -RZ, -R10 ;  /* 0x00000000ff0e7229 */ /* 0x000fe2000000090a */
[----:B------:R-:W-:-:S03]  /*5590*/  IMAD.MOV.U32 R21, RZ, RZ, R23 ;  /* 0x000000ffff157224 */ /* 0x000fc600078e0017 */
[----:B------:R-:W-:Y:S01]  /*55a0*/  FSEL R16, R4, R16, !P0 ;  /* 0x0000001004107208 */ /* 0x000fe20004000000 */
[----:B------:R-:W-:Y:S01]  /*55b0*/  IMAD.MOV.U32 R2, RZ, RZ, R25 ;  /* 0x000000ffff027224 */ /* 0x000fe200078e0019 */
[----:B------:R-:W-:-:S03]  /*55c0*/  FSEL R17, R5, R17, !P0 ;  /* 0x0000001105117208 */ /* 0x000fc60004000000 */
[----:B------:R-:W-:Y:S02]  /*55d0*/  IMAD.MOV.U32 R4, RZ, RZ, R16 ;  /* 0x000000ffff047224 */ /* 0x000fe400078e0010 */
[----:B------:R-:W-:Y:S01]  /*55e0*/  IMAD.MOV.U32 R5, RZ, RZ, R17 ;  /* 0x000000ffff057224 */ /* 0x000fe200078e0011 */
[----:B------:R-:W-:-:S14]  /*55f0*/  DSETP.GEU.AND P0, PT, R6, R16, PT ;  /* 0x000000100600722a */ /* 0x000fdc0003f0e000 */
        /* <DEDUP_REMOVED lines=15> */
.L_x_204:
[----:B------:R-:W-:Y:S05]  /*56f0*/  BSYNC.RECONVERGENT B2 ;  /* 0x0000000000027941 */ /* 0x000fea0003800200 */
.L_x_203:
[----:B------:R-:W-:Y:S01]  /*5700*/  FSEL R10, R14, R10, !P2 ;  /* 0x0000000a0e0a7208 */ /* 0x000fe20005000000 */
[----:B------:R-:W-:Y:S01]  /*5710*/  VIADD R7, R9, 0x100 ;  /* 0x0000010009077836 */ /* 0x000fe20000000000 */
[----:B------:R-:W-:Y:S01]  /*5720*/  FSEL R11, R15, R11, !P2 ;  /* 0x0000000b0f0b7208 */ /* 0x000fe20005000000 */
[----:B------:R-:W-:Y:S02]  /*5730*/  BSSY.RECONVERGENT B2, `(.L_x_205) ;  /* 0x0000017000027945 */ /* 0x000fe40003800200 */
[----:B------:R-:W-:Y:S01]  /*5740*/  IMAD.MOV.U32 R14, RZ, RZ, R10 ;  /* 0x000000ffff0e7224 */ /* 0x000fe200078e000a */
[----:B------:R-:W-:Y:S01]  /*5750*/  IADD3 R6, P1, P2, R12, R18, R7 ;  /* 0x000000120c067210 */ /* 0x000fe20007a3e007 */
[----:B------:R-:W-:Y:S01]  /*5760*/  IMAD.MOV.U32 R15, RZ, RZ, R11 ;  /* 0x000000ffff0f7224 */ /* 0x000fe200078e000b */
[----:B------:R-:W-:Y:S02]  /*5770*/  DSETP.GEU.AND P0, PT, R4, R10, PT ;  /* 0x0000000a0400722a */ /* 0x000fe40003f0e000 */
[----:B------:R-:W-:Y:S01]  /*5780*/  IADD3.X R17, PT, PT, R13, R19, RZ, P1, P2 ;  /* 0x000000130d117210 */ /* 0x000fe20000fe44ff */
[----:B------:R-:W-:-:S04]  /*5790*/  IMAD.MOV.U32 R7, RZ, RZ, R6 ;  /* 0x000000ffff077224 */ /* 0x000fc800078e0006 */
        /* <DEDUP_REMOVED lines=16> */
.L_x_206:
[----:B------:R-:W-:Y:S05]  /*58a0*/  BSYNC.RECONVERGENT B2 ;  /* 0x0000000000027941 */ /* 0x000fea0003800200 */
.L_x_205:
[C---:B------:R-:W-:Y:S02]  /*58b0*/  VIADD R5, R9.reuse, 0x200 ;  /* 0x0000020009057836 */ /* 0x040fe40000000000 */
[----:B------:R-:W-:-:S03]  /*58c0*/  VIADD R9, R9, 0x400 ;  /* 0x0000040009097836 */ /* 0x000fc60000000000 */
[----:B------:R-:W-:-:S13]  /*58d0*/  ISETP.GE.AND P0, PT, R5, R20, PT ;  /* 0x000000140500720c */ /* 0x000fda0003f06270 */
[----:B------:R-:W-:Y:S05]  /*58e0*/  @!P0 BRA `(.L_x_207) ;  /* 0xfffffff800048947 */ /* 0x000fea000383ffff */
.L_x_193:
[----:B0-----:R-:W-:Y:S05]  /*58f0*/  BSYNC.RECONVERGENT B1 ;  /* 0x0000000000017941 */ /* 0x001fea0003800200 */
.L_x_186:
        /* <DEDUP_REMOVED lines=32> */
.L_x_209:
[----:B------:R-:W-:Y:S05]  /*5b00*/  BSYNC.RECONVERGENT B1 ;  /* 0x0000000000017941 */ /* 0x000fea0003800200 */
.L_x_208:
        /* <DEDUP_REMOVED lines=31> */
.L_x_211:
[----:B------:R-:W-:Y:S05]  /*5d00*/  BSYNC.RECONVERGENT B1 ;  /* 0x0000000000017941 */ /* 0x000fea0003800200 */
.L_x_210:
        /* <DEDUP_REMOVED lines=31> */
.L_x_213:
[----:B------:R-:W-:Y:S05]  /*5f00*/  BSYNC.RECONVERGENT B1 ;  /* 0x0000000000017941 */ /* 0x000fea0003800200 */
.L_x_212:
[----:B------:R-:W-:Y:S01]  /*5f10*/  ISETP.GT.AND P0, PT, R2, 0x17, PT ;  /* 0x000000170200780c */ /* 0x000fe20003f04270 */
[----:B-1----:R1:W1:Y:S01]  /*5f20*/  SHFL.DOWN PT, R6, R4, 0x8, 0x1f ;  /* 0x09001f0004067f89 */ /* 0x00226200000e0000 */
[----:B------:R-:W-:Y:S01]  /*5f30*/  BSSY.RECONVERGENT B1, `(.L_x_214) ;  /* 0x000001d000017945 */ /* 0x000fe20003800200 */
[----:B--2---:R-:W-:Y:S02]  /*5f40*/  IMAD.MOV.U32 R12, RZ, RZ, R10 ;  /* 0x000000ffff0c7224 */ /* 0x004fe400078e000a */
[----:B------:R2:W1:Y:S01]  /*5f50*/  SHFL.DOWN PT, R7, R5, 0x8, 0x1f ;  /* 0x09001f0005077f89 */ /* 0x00046200000e0000 */
[----:B------:R-:W-:Y:S02]  /*5f60*/  IMAD.MOV.U32 R13, RZ, RZ, R11 ;  /* 0x000000ffff0d7224 */ /* 0x000fe400078e000b */
[----:B------:R-:W-:Y:S01]  /*5f70*/  IMAD.MOV.U32 R8, RZ, RZ, R4 ;  /* 0x000000ffff087224 */ /* 0x000fe200078e0004 */
[----:B0-----:R2:W0:Y:S01]  /*5f80*/  SHFL.DOWN PT, R15, R10, 0x8, 0x1f ;  /* 0x09001f000a0f7f89 */ /* 0x00142200000e0000 */
[----:B----4-:R-:W-:-:S03]  /*5f90*/  IMAD.MOV.U32 R9, RZ, RZ, R5 ;  /* 0x000000ffff097224 */ /* 0x010fc600078e0005 */
[----:B---3--:R2:W3:Y:S01]  /*5fa0*/  SHFL.DOWN PT, R14, R11, 0x8, 0x1f ;  /* 0x09001f000b0e7f89 */ /* 0x0084e200000e0000 */
[----:B------:R-:W-:Y:S05]  /*5fb0*/  @P0 BRA `(.L_x_215) ;  /* 0x0000000000500947 */ /* 0x000fea0003800000 */
[----:B-1----:R-:W-:Y:S01]  /*5fc0*/  DSETP.GEU.AND P0, PT, R4, R6, PT ;  /* 0x000000060400722a */ /* 0x002fe20003f0e000 */
        /* <DEDUP_REMOVED lines=19> */
.L_x_215:
[----:B------:R-:W-:Y:S05]  /*6100*/  BSYNC.RECONVERGENT B1 ;  /* 0x0000000000017941 */ /* 0x000fea0003800200 */
.L_x_214:
[----:B------:R-:W-:Y:S01]  /*6110*/  ISETP.GT.AND P0, PT, R2, 0xf, PT ;  /* 0x0000000f0200780c */ /* 0x000fe20003f04270 */
[----:B--2---:R2:W4:Y:S01]  /*6120*/  SHFL.DOWN PT, R10, R8, 0x10, 0x1f ;  /* 0x0a001f00080a7f89 */ /* 0x00452200000e0000 */
[----:B------:R-:W-:Y:S01]  /*6130*/  BSSY.RECONVERGENT B1, `(.L_x_216) ;  /* 0x000001d000017945 */ /* 0x000fe20003800200 */
[----:B-1----:R-:W-:Y:S02]  /*6140*/  IMAD.MOV.U32 R4, RZ, RZ, R12 ;  /* 0x000000ffff047224 */ /* 0x002fe400078e000c */
[----:B------:R2:W1:Y:S01]  /*6150*/  SHFL.DOWN PT, R11, R9, 0x10, 0x1f ;  /* 0x0a001f00090b7f89 */ /* 0x00046200000e0000 */
[----:B------:R-:W-:Y:S02]  /*6160*/  IMAD.MOV.U32 R5, RZ, RZ, R13 ;  /* 0x000000ffff057224 */ /* 0x000fe400078e000d */
[----:B------:R-:W-:Y:S01]  /*6170*/  IMAD.MOV.U32 R6, RZ, RZ, R8 ;  /* 0x000000ffff067224 */ /* 0x000fe200078e0008 */
[----:B0-----:R2:W0:Y:S01]  /*6180*/  SHFL.DOWN PT, R15, R12, 0x10, 0x1f ;  /* 0x0a001f000c0f7f89 */ /* 0x00142200000e0000 */
[----:B------:R-:W-:-:S03]  /*6190*/  IMAD.MOV.U32 R7, RZ, RZ, R9 ;  /* 0x000000ffff077224 */ /* 0x000fc600078e0009 */
[----:B---3--:R2:W3:Y:S01]  /*61a0*/  SHFL.DOWN PT, R14, R13, 0x10, 0x1f ;  /* 0x0a001f000d0e7f89 */ /* 0x0084e200000e0000 */
        /* <DEDUP_REMOVED lines=21> */
.L_x_217:
[----:B------:R-:W-:Y:S05]  /*6300*/  BSYNC.RECONVERGENT B1 ;  /* 0x0000000000017941 */ /* 0x000fea0003800200 */
.L_x_216:
[----:B------:R-:W-:Y:S01]  /*6310*/  ISETP.NE.AND P0, PT, R2, RZ, PT ;  /* 0x000000ff0200720c */ /* 0x000fe20003f05270 */
[----:B------:R-:W-:-:S12]  /*6320*/  BSSY.RECONVERGENT B1, `(.L_x_218) ;  /* 0x000000a000017945 */ /* 0x000fd80003800200 */
[----:B------:R-:W-:Y:S05]  /*6330*/  @P0 BRA `(.L_x_219) ;  /* 0x0000000000200947 */ /* 0x000fea0003800000 */
[----:B--2---:R-:W2:Y:S01]  /*6340*/  S2R R9, SR_CgaCtaId ;  /* 0x0000000000097919 */ /* 0x004ea20000008800 */
[----:B------:R-:W-:Y:S02]  /*6350*/  MOV R8, 0x400 ;  /* 0x0000040000087802 */ /* 0x000fe40000000f00 */
[----:B------:R-:W-:-:S04]  /*6360*/  SHF.R.U32.HI R2, RZ, 0x1, R3 ;  /* 0x00000001ff027819 */ /* 0x000fc80000011603 */
[----:B------:R-:W-:Y:S02]  /*6370*/  LOP3.LUT R2, R2, 0x1f0, RZ, 0xc0, !PT ;  /* 0x000001f002027812 */ /* 0x000fe400078ec0ff */
[----:B--2---:R-:W-:-:S05]  /*6380*/  LEA R9, R9, R8, 0x18 ;  /* 0x0000000809097211 */ /* 0x004fca00078ec0ff */
[----:B------:R-:W-:-:S05]  /*6390*/  IMAD.IADD R9, R2, 0x1, R9 ;  /* 0x0000000102097824 */ /* 0x000fca00078e0209 */
[----:B------:R2:W-:Y:S04]  /*63a0*/  STS.64 [R9+0x10], R4 ;  /* 0x0000100409007388 */ /* 0x0005e80000000a00 */
[----:B------:R2:W-:Y:S02]  /*63b0*/  STS.64 [R9+0x8], R6 ;  /* 0x0000080609007388 */ /* 0x0005e40000000a00 */
.L_x_219:
[----:B------:R-:W-:Y:S05]  /*63c0*/  BSYNC.RECONVERGENT B1 ;  /* 0x0000000000017941 */ /* 0x000fea0003800200 */
.L_x_218:
[----:B------:R-:W-:Y:S01]  /*63d0*/  BAR.SYNC.DEFER_BLOCKING 0x0 ;  /* 0x0000000000007b1d */ /* 0x000fe20000010000 */
[----:B------:R-:W-:-:S13]  /*63e0*/  ISETP.NE.AND P1, PT, R3, RZ, PT ;  /* 0x000000ff0300720c */ /* 0x000fda0003f25270 */
[----:B------:R-:W-:Y:S05]  /*63f0*/  @P1 BRA `(.L_x_147) ;  /* 0x00000008008c1947 */ /* 0x000fea0003800000 */
[----:B------:R-:W5:Y:S01]  /*6400*/  S2R R3, SR_CgaCtaId ;  /* 0x0000000000037919 */ /* 0x000f620000008800 */
[----:B------:R-:W-:Y:S01]  /*6410*/  MOV R20, 0x400 ;  /* 0x0000040000147802 */ /* 0x000fe20000000f00 */
[----:B------:R-:W-:Y:S03]  /*6420*/  BSSY.RECONVERGENT B1, `(.L_x_220) ;  /* 0x000001a000017945 */ /* 0x000fe60003800200 */
[----:B-----5:R-:W-:-:S05]  /*6430*/  LEA R20, R3, R20, 0x18 ;  /* 0x0000001403147211 */ /* 0x020fca00078ec0ff */
[----:B------:R-:W5:Y:S04]  /*6440*/  LDS.64 R16, [R20+0x18] ;  /* 0x0000180014107984 */ /* 0x000f680000000a00 */
[----:B-12-4-:R-:W1:Y:S04]  /*6450*/  LDS.128 R8, [R20+0x20] ;  /* 0x0000200014087984 */ /* 0x016e680000000c00 */
[----:B------:R2:W4:Y:S04]  /*6460*/  LDS.64 R2, [R20+0x80] ;  /* 0x0000800014027984 */ /* 0x0005280000000a00 */
[----:B0--3--:R2:W0:Y:S01]  /*6470*/  LDS.128 R12, [R20+0x30] ;  /* 0x00003000140c7984 */ /* 0x0094220000000c00 */
[----:B-----5:R-:W-:Y:S01]  /*6480*/  DSETP.GEU.AND P0, PT, R6, R16, PT ;  /* 0x000000100600722a */ /* 0x020fe20003f0e000 */
[----:B------:R-:W-:-:S02]  /*6490*/  IMAD.MOV.U32 R22, RZ, RZ, R16 ;  /* 0x000000ffff167224 */ /* 0x000fc400078e0010 */
[----:B------:R-:W-:Y:S02]  /*64a0*/  IMAD.MOV.U32 R23, RZ, RZ, R17 ;  /* 0x000000ffff177224 */ /* 0x000fe400078e0011 */
[----:B-1----:R-:W-:Y:S02]  /*64b0*/  IMAD.MOV.U32 R25, RZ, RZ, R8 ;  /* 0x000000ffff197224 */ /* 0x002fe400078e0008 */
[----:B------:R-:W-:-:S07]  /*64c0*/  IMAD.MOV.U32 R21, RZ, RZ, R9 ;  /* 0x000000ffff157224 */ /* 0x000fce00078e0009 */
[----:B0-2-4-:R-:W-:Y:S05]  /*64d0*/  @!P0 BRA `(.L_x_221) ;  /* 0x0000000000388947 */ /* 0x015fea0003800000 */
        /* <DEDUP_REMOVED lines=14> */
.L_x_221:
[----:B------:R-:W-:Y:S05]  /*65c0*/  BSYNC.RECONVERGENT B1 ;  /* 0x0000000000017941 */ /* 0x000fea0003800200 */
.L_x_220:
        /* <DEDUP_REMOVED lines=23> */
.L_x_223:
[----:B------:R-:W-:Y:S05]  /*6740*/  BSYNC.RECONVERGENT B1 ;  /* 0x0000000000017941 */ /* 0x000fea0003800200 */
.L_x_222:
        /* <DEDUP_REMOVED lines=21> */
.L_x_225:
[----:B------:R-:W-:Y:S05]  /*68a0*/  BSYNC.RECONVERGENT B1 ;  /* 0x0000000000017941 */ /* 0x000fea0003800200 */
.L_x_224:
        /* <DEDUP_REMOVED lines=23> */
.L_x_227:
[----:B------:R-:W-:Y:S05]  /*6a20*/  BSYNC.RECONVERGENT B1 ;  /* 0x0000000000017941 */ /* 0x000fea0003800200 */
.L_x_226:
        /* <DEDUP_REMOVED lines=21> */
.L_x_229:
[----:B------:R-:W-:Y:S05]  /*6b80*/  BSYNC.RECONVERGENT B1 ;  /* 0x0000000000017941 */ /* 0x000fea0003800200 */
.L_x_228:
        /* <DEDUP_REMOVED lines=21> */
.L_x_231:
[----:B------:R-:W-:Y:S05]  /*6ce0*/  BSYNC.RECONVERGENT B1 ;  /* 0x0000000000017941 */ /* 0x000fea0003800200 */
.L_x_230:
        /* <DEDUP_REMOVED lines=20> */
.L_x_147:
[----:B------:R-:W-:Y:S05]  /*6e30*/  BSYNC.RECONVERGENT B0 ;  /* 0x0000000000007941 */ /* 0x000fea0003800200 */
.L_x_116:
[----:B------:R-:W-:Y:S05]  /*6e40*/  @P1 EXIT ;  /* 0x000000000000194d */ /* 0x000fea0003800000 */
[----:B01-34-:R-:W0:Y:S02]  /*6e50*/  LDC.64 R2, c[0x0][0x398] ;  /* 0x0000e600ff027b82 */ /* 0x01be240000000a00 */
[----:B0-----:R-:W-:-:S05]  /*6e60*/  IMAD.WIDE.U32 R2, R0, 0x10, R2 ;  /* 0x0000001000027825 */ /* 0x001fca00078e0002 */
[----:B------:R-:W-:Y:S04]  /*6e70*/  STG.E.64 desc[UR10][R2.64], R6 ;  /* 0x0000000602007986 */ /* 0x000fe8000c101b0a */
[----:B------:R-:W-:Y:S01]  /*6e80*/  STG.E.64 desc[UR10][R2.64+0x8], R4 ;  /* 0x0000080402007986 */ /* 0x000fe2000c101b0a */
[----:B------:R-:W-:Y:S05]  /*6e90*/  EXIT ;  /* 0x000000000000794d */ /* 0x000fea0003800000 */
.L_x_232:
        /* <DEDUP_REMOVED lines=14> */
.L_x_709:


//--------------------- .text._ZN6thrust24THRUST_300001_SM_1000_NS8cuda_cub4core6detail13_kernel_agentINS1_8__reduce11ReduceAgentINS0_12zip_iteratorIN4cuda3std3__45tupleIJNS0_18transform_iteratorI5AbsOpNS0_10device_ptrIdEENS0_11use_defaultESG_EENS0_17counting_iteratorIlSG_SG_SG_EEEEEEEPNSB_IJdlEEESM_lNS1_9__extrema9arg_max_fIdlNSA_4lessIdEEEEEEJSL_SN_lSS_EEEvDpT0_ --------------------------
	.section	.text._ZN6thrust24THRUST_300001_SM_1000_NS8cuda_cub4core6detail13_kernel_agentINS1_8__reduce11ReduceAgentINS0_12zip_iteratorIN4cuda3std3__45tupleIJNS0_18transform_iteratorI5AbsOpNS0_10device_ptrIdEENS0_11use_defaultESG_EENS0_17counting_iteratorIlSG_SG_SG_EEEEEEEPNSB_IJdlEEESM_lNS1_9__extrema9arg_max_fIdlNSA_4lessIdEEEEEEJSL_SN_lSS_EEEvDpT0_,"ax",@progbits
	.align	128
        .global         _ZN6thrust24THRUST_300001_SM_1000_NS8cuda_cub4core6detail13_kernel_agentINS1_8__reduce11ReduceAgentINS0_12zip_iteratorIN4cuda3std3__45tupleIJNS0_18transform_iteratorI5AbsOpNS0_10device_ptrIdEENS0_11use_defaultESG_EENS0_17counting_iteratorIlSG_SG_SG_EEEEEEEPNSB_IJdlEEESM_lNS1_9__extrema9arg_max_fIdlNSA_4lessIdEEEEEEJSL_SN_lSS_EEEvDpT0_
        .type           _ZN6thrust24THRUST_300001_SM_1000_NS8cuda_cub4core6detail13_kernel_agentINS1_8__reduce11ReduceAgentINS0_12zip_iteratorIN4cuda3std3__45tupleIJNS0_18transform_iteratorI5AbsOpNS0_10device_ptrIdEENS0_11use_defaultESG_EENS0_17counting_iteratorIlSG_SG_SG_EEEEEEEPNSB_IJdlEEESM_lNS1_9__extrema9arg_max_fIdlNSA_4lessIdEEEEEEJSL_SN_lSS_EEEvDpT0_,@function
        .size           _ZN6thrust24THRUST_300001_SM_1000_NS8cuda_cub4core6detail13_kernel_agentINS1_8__reduce11ReduceAgentINS0_12zip_iteratorIN4cuda3std3__45tupleIJNS0_18transform_iteratorI5AbsOpNS0_10device_ptrIdEENS0_11use_defaultESG_EENS0_17counting_iteratorIlSG_SG_SG_EEEEEEEPNSB_IJdlEEESM_lNS1_9__extrema9arg_max_fIdlNSA_4lessIdEEEEEEJSL_SN_lSS_EEEvDpT0_,(.L_x_710 - _ZN6thrust24THRUST_300001_SM_1000_NS8cuda_cub4core6detail13_kernel_agentINS1_8__reduce11ReduceAgentINS0_12zip_iteratorIN4cuda3std3__45tupleIJNS0_18transform_iteratorI5AbsOpNS0_10device_ptrIdEENS0_11use_defaultESG_EENS0_17counting_iteratorIlSG_SG_SG_EEEEEEEPNSB_IJdlEEESM_lNS1_9__extrema9arg_max_fIdlNSA_4lessIdEEEEEEJSL_SN_lSS_EEEvDpT0_)
        .other          _ZN6thrust24THRUST_300001_SM_1000_NS8cuda_cub4core6detail13_kernel_agentINS1_8__reduce11ReduceAgentINS0_12zip_iteratorIN4cuda3std3__45tupleIJNS0_18transform_iteratorI5AbsOpNS0_10device_ptrIdEENS0_11use_defaultESG_EENS0_17counting_iteratorIlSG_SG_SG_EEEEEEEPNSB_IJdlEEESM_lNS1_9__extrema9arg_max_fIdlNSA_4lessIdEEEEEEJSL_SN_lSS_EEEvDpT0_,@"STO_CUDA_ENTRY STV_DEFAULT"
_ZN6thrust24THRUST_300001_SM_1000_NS8cuda_cub4core6detail13_kernel_agentINS1_8__reduce11ReduceAgentINS0_12zip_iteratorIN4cuda3std3__45tupleIJNS0_18transform_iteratorI5AbsOpNS0_10device_ptrIdEENS0_11use_defaultESG_EENS0_17counting_iteratorIlSG_SG_SG_EEEEEEEPNSB_IJdlEEESM_lNS1_9__extrema9arg_max_fIdlNSA_4lessIdEEEEEEJSL_SN_lSS_EEEvDpT0_:
.text._ZN6thrust24THRUST_300001_SM_1000_NS8cuda_cub4core6detail13_kernel_agentINS1_8__reduce11ReduceAgentINS0_12zip_iteratorIN4cuda3std3__45tupleIJNS0_18transform_iteratorI5AbsOpNS0_10device_ptrIdEENS0_11use_defaultESG_EENS0_17counting_iteratorIlSG_SG_SG_EEEEEEEPNSB_IJdlEEESM_lNS1_9__extrema9arg_max_fIdlNSA_4lessIdEEEEEEJSL_SN_lSS_EEEvDpT0_:
[----:B------:R-:W-:Y:S01]  /*0000*/  LDC R1, c[0x0][0x37c] ;  /* 0x0000df00ff017b82 */ /* 0x000fe20000000800 */
[----:B------:R-:W0:Y:S02]  /*0010*/  LDCU.64 UR4, c[0x0][0x3a0] ;  /* 0x00007400ff0477ac */ /* 0x000e240008000a00 */
[----:B0-----:R-:W-:-:S04]  /*0020*/  ISETP.NE.U32.AND P0, PT, RZ, UR4, PT ;  /* 0x00000004ff007c0c */ /* 0x001fc8000bf05070 */
[----:B------:R-:W-:-:S13]  /*0030*/  ISETP.NE.AND.EX P0, PT, RZ, UR5, PT, P0 ;  /* 0x00000005ff007c0c */ /* 0x000fda000bf05300 */
[----:B------:R-:W-:Y:S05]  /*0040*/  @!P0 EXIT ;  /* 0x000000000000894d */ /* 0x000fea0003800000 */
[----:B------:R-:W-:Y:S01]  /*0050*/  UISETP.GT.U32.AND UP0, UPT, UR4, 0x4ff, UPT ;  /* 0x000004ff0400788c */ /* 0x000fe2000bf04070 */
[----:B------:R-:W-:Y:S01]  /*0060*/  BSSY.RECONVERGENT B0, `(.L_x_233) ;  /* 0x000068c000007945 */ /* 0x000fe20003800200 */
[----:B------:R-:W0:Y:S02]  /*0070*/  LDCU.64 UR8, c[0x0][0x358] ;  /* 0x00006b00ff0877ac */ /* 0x000e240008000a00 */
[----:B------:R-:W-:-:S09]  /*0080*/  UISETP.GT.AND.EX UP0, UPT, UR5, URZ, UPT, UP0 ;  /* 0x000000ff0500728c */ /* 0x000fd2000bf04300 */
[----:B------:R-:W-:Y:S05]  /*0090*/  BRA.U UP0, `(.L_x_234) ;  /* 0x0000003d00247547 */ /* 0x000fea000b800000 */
[----:B------:R-:W1:Y:S01]  /*00a0*/  S2R R17, SR_TID.X ;  /* 0x0000000000117919 */ /* 0x000e620000002100 */
[----:B------:R-:W2:Y:S01]  /*00b0*/  LDCU UR5, c[0x0][0x3a0] ;  /* 0x00007400ff0577ac */ /* 0x000ea20008000800 */
[----:B-1----:R-:W-:-:S13]  /*00c0*/  ISETP.GE.AND P0, PT, R17, UR4, PT ;  /* 0x0000000411007c0c */ /* 0x002fda000bf06270 */
[----:B------:R-:W1:Y:S08]  /*00d0*/  @!P0 LDC.64 R2, c[0x0][0x380] ;  /* 0x0000e000ff028b82 */ /* 0x000e700000000a00 */
[----:B------:R-:W3:Y:S01]  /*00e0*/  @!P0 LDC.64 R6, c[0x0][0x390] ;  /* 0x0000e400ff068b82 */ /* 0x000ee20000000a00 */
[----:B-1----:R-:W-:-:S06]  /*00f0*/  @!P0 IMAD.WIDE.U32 R2, R17, 0x8, R2 ;  /* 0x0000000811028825 */ /* 0x002fcc00078e0002 */
[----:B0-----:R-:W4:Y:S01]  /*0100*/  @!P0 LDG.E.64 R2, desc[UR8][R2.64] ;  /* 0x0000000802028981 */ /* 0x001f22000c1e1b00 */
[----:B------:R-:W-:Y:S01]  /*0110*/  IMAD.MOV.U32 R0, RZ, RZ, R17 ;  /* 0x000000ffff007224 */ /* 0x000fe200078e0011 */
[----:B------:R-:W-:Y:S01]  /*0120*/  CS2R R14, SRZ ;  /* 0x00000000000e7805 */ /* 0x000fe2000001ff00 */
[C---:B------:R-:W-:Y:S01]  /*0130*/  @!P0 VIADD R0, R17.reuse, 0x100 ;  /* 0x0000010011008836 */ /* 0x040fe20000000000 */
[----:B---3--:R-:W-:Y:S01]  /*0140*/  @!P0 IADD3 R15, P3, PT, R17, R6, RZ ;  /* 0x00000006110f8210 */ /* 0x008fe20007f7e0ff */
[----:B------:R-:W-:Y:S01]  /*0150*/  BSSY.RECONVERGENT B1, `(.L_x_235) ;  /* 0x00000c6000017945 */ /* 0x000fe20003800200 */
[----:B------:R-:W-:Y:S02]  /*0160*/  CS2R R12, SRZ ;  /* 0x00000000000c7805 */ /* 0x000fe4000001ff00 */
[----:B------:R-:W-:Y:S01]  /*0170*/  ISETP.GE.AND P2, PT, R0, UR4, PT ;  /* 0x0000000400007c0c */ /* 0x000fe2000bf46270 */
[----:B------:R-:W-:Y:S01]  /*0180*/  @!P0 IMAD.X R14, RZ, RZ, R7, P3 ;  /* 0x000000ffff0e8224 */ /* 0x000fe200018e0607 */
[----:B----4-:R-:W-:-:S02]  /*0190*/  @!P0 DADD R4, -RZ, -R2 ;  /* 0x00000000ff048229 */ /* 0x010fc40000000902 */
[----:B------:R-:W-:-:S08]  /*01a0*/  @!P0 DSETP.GEU.AND P1, PT, R2, RZ, PT ;  /* 0x000000ff0200822a */ /* 0x000fd00003f2e000 */
[----:B------:R-:W-:Y:S02]  /*01b0*/  @!P0 FSEL R4, R4, R2, !P1 ;  /* 0x0000000204048208 */ /* 0x000fe40004800000 */
[----:B------:R-:W-:-:S03]  /*01c0*/  @!P0 FSEL R3, R5, R3, !P1 ;  /* 0x0000000305038208 */ /* 0x000fc60004800000 */
[----:B------:R-:W-:Y:S02]  /*01d0*/  @!P0 IMAD.MOV.U32 R12, RZ, RZ, R4 ;  /* 0x000000ffff0c8224 */ /* 0x000fe400078e0004 */
[----:B------:R-:W-:Y:S01]  /*01e0*/  @!P0 IMAD.MOV.U32 R13, RZ, RZ, R3 ;  /* 0x000000ffff0d8224 */ /* 0x000fe200078e0003 */
[----:B--2---:R-:W-:Y:S06]  /*01f0*/  @P2 BRA `(.L_x_236) ;  /* 0x0000000800ec2947 */ /* 0x004fec0003800000 */
[----:B------:R-:W-:Y:S01]  /*0200*/  LOP3.LUT R4, RZ, R0, RZ, 0x33, !PT ;  /* 0x00000000ff047212 */ /* 0x000fe200078e33ff */
[----:B------:R-:W-:Y:S04]  /*0210*/  BSSY.RECONVERGENT B2, `(.L_x_237) ;  /* 0x0000038000027945 */ /* 0x000fe80003800200 */
[----:B------:R-:W-:-:S05]  /*0220*/  VIADD R4, R4, UR4 ;  /* 0x0000000404047c36 */ /* 0x000fca0008000000 */
[----:B------:R-:W-:-:S04]  /*0230*/  LOP3.LUT R2, R4, 0x300, RZ, 0xc0, !PT ;  /* 0x0000030004027812 */ /* 0x000fc800078ec0ff */
[----:B------:R-:W-:-:S13]  /*0240*/  ISETP.NE.AND P0, PT, R2, 0x300, PT ;  /* 0x000003000200780c */ /* 0x000fda0003f05270 */
[----:B------:R-:W-:Y:S05]  /*0250*/  @!P0 BRA `(.L_x_238) ;  /* 0x0000000000cc8947 */ /* 0x000fea0003800000 */
[----:B------:R-:W0:Y:S01]  /*0260*/  LDC.64 R2, c[0x0][0x380] ;  /* 0x0000e000ff027b82 */ /* 0x000e220000000a00 */
[----:B------:R-:W1:Y:S01]  /*0270*/  LDCU.64 UR6, c[0x0][0x390] ;  /* 0x00007200ff0677ac */ /* 0x000e620008000a00 */
[----:B------:R-:W-:-:S04]  /*0280*/  LEA.HI R5, R4, 0x1, RZ, 0x18 ;  /* 0x0000000104057811 */ /* 0x000fc800078fc0ff */
[----:B------:R-:W-:-:S05]  /*0290*/  LOP3.LUT R5, R5, 0x3, RZ, 0xc0, !PT ;  /* 0x0000000305057812 */ /* 0x000fca00078ec0ff */
[----:B------:R-:W-:Y:S01]  /*02a0*/  IMAD.MOV R5, RZ, RZ, -R5 ;  /* 0x000000ffff057224 */ /* 0x000fe200078e0a05 */
[C---:B-1----:R-:W-:Y:S01]  /*02b0*/  IADD3 R16, P0, PT, R0.reuse, UR6, RZ ;  /* 0x0000000600107c10 */ /* 0x042fe2000ff1e0ff */
[----:B0-----:R-:W-:-:S04]  /*02c0*/  IMAD.WIDE.U32 R2, R0, 0x8, R2 ;  /* 0x0000000800027825 */ /* 0x001fc800078e0002 */
[----:B------:R-:W-:Y:S02]  /*02d0*/  IMAD.MOV.U32 R10, RZ, RZ, R2 ;  /* 0x000000ffff0a7224 */ /* 0x000fe400078e0002 */
[----:B------:R-:W-:Y:S02]  /*02e0*/  IMAD.MOV.U32 R11, RZ, RZ, R3 ;  /* 0x000000ffff0b7224 */ /* 0x000fe400078e0003 */
[----:B------:R-:W-:-:S07]  /*02f0*/  IMAD.X R18, RZ, RZ, UR7, P0 ;  /* 0x00000007ff127e24 */ /* 0x000fce00080e06ff */
.L_x_241:
[----:B------:R-:W-:Y:S02]  /*0300*/  IMAD.MOV.U32 R6, RZ, RZ, R10 ;  /* 0x000000ffff067224 */ /* 0x000fe400078e000a */
[----:B------:R-:W-:-:S05]  /*0310*/  IMAD.MOV.U32 R7, RZ, RZ, R11 ;  /* 0x000000ffff077224 */ /* 0x000fca00078e000b */
[----:B------:R0:W2:Y:S01]  /*0320*/  LDG.E.64 R2, desc[UR8][R6.64] ;  /* 0x0000000806027981 */ /* 0x0000a2000c1e1b00 */
[----:B------:R-:W-:Y:S01]  /*0330*/  VIADD R5, R5, 0x1 ;  /* 0x0000000105057836 */ /* 0x000fe20000000000 */
[----:B------:R-:W-:Y:S01]  /*0340*/  BSSY.RECONVERGENT B3, `(.L_x_239) ;  /* 0x000001f000037945 */ /* 0x000fe20003800200 */
[----:B------:R-:W-:Y:S01]  /*0350*/  IMAD.MOV.U32 R19, RZ, RZ, R14 ;  /* 0x000000ffff137224 */ /* 0x000fe200078e000e */
[----:B------:R-:W-:Y:S01]  /*0360*/  IADD3 R10, P3, PT, R10, 0x800, RZ ;  /* 0x000008000a0a7810 */ /* 0x000fe20007f7e0ff */
[----:B------:R-:W-:Y:S01]  /*0370*/  IMAD.MOV.U32 R14, RZ, RZ, R18 ;  /* 0x000000ffff0e7224 */ /* 0x000fe200078e0012 */
[----:B------:R-:W-:Y:S01]  /*0380*/  ISETP.NE.AND P2, PT, R5, RZ, PT ;  /* 0x000000ff0500720c */ /* 0x000fe20003f45270 */
[----:B0-----:R-:W-:Y:S02]  /*0390*/  IMAD.MOV.U32 R6, RZ, RZ, R12 ;  /* 0x000000ffff067224 */ /* 0x001fe400078e000c */
[----:B------:R-:W-:Y:S01]  /*03a0*/  IMAD.MOV.U32 R7, RZ, RZ, R13 ;  /* 0x000000ffff077224 */ /* 0x000fe200078e000d */
[----:B--2---:R-:W-:-:S02]  /*03b0*/  DADD R8, -RZ, -R2 ;  /* 0x00000000ff087229 */ /* 0x004fc40000000902 */
[----:B------:R-:W-:-:S08]  /*03c0*/  DSETP.GEU.AND P0, PT, R2, RZ, PT ;  /* 0x000000ff0200722a */ /* 0x000fd00003f0e000 */
[----:B------:R-:W-:Y:S02]  /*03d0*/  FSEL R2, R8, R2, !P0 ;  /* 0x0000000208027208 */ /* 0x000fe40004000000 */
[----:B------:R-:W-:Y:S01]  /*03e0*/  FSEL R3, R9, R3, !P0 ;  /* 0x0000000309037208 */ /* 0x000fe20004000000 */
[----:B------:R-:W-:Y:S02]  /*03f0*/  IMAD.MOV.U32 R9, RZ, RZ, R15 ;  /* 0x000000ffff097224 */ /* 0x000fe400078e000f */
[----:B------:R-:W-:-:S03]  /*0400*/  IMAD.MOV.U32 R15, RZ, RZ, R16 ;  /* 0x000000ffff0f7224 */ /* 0x000fc600078e0010 */
        /* <DEDUP_REMOVED lines=18> */
.L_x_240:
[----:B------:R-:W-:Y:S05]  /*0530*/  BSYNC.RECONVERGENT B3 ;  /* 0x0000000000037941 */ /* 0x000fea0003800200 */
.L_x_239:
[----:B------:R-:W-:Y:S01]  /*0540*/  IADD3 R16, P0, PT, R16, 0x100, RZ ;  /* 0x0000010010107810 */ /* 0x000fe20007f1e0ff */
[----:B------:R-:W-:Y:S02]  /*0550*/  VIADD R0, R0, 0x100 ;  /* 0x0000010000007836 */ /* 0x000fe40000000000 */
[----:B------:R-:W-:Y:S02]  /*0560*/  IMAD.X R11, RZ, RZ, R11, P3 ;  /* 0x000000ffff0b7224 */ /* 0x000fe400018e060b */
[----:B------:R-:W-:Y:S01]  /*0570*/  IMAD.X R18, RZ, RZ, R18, P0 ;  /* 0x000000ffff127224 */ /* 0x000fe200000e0612 */
[----:B------:R-:W-:Y:S07]  /*0580*/  @P2 BRA `(.L_x_241) ;  /* 0xfffffffc005c2947 */ /* 0x000fee000383ffff */
.L_x_238:
[----:B------:R-:W-:Y:S05]  /*0590*/  BSYNC.RECONVERGENT B2 ;  /* 0x0000000000027941 */ /* 0x000fea0003800200 */
.L_x_237:
[----:B------:R-:W-:-:S13]  /*05a0*/  ISETP.GE.U32.AND P0, PT, R4, 0x300, PT ;  /* 0x000003000400780c */ /* 0x000fda0003f06070 */
[----:B------:R-:W-:Y:S05]  /*05b0*/  @!P0 BRA `(.L_x_236) ;  /* 0x0000000400fc8947 */ /* 0x000fea0003800000 */
[----:B------:R-:W0:Y:S01]  /*05c0*/  LDC.64 R10, c[0x0][0x380] ;  /* 0x0000e000ff0a7b82 */ /* 0x000e220000000a00 */
[----:B------:R-:W-:-:S07]  /*05d0*/  VIADD R0, R0, 0x200 ;  /* 0x0000020000007836 */ /* 0x000fce0000000000 */
[----:B------:R-:W1:Y:S02]  /*05e0*/  LDC.64 R8, c[0x0][0x390] ;  /* 0x0000e400ff087b82 */ /* 0x000e640000000a00 */
.L_x_250:
[----:B------:R-:W-:-:S04]  /*05f0*/  VIADD R27, R0, 0xfffffe00 ;  /* 0xfffffe00001b7836 */ /* 0x000fc80000000000 */
[----:B0-----:R-:W-:-:S05]  /*0600*/  IMAD.WIDE R24, R27, 0x8, R10 ;  /* 0x000000081b187825 */ /* 0x001fca00078e020a */
[----:B------:R-:W2:Y:S04]  /*0610*/  LDG.E.64 R2, desc[UR8][R24.64] ;  /* 0x0000000818027981 */ /* 0x000ea8000c1e1b00 */
[----:B------:R0:W5:Y:S04]  /*0620*/  LDG.E.64 R20, desc[UR8][R24.64+0x800] ;  /* 0x0008000818147981 */ /* 0x000168000c1e1b00 */
[----:B------:R0:W5:Y:S04]  /*0630*/  LDG.E.64 R6, desc[UR8][R24.64+0x1000] ;  /* 0x0010000818067981 */ /* 0x000168000c1e1b00 */
[----:B------:R0:W5:Y:S01]  /*0640*/  LDG.E.64 R4, desc[UR8][R24.64+0x1800] ;  /* 0x0018000818047981 */ /* 0x000162000c1e1b00 */
[C---:B-1----:R-:W-:Y:S01]  /*0650*/  IADD3 R26, P1, PT, R27.reuse, R8, RZ ;  /* 0x000000081b1a7210 */ /* 0x042fe20007f3e0ff */
[----:B------:R-:W-:Y:S03]  /*0660*/  BSSY.RECONVERGENT B2, `(.L_x_242) ;  /* 0x000001a000027945 */ /* 0x000fe60003800200 */
[----:B------:R-:W-:-:S05]  /*0670*/  LEA.HI.X.SX32 R27, R27, R9, 0x1, P1 ;  /* 0x000000091b1b7211 */ /* 0x000fca00008f0eff */
[----:B------:R-:W-:Y:S01]  /*0680*/  IMAD.MOV.U32 R16, RZ, RZ, R27 ;  /* 0x000000ffff107224 */ /* 0x000fe200078e001b */
[----:B--2---:R-:W-:Y:S02]  /*0690*/  DADD R18, -RZ, -R2 ;  /* 0x00000000ff127229 */ /* 0x004fe40000000902 */
[----:B------:R-:W-:-:S08]  /*06a0*/  DSETP.GEU.AND P0, PT, R2, RZ, PT ;  /* 0x000000ff0200722a */ /* 0x000fd00003f0e000 */
[----:B------:R-:W-:Y:S01]  /*06b0*/  FSEL R22, R18, R2, !P0 ;  /* 0x0000000212167208 */ /* 0x000fe20004000000 */
[----:B------:R-:W-:Y:S01]  /*06c0*/  IMAD.MOV.U32 R18, RZ, RZ, R26 ;  /* 0x000000ffff127224 */ /* 0x000fe200078e001a */
[----:B------:R-:W-:-:S03]  /*06d0*/  FSEL R23, R19, R3, !P0 ;  /* 0x0000000313177208 */ /* 0x000fc60004000000 */
[----:B------:R-:W-:Y:S02]  /*06e0*/  IMAD.MOV.U32 R2, RZ, RZ, R22 ;  /* 0x000000ffff027224 */ /* 0x000fe400078e0016 */
[----:B------:R-:W-:Y:S01]  /*06f0*/  IMAD.MOV.U32 R3, RZ, RZ, R23 ;  /* 0x000000ffff037224 */ /* 0x000fe200078e0017 */
[----:B------:R-:W-:-:S14]  /*0700*/  DSETP.GEU.AND P0, PT, R12, R22, PT ;  /* 0x000000160c00722a */ /* 0x000fdc0003f0e000 */
        /* <DEDUP_REMOVED lines=15> */
.L_x_243:
[----:B------:R-:W-:Y:S05]  /*0800*/  BSYNC.RECONVERGENT B2 ;  /* 0x0000000000027941 */ /* 0x000fea0003800200 */
.L_x_242:
[----:B-----5:R-:W-:Y:S01]  /*0810*/  DADD R12, -RZ, -R20 ;  /* 0x00000000ff0c7229 */ /* 0x020fe20000000914 */
[----:B------:R-:W-:Y:S01]  /*0820*/  BSSY.RECONVERGENT B2, `(.L_x_244) ;  /* 0x000001d000027945 */ /* 0x000fe20003800200 */
[----:B------:R-:W-:Y:S02]  /*0830*/  DSETP.GEU.AND P0, PT, R20, RZ, PT ;  /* 0x000000ff1400722a */ /* 0x000fe40003f0e000 */
[----:B------:R-:W-:Y:S02]  /*0840*/  DSETP.GEU.AND P2, PT, R6, RZ, PT ;  /* 0x000000ff0600722a */ /* 0x000fe40003f4e000 */
[----:B------:R-:W-:-:S04]  /*0850*/  DADD R22, -RZ, -R6 ;  /* 0x00000000ff167229 */ /* 0x000fc80000000906 */
[----:B------:R-:W-:Y:S01]  /*0860*/  FSEL R20, R12, R20, !P0 ;  /* 0x000000140c147208 */ /* 0x000fe20004000000 */
[----:B------:R-:W-:Y:S01]  /*0870*/  VIADD R12, R0, 0xffffff00 ;  /* 0xffffff00000c7836 */ /* 0x000fe20000000000 */
[----:B------:R-:W-:-:S04]  /*0880*/  FSEL R21, R13, R21, !P0 ;  /* 0x000000150d157208 */ /* 0x000fc80004000000 */
[C---:B------:R-:W-:Y:S01]  /*0890*/  IADD3 R19, P1, PT, R12.reuse, R8, RZ ;  /* 0x000000080c137210 */ /* 0x040fe20007f3e0ff */
[----:B------:R-:W-:Y:S01]  /*08a0*/  IMAD.MOV.U32 R13, RZ, RZ, R21 ;  /* 0x000000ffff0d7224 */ /* 0x000fe200078e0015 */
[----:B------:R-:W-:Y:S02]  /*08b0*/  DSETP.GEU.AND P0, PT, R2, R20, PT ;  /* 0x000000140200722a */ /* 0x000fe40003f0e000 */
[----:B------:R-:W-:Y:S01]  /*08c0*/  LEA.HI.X.SX32 R25, R12, R9, 0x1, P1 ;  /* 0x000000090c197211 */ /* 0x000fe200008f0eff */
        /* <DEDUP_REMOVED lines=18> */
.L_x_245:
[----:B------:R-:W-:Y:S05]  /*09f0*/  BSYNC.RECONVERGENT B2 ;  /* 0x0000000000027941 */ /* 0x000fea0003800200 */
.L_x_244:
[----:B------:R-:W-:Y:S01]  /*0a00*/  FSEL R6, R22, R6, !P2 ;  /* 0x0000000616067208 */ /* 0x000fe20005000000 */
[----:B------:R-:W-:Y:S01]  /*0a10*/  DADD R2, -RZ, -R4 ;  /* 0x00000000ff027229 */ /* 0x000fe20000000904 */
[----:B------:R-:W-:Y:S01]  /*0a20*/  FSEL R7, R23, R7, !P2 ;  /* 0x0000000717077208 */ /* 0x000fe20005000000 */
[----:B------:R-:W-:Y:S01]  /*0a30*/  DSETP.GEU.AND P1, PT, R4, RZ, PT ;  /* 0x000000ff0400722a */ /* 0x000fe20003f2e000 */
[C---:B------:R-:W-:Y:S01]  /*0a40*/  IADD3 R21, P2, PT, R0.reuse, R8, RZ ;  /* 0x0000000800157210 */ /* 0x040fe20007f5e0ff */
[----:B------:R-:W-:Y:S01]  /*0a50*/  BSSY.RECONVERGENT B2, `(.L_x_246) ;  /* 0x0000019000027945 */ /* 0x000fe20003800200 */
[C---:B------:R-:W-:Y:S02]  /*0a60*/  VIADD R16, R0.reuse, 0x100 ;  /* 0x0000010000107836 */ /* 0x040fe40000000000 */
[----:B------:R-:W-:Y:S01]  /*0a70*/  DSETP.GEU.AND P0, PT, R12, R6, PT ;  /* 0x000000060c00722a */ /* 0x000fe20003f0e000 */
[----:B------:R-:W-:Y:S01]  /*0a80*/  LEA.HI.X.SX32 R20, R0, R9, 0x1, P2 ;  /* 0x0000000900147211 */ /* 0x000fe200010f0eff */
[----:B------:R-:W-:Y:S01]  /*0a90*/  IMAD.MOV.U32 R18, RZ, RZ, R21 ;  /* 0x000000ffff127224 */ /* 0x000fe200078e0015 */
[----:B------:R-:W-:Y:S01]  /*0aa0*/  FSEL R4, R2, R4, !P1 ;  /* 0x0000000402047208 */ /* 0x000fe20004800000 */
[----:B------:R-:W-:Y:S01]  /*0ab0*/  IMAD.MOV.U32 R2, RZ, RZ, R6 ;  /* 0x000000ffff027224 */ /* 0x000fe200078e0006 */
[----:B------:R-:W-:Y:S01]  /*0ac0*/  FSEL R5, R3, R5, !P1 ;  /* 0x0000000503057208 */ /* 0x000fe20004800000 */
[----:B------:R-:W-:-:S02]  /*0ad0*/  IMAD.MOV.U32 R19, RZ, RZ, R20 ;  /* 0x000000ffff137224 */ /* 0x000fc400078e0014 */
        /* <DEDUP_REMOVED lines=16> */
.L_x_247:
[----:B------:R-:W-:Y:S05]  /*0be0*/  BSYNC.RECONVERGENT B2 ;  /* 0x0000000000027941 */ /* 0x000fea0003800200 */
.L_x_246:
[----:B------:R-:W-:Y:S01]  /*0bf0*/  DSETP.GEU.AND P0, PT, R2, R4, PT ;  /* 0x000000040200722a */ /* 0x000fe20003f0e000 */
[C---:B------:R-:W-:Y:S01]  /*0c00*/  IADD3 R7, P1, PT, R16.reuse, R8, RZ ;  /* 0x0000000810077210 */ /* 0x040fe20007f3e0ff */
[----:B------:R-:W-:Y:S01]  /*0c10*/  BSSY.RECONVERGENT B2, `(.L_x_248) ;  /* 0x0000015000027945 */ /* 0x000fe20003800200 */
[----:B------:R-:W-:Y:S02]  /*0c20*/  IMAD.MOV.U32 R12, RZ, RZ, R4 ;  /* 0x000000ffff0c7224 */ /* 0x000fe400078e0004 */
[----:B------:R-:W-:Y:S01]  /*0c30*/  LEA.HI.X.SX32 R16, R16, R9, 0x1, P1 ;  /* 0x0000000910107211 */ /* 0x000fe200008f0eff */
[----:B------:R-:W-:Y:S02]  /*0c40*/  IMAD.MOV.U32 R15, RZ, RZ, R7 ;  /* 0x000000ffff0f7224 */ /* 0x000fe400078e0007 */
[----:B------:R-:W-:Y:S02]  /*0c50*/  IMAD.MOV.U32 R13, RZ, RZ, R5 ;  /* 0x000000ffff0d7224 */ /* 0x000fe400078e0005 */
        /* <DEDUP_REMOVED lines=16> */
.L_x_249:
[----:B------:R-:W-:Y:S05]  /*0d60*/  BSYNC.RECONVERGENT B2 ;  /* 0x0000000000027941 */ /* 0x000fea0003800200 */
.L_x_248:
[C---:B------:R-:W-:Y:S02]  /*0d70*/  VIADD R2, R0.reuse, 0x200 ;  /* 0x0000020000027836 */ /* 0x040fe40000000000 */
[----:B------:R-:W-:-:S03]  /*0d80*/  VIADD R0, R0, 0x400 ;  /* 0x0000040000007836 */ /* 0x000fc60000000000 */
[----:B------:R-:W-:-:S13]  /*0d90*/  ISETP.GE.AND P0, PT, R2, UR5, PT ;  /* 0x0000000502007c0c */ /* 0x000fda000bf06270 */
[----:B------:R-:W-:Y:S05]  /*0da0*/  @!P0 BRA `(.L_x_250) ;  /* 0xfffffff800108947 */ /* 0x000fea000383ffff */
.L_x_236:
[----:B------:R-:W-:Y:S05]  /*0db0*/  BSYNC.RECONVERGENT B1 ;  /* 0x0000000000017941 */ /* 0x000fea0003800200 */
.L_x_235:
[----:B------:R-:W0:Y:S02]  /*0dc0*/  LDCU UR6, c[0x0][0x3a0] ;  /* 0x00007400ff0677ac */ /* 0x000e240008000800 */
[----:B0-----:R-:W-:-:S09]  /*0dd0*/  UISETP.GE.AND UP0, UPT, UR6, 0x100, UPT ;  /* 0x000001000600788c */ /* 0x001fd2000bf06270 */
[----:B------:R-:W-:Y:S05]  /*0de0*/  BRA.U !UP0, `(.L_x_251) ;  /* 0x0000001508507547 */ /* 0x000fea000b800000 */
        /* <DEDUP_REMOVED lines=32> */
.L_x_253:
[----:B------:R-:W-:Y:S05]  /*0ff0*/  BSYNC.RECONVERGENT B1 ;  /* 0x0000000000017941 */ /* 0x000fea0003800200 */
.L_x_252:
        /* <DEDUP_REMOVED lines=31> */
.L_x_255:
[----:B------:R-:W-:Y:S05]  /*11f0*/  BSYNC.RECONVERGENT B1 ;  /* 0x0000000000017941 */ /* 0x000fea0003800200 */
.L_x_254:
        /* <DEDUP_REMOVED lines=31> */
.L_x_257:
[----:B------:R-:W-:Y:S05]  /*13f0*/  BSYNC.RECONVERGENT B1 ;  /* 0x0000000000017941 */ /* 0x000fea0003800200 */
.L_x_256:
        /* <DEDUP_REMOVED lines=31> */
.L_x_259:
[----:B------:R-:W-:Y:S05]  /*15f0*/  BSYNC.RECONVERGENT B1 ;  /* 0x0000000000017941 */ /* 0x000fea0003800200 */
.L_x_258:
[----:B------:R-:W-:Y:S01]  /*1600*/  ISETP.GT.AND P0, PT, R8, 0xf, PT ;  /* 0x0000000f0800780c */ /* 0x000fe20003f04270 */
[----:B-1----:R1:W1:Y:S01]  /*1610*/  SHFL.DOWN PT, R6, R4, 0x10, 0x1f ;  /* 0x0a001f0004067f89 */ /* 0x00226200000e0000 */
[----:B------:R-:W-:Y:S01]  /*1620*/  BSSY.RECONVERGENT B1, `(.L_x_260) ;  /* 0x000001d000017945 */ /* 0x000fe20003800200 */
[----:B------:R-:W-:Y:S02]  /*1630*/  IMAD.MOV.U32 R14, RZ, RZ, R0 ;  /* 0x000000ffff0e7224 */ /* 0x000fe400078e0000 */
[----:B--2---:R2:W1:Y:S01]  /*1640*/  SHFL.DOWN PT, R7, R5, 0x10, 0x1f ;  /* 0x0a001f0005077f89 */ /* 0x00446200000e0000 */
[----:B------:R-:W-:Y:S02]  /*1650*/  IMAD.MOV.U32 R15, RZ, RZ, R9 ;  /* 0x000000ffff0f7224 */ /* 0x000fe400078e0009 */
[----:B------:R-:W-:Y:S01]  /*1660*/  IMAD.MOV.U32 R2, RZ, RZ, R4 ;  /* 0x000000ffff027224 */ /* 0x000fe200078e0004 */
[----:B0-----:R2:W0:Y:S01]  /*1670*/  SHFL.DOWN PT, R11, R0, 0x10, 0x1f ;  /* 0x0a001f00000b7f89 */ /* 0x00142200000e0000 */
[----:B------:R-:W-:-:S03]  /*1680*/  IMAD.MOV.U32 R3, RZ, RZ, R5 ;  /* 0x000000ffff037224 */ /* 0x000fc600078e0005 */
[----:B------:R2:W0:Y:S01]  /*1690*/  SHFL.DOWN PT, R10, R9, 0x10, 0x1f ;  /* 0x0a001f00090a7f89 */ /* 0x00042200000e0000 */
[----:B------:R-:W-:Y:S05]  /*16a0*/  @P0 BRA `(.L_x_261) ;  /* 0x0000000000500947 */ /* 0x000fea0003800000 */
[----:B-1----:R-:W-:Y:S01]  /*16b0*/  DSETP.GEU.AND P0, PT, R4, R6, PT ;  /* 0x000000060400722a */ /* 0x002fe20003f0e000 */
        /* <DEDUP_REMOVED lines=19> */
.L_x_261:
[----:B------:R-:W-:Y:S05]  /*17f0*/  BSYNC.RECONVERGENT B1 ;  /* 0x0000000000017941 */ /* 0x000fea0003800200 */
.L_x_260:
[----:B------:R-:W-:Y:S01]  /*1800*/  ISETP.NE.AND P0, PT, R8, RZ, PT ;  /* 0x000000ff0800720c */ /* 0x000fe20003f05270 */
[----:B------:R-:W-:-:S12]  /*1810*/  BSSY.RECONVERGENT B1, `(.L_x_262) ;  /* 0x000000a000017945 */ /* 0x000fd80003800200 */
[----:B------:R-:W-:Y:S05]  /*1820*/  @P0 BRA `(.L_x_263) ;  /* 0x0000000000200947 */ /* 0x000fea0003800000 */
[----:B--2---:R-:W2:Y:S01]  /*1830*/  S2R R5, SR_CgaCtaId ;  /* 0x0000000000057919 */ /* 0x004ea20000008800 */
[----:B-1----:R-:W-:Y:S02]  /*1840*/  MOV R4, 0x400 ;  /* 0x0000040000047802 */ /* 0x002fe40000000f00 */
[----:B------:R-:W-:-:S04]  /*1850*/  SHF.R.U32.HI R0, RZ, 0x1, R17 ;  /* 0x00000001ff007819 */ /* 0x000fc80000011611 */
[----:B------:R-:W-:Y:S02]  /*1860*/  LOP3.LUT R0, R0, 0x1f0, RZ, 0xc0, !PT ;  /* 0x000001f000007812 */ /* 0x000fe400078ec0ff */
[----:B--2---:R-:W-:-:S05]  /*1870*/  LEA R5, R5, R4, 0x18 ;  /* 0x0000000405057211 */ /* 0x004fca00078ec0ff */
[----:B------:R-:W-:-:S05]  /*1880*/  IMAD.IADD R5, R0, 0x1, R5 ;  /* 0x0000000100057824 */ /* 0x000fca00078e0205 */
[----:B------:R1:W-:Y:S04]  /*1890*/  STS.64 [R5+0x10], R14 ;  /* 0x0000100e05007388 */ /* 0x0003e80000000a00 */
[----:B------:R1:W-:Y:S02]  /*18a0*/  STS.64 [R5+0x8], R2 ;  /* 0x0000080205007388 */ /* 0x0003e40000000a00 */
.L_x_263:
[----:B------:R-:W-:Y:S05]  /*18b0*/  BSYNC.RECONVERGENT B1 ;  /* 0x0000000000017941 */ /* 0x000fea0003800200 */
.L_x_262:
[----:B------:R-:W-:Y:S01]  /*18c0*/  BAR.SYNC.DEFER_BLOCKING 0x0 ;  /* 0x0000000000007b1d */ /* 0x000fe20000010000 */
[----:B------:R-:W-:-:S13]  /*18d0*/  ISETP.NE.AND P1, PT, R17, RZ, PT ;  /* 0x000000ff1100720c */ /* 0x000fda0003f25270 */
[----:B------:R-:W-:Y:S05]  /*18e0*/  @P1 BRA `(.L_x_264) ;  /* 0x00000050000c1947 */ /* 0x000fea0003800000 */
[----:B-12---:R-:W1:Y:S01]  /*18f0*/  S2R R5, SR_CgaCtaId ;  /* 0x0000000000057919 */ /* 0x006e620000008800 */
[----:B------:R-:W-:Y:S01]  /*1900*/  MOV R0, 0x400 ;  /* 0x0000040000007802 */ /* 0x000fe20000000f00 */
[----:B------:R-:W-:Y:S03]  /*1910*/  BSSY.RECONVERGENT B1, `(.L_x_265) ;  /* 0x000001a000017945 */ /* 0x000fe60003800200 */
[----:B-1----:R-:W-:-:S05]  /*1920*/  LEA R0, R5, R0, 0x18 ;  /* 0x0000000005007211 */ /* 0x002fca00078ec0ff */
[----:B------:R-:W1:Y:S04]  /*1930*/  LDS.64 R16, [R0+0x18] ;  /* 0x0000180000107984 */ /* 0x000e680000000a00 */
[----:B------:R-:W2:Y:S04]  /*1940*/  LDS.128 R4, [R0+0x20] ;  /* 0x0000200000047984 */ /* 0x000ea80000000c00 */
[----:B---34-:R3:W4:Y:S04]  /*1950*/  LDS.64 R12, [R0+0x80] ;  /* 0x00008000000c7984 */ /* 0x0187280000000a00 */
[----:B0-----:R3:W0:Y:S01]  /*1960*/  LDS.128 R8, [R0+0x30] ;  /* 0x0000300000087984 */ /* 0x0016220000000c00 */
        /* <DEDUP_REMOVED lines=20> */
.L_x_266:
[----:B------:R-:W-:Y:S05]  /*1ab0*/  BSYNC.RECONVERGENT B1 ;  /* 0x0000000000017941 */ /* 0x000fea0003800200 */
.L_x_265:
        /* <DEDUP_REMOVED lines=23> */
.L_x_268:
[----:B------:R-:W-:Y:S05]  /*1c30*/  BSYNC.RECONVERGENT B1 ;  /* 0x0000000000017941 */ /* 0x000fea0003800200 */
.L_x_267:
        /* <DEDUP_REMOVED lines=21> */
.L_x_270:
[----:B------:R-:W-:Y:S05]  /*1d90*/  BSYNC.RECONVERGENT B1 ;  /* 0x0000000000017941 */ /* 0x000fea0003800200 */
.L_x_269:
        /* <DEDUP_REMOVED lines=23> */
.L_x_272:
[----:B------:R-:W-:Y:S05]  /*1f10*/  BSYNC.RECONVERGENT B1 ;  /* 0x0000000000017941 */ /* 0x000fea0003800200 */
.L_x_271:
        /* <DEDUP_REMOVED lines=21> */
.L_x_274:
[----:B------:R-:W-:Y:S05]  /*2070*/  BSYNC.RECONVERGENT B1 ;  /* 0x0000000000017941 */ /* 0x000fea0003800200 */
.L_x_273:
        /* <DEDUP_REMOVED lines=21> */
.L_x_276:
[----:B------:R-:W-:Y:S05]  /*21d0*/  BSYNC.RECONVERGENT B1 ;  /* 0x0000000000017941 */ /* 0x000fea0003800200 */
.L_x_275:
        /* <DEDUP_REMOVED lines=21> */
.L_x_251:
[----:B------:R-:W0:Y:S01]  /*2330*/  S2R R0, SR_LANEID ;  /* 0x0000000000007919 */ /* 0x000e220000000000 */
[----:B------:R-:W-:Y:S01]  /*2340*/  LOP3.LUT R2, R17, 0x3e0, RZ, 0xc0, !PT ;  /* 0x000003e011027812 */ /* 0x000fe200078ec0ff */
[----:B------:R-:W-:Y:S01]  /*2350*/  BSSY.RECONVERGENT B1, `(.L_x_277) ;  /* 0x0000024000017945 */ /* 0x000fe20003800200 */
[----:B------:R-:W-:Y:S02]  /*2360*/  IMAD.MOV.U32 R16, RZ, RZ, R15 ;  /* 0x000000ffff107224 */ /* 0x000fe400078e000f */
[----:B------:R-:W-:Y:S02]  /*2370*/  IMAD.MOV.U32 R18, RZ, RZ, R14 ;  /* 0x000000ffff127224 */ /* 0x000fe400078e000e */
[----:B------:R-:W-:Y:S01]  /*2380*/  VIADD R3, R2, 0x20 ;  /* 0x0000002002037836 */ /* 0x000fe20000000000 */
[----:B------:R-:W-:-:S04]  /*2390*/  LOP3.LUT R2, RZ, R2, RZ, 0x33, !PT ;  /* 0x00000002ff027212 */ /* 0x000fc800078e33ff */
[----:B------:R-:W-:Y:S01]  /*23a0*/  ISETP.GT.AND P0, PT, R3, UR6, PT ;  /* 0x0000000603007c0c */ /* 0x000fe2000bf04270 */
[----:B------:R-:W-:Y:S02]  /*23b0*/  VIADD R2, R2, UR6 ;  /* 0x0000000602027c36 */ /* 0x000fe40008000000 */
[----:B------:R-:W-:-:S03]  /*23c0*/  IMAD.MOV.U32 R3, RZ, RZ, R13 ;  /* 0x000000ffff037224 */ /* 0x000fc600078e000d */
[----:B------:R-:W-:Y:S01]  /*23d0*/  SEL R5, R2, 0x1f, P0 ;  /* 0x0000001f02057807 */ /* 0x000fe20000000000 */
[----:B------:R-:W-:-:S04]  /*23e0*/  IMAD.MOV.U32 R2, RZ, RZ, R12 ;  /* 0x000000ffff027224 */ /* 0x000fc800078e000c */
[----:B------:R1:W2:Y:S04]  /*23f0*/  SHFL.DOWN PT, R6, R12, 0x1, R5 ;  /* 0x082000000c067989 */ /* 0x0002a800000e0005 */
[----:B------:R1:W3:Y:S04]  /*2400*/  SHFL.DOWN PT, R7, R13, 0x1, R5 ;  /* 0x082000000d077989 */ /* 0x0002e800000e0005 */
[----:B------:R1:W4:Y:S01]  /*2410*/  SHFL.DOWN PT, R4, R15, 0x1, R5 ;  /* 0x082000000f047989 */ /* 0x00032200000e0005 */
[----:B0-----:R-:W-:-:S03]  /*2420*/  ISETP.GE.AND P0, PT, R0, R5, PT ;  /* 0x000000050000720c */ /* 0x001fc60003f06270 */
[----:B------:R1:W0:Y:S10]  /*2430*/  SHFL.DOWN PT, R9, R14, 0x1, R5 ;  /* 0x082000000e097989 */ /* 0x00023400000e0005 */
[----:B-1----:R-:W-:Y:S05]  /*2440*/  @P0 BRA `(.L_x_278) ;  /* 0x0000000000500947 */ /* 0x002fea0003800000 */
[----:B--23--:R-:W-:Y:S01]  /*2450*/  DSETP.GEU.AND P0, PT, R12, R6, PT ;  /* 0x000000060c00722a */ /* 0x00cfe20003f0e000 */
        /* <DEDUP_REMOVED lines=19> */
.L_x_278:
[----:B------:R-:W-:Y:S05]  /*2590*/  BSYNC.RECONVERGENT B1 ;  /* 0x0000000000017941 */ /* 0x000fea0003800200 */
.L_x_277:
[----:B----4-:R-:W-:Y:S01]  /*25a0*/  VIADD R4, R0, 0x2 ;  /* 0x0000000200047836 */ /* 0x010fe20000000000 */
[----:B------:R1:W4:Y:S01]  /*25b0*/  SHFL.DOWN PT, R8, R2, 0x2, R5 ;  /* 0x0840000002087989 */ /* 0x00032200000e0005 */
[----:B------:R-:W-:Y:S01]  /*25c0*/  BSSY.RECONVERGENT B1, `(.L_x_279) ;  /* 0x000001e000017945 */ /* 0x000fe20003800200 */
[----:B------:R-:W-:Y:S02]  /*25d0*/  IMAD.MOV.U32 R10, RZ, RZ, R18 ;  /* 0x000000ffff0a7224 */ /* 0x000fe400078e0012 */
[----:B------:R-:W-:Y:S01]  /*25e0*/  ISETP.GT.AND P0, PT, R4, R5, PT ;  /* 0x000000050400720c */ /* 0x000fe20003f04270 */
[----:B0-----:R1:W0:Y:S01]  /*25f0*/  SHFL.DOWN PT, R9, R3, 0x2, R5 ;  /* 0x0840000003097989 */ /* 0x00122200000e0005 */
[----:B------:R-:W-:Y:S02]  /*2600*/  IMAD.MOV.U32 R4, RZ, RZ, R16 ;  /* 0x000000ffff047224 */ /* 0x000fe400078e0010 */
[----:B--2---:R-:W-:Y:S01]  /*2610*/  IMAD.MOV.U32 R6, RZ, RZ, R2 ;  /* 0x000000ffff067224 */ /* 0x004fe200078e0002 */
[----:B------:R1:W2:Y:S01]  /*2620*/  SHFL.DOWN PT, R11, R16, 0x2, R5 ;  /* 0x08400000100b7989 */ /* 0x0002a200000e0005 */
[----:B---3--:R-:W-:-:S03]  /*2630*/  IMAD.MOV.U32 R7, RZ, RZ, R3 ;  /* 0x000000ffff077224 */ /* 0x008fc600078e0003 */
[----:B------:R1:W3:Y:S04]  /*2640*/  SHFL.DOWN PT, R13, R18, 0x2, R5 ;  /* 0x08400000120d7989 */ /* 0x0002e800000e0005 */
[----:B------:R-:W-:Y:S05]  /*2650*/  @P0 BRA `(.L_x_280) ;  /* 0x0000000000500947 */ /* 0x000fea0003800000 */
[----:B0---4-:R-:W-:Y:S01]  /*2660*/  DSETP.GEU.AND P0, PT, R2, R8, PT ;  /* 0x000000080200722a */ /* 0x011fe20003f0e000 */
[----:B--2---:R-:W-:Y:S02]  /*2670*/  IMAD.MOV.U32 R4, RZ, RZ, R11 ;  /* 0x000000ffff047224 */ /* 0x004fe400078e000b */
        /* <DEDUP_REMOVED lines=18> */
.L_x_280:
[----:B------:R-:W-:Y:S05]  /*27a0*/  BSYNC.RECONVERGENT B1 ;  /* 0x0000000000017941 */ /* 0x000fea0003800200 */
.L_x_279:
[----:B-1----:R-:W-:Y:S01]  /*27b0*/  VIADD R2, R0, 0x4 ;  /* 0x0000000400027836 */ /* 0x002fe20000000000 */
[----:B----4-:R1:W4:Y:S01]  /*27c0*/  SHFL.DOWN PT, R8, R6, 0x4, R5 ;  /* 0x0880000006087989 */ /* 0x01032200000e0005 */
[----:B------:R-:W-:Y:S01]  /*27d0*/  BSSY.RECONVERGENT B1, `(.L_x_281) ;  /* 0x000001e000017945 */ /* 0x000fe20003800200 */
[----:B------:R-:W-:Y:S02]  /*27e0*/  IMAD.MOV.U32 R12, RZ, RZ, R4 ;  /* 0x000000ffff0c7224 */ /* 0x000fe400078e0004 */
[----:B------:R-:W-:Y:S01]  /*27f0*/  ISETP.GT.AND P0, PT, R2, R5, PT ;  /* 0x000000050200720c */ /* 0x000fe20003f04270 */
[----:B0-----:R1:W0:Y:S01]  /*2800*/  SHFL.DOWN PT, R9, R7, 0x4, R5 ;  /* 0x0880000007097989 */ /* 0x00122200000e0005 */
[----:B------:R-:W-:Y:S02]  /*2810*/  IMAD.MOV.U32 R14, RZ, RZ, R10 ;  /* 0x000000ffff0e7224 */ /* 0x000fe400078e000a */
[----:B------:R-:W-:Y:S01]  /*2820*/  IMAD.MOV.U32 R2, RZ, RZ, R6 ;  /* 0x000000ffff027224 */ /* 0x000fe200078e0006 */
[----:B--2---:R1:W2:Y:S01]  /*2830*/  SHFL.DOWN PT, R11, R4, 0x4, R5 ;  /* 0x08800000040b7989 */ /* 0x0042a200000e0005 */
[----:B------:R-:W-:-:S03]  /*2840*/  IMAD.MOV.U32 R3, RZ, RZ, R7 ;  /* 0x000000ffff037224 */ /* 0x000fc600078e0007 */
[----:B---3--:R1:W3:Y:S04]  /*2850*/  SHFL.DOWN PT, R13, R10, 0x4, R5 ;  /* 0x088000000a0d7989 */ /* 0x0082e800000e0005 */
        /* <DEDUP_REMOVED lines=21> */
.L_x_282:
[----:B------:R-:W-:Y:S05]  /*29b0*/  BSYNC.RECONVERGENT B1 ;  /* 0x0000000000017941 */ /* 0x000fea0003800200 */
.L_x_281:
        /* <DEDUP_REMOVED lines=32> */
.L_x_284:
[----:B------:R-:W-:Y:S05]  /*2bc0*/  BSYNC.RECONVERGENT B1 ;  /* 0x0000000000017941 */ /* 0x000fea0003800200 */
.L_x_283:
        /* <DEDUP_REMOVED lines=32> */
.L_x_286:
[----:B------:R-:W-:Y:S05]  /*2dd0*/  BSYNC.RECONVERGENT B1 ;  /* 0x0000000000017941 */ /* 0x000fea0003800200 */
.L_x_285:
        /* <DEDUP_REMOVED lines=11> */
.L_x_288:
[----:B------:R-:W-:Y:S05]  /*2e90*/  BSYNC.RECONVERGENT B1 ;  /* 0x0000000000017941 */ /* 0x000fea0003800200 */
.L_x_287:
[----:B------:R-:W-:Y:S01]  /*2ea0*/  BAR.SYNC.DEFER_BLOCKING 0x0 ;  /* 0x0000000000007b1d */ /* 0x000fe20000010000 */
[----:B------:R-:W-:-:S13]  /*2eb0*/  ISETP.NE.AND P1, PT, R17, RZ, PT ;  /* 0x000000ff1100720c */ /* 0x000fda0003f25270 */
[----:B------:R-:W-:Y:S05]  /*2ec0*/  @P1 BRA `(.L_x_264) ;  /* 0x0000003800941947 */ /* 0x000fea0003800000 */
[----:B------:R-:W-:Y:S01]  /*2ed0*/  UISETP.GE.AND UP0, UPT, UR6, 0x21, UPT ;  /* 0x000000210600788c */ /* 0x000fe2000bf06270 */
[----:B--2---:R-:W-:Y:S02]  /*2ee0*/  IMAD.MOV.U32 R11, RZ, RZ, R14 ;  /* 0x000000ffff0b7224 */ /* 0x004fe400078e000e */
[----:B----4-:R-:W-:Y:S02]  /*2ef0*/  IMAD.MOV.U32 R8, RZ, RZ, R15 ;  /* 0x000000ffff087224 */ /* 0x010fe400078e000f */
[----:B-1----:R-:W-:Y:S02]  /*2f00*/  IMAD.MOV.U32 R4, RZ, RZ, R2 ;  /* 0x000000ffff047224 */ /* 0x002fe400078e0002 */
[----:B------:R-:W-:Y:S02]  /*2f10*/  IMAD.MOV.U32 R5, RZ, RZ, R3 ;  /* 0x000000ffff057224 */ /* 0x000fe400078e0003 */
[----:B------:R-:W-:Y:S05]  /*2f20*/  BRA.U !UP0, `(.L_x_289) ;  /* 0x00000001086c7547 */ /* 0x000fea000b800000 */
[----:B------:R-:W1:Y:S01]  /*2f30*/  S2UR UR5, SR_CgaCtaId ;  /* 0x00000000000579c3 */ /* 0x000e620000008800 */
[----:B------:R-:W-:Y:S01]  /*2f40*/  UMOV UR4, 0x400 ;  /* 0x0000040000047882 */ /* 0x000fe20000000000 */
[----:B------:R-:W-:Y:S01]  /*2f50*/  BSSY.RECONVERGENT B1, `(.L_x_289) ;  /* 0x0000018000017945 */ /* 0x000fe20003800200 */
[----:B-1----:R-:W-:-:S09]  /*2f60*/  ULEA UR4, UR5, UR4, 0x18 ;  /* 0x0000000405047291 */ /* 0x002fd2000f8ec0ff */
[----:B------:R-:W1:Y:S04]  /*2f70*/  LDS.64 R6, [UR4+0x18] ;  /* 0x00001804ff067984 */ /* 0x000e680008000a00 */
[----:B---3--:R-:W2:Y:S01]  /*2f80*/  LDS.64 R12, [UR4+0x20] ;  /* 0x00002004ff0c7984 */ /* 0x008ea20008000a00 */
[----:B-1----:R-:W-:Y:S01]  /*2f90*/  DSETP.GEU.AND P0, PT, R2, R6, PT ;  /* 0x000000060200722a */ /* 0x002fe20003f0e000 */
        /* <DEDUP_REMOVED lines=19> */
.L_x_290:
[----:B------:R-:W-:Y:S05]  /*30d0*/  BSYNC.RECONVERGENT B1 ;  /* 0x0000000000017941 */ /* 0x000fea0003800200 */
.L_x_289:
[----:B------:R-:W-:Y:S01]  /*30e0*/  UISETP.GE.AND UP0, UPT, UR6, 0x41, UPT ;  /* 0x000000410600788c */ /* 0x000fe2000bf06270 */
[----:B0-----:R-:W-:Y:S02]  /*30f0*/  IMAD.MOV.U32 R9, RZ, RZ, R11 ;  /* 0x000000ffff097224 */ /* 0x001fe400078e000b */
        /* <DEDUP_REMOVED lines=30> */
.L_x_292:
[----:B------:R-:W-:Y:S05]  /*32e0*/  BSYNC.RECONVERGENT B1 ;  /* 0x0000000000017941 */ /* 0x000fea0003800200 */
.L_x_291:
        /* <DEDUP_REMOVED lines=32> */
.L_x_294:
[----:B------:R-:W-:Y:S05]  /*34f0*/  BSYNC.RECONVERGENT B1 ;  /* 0x0000000000017941 */ /* 0x000fea0003800200 */
.L_x_293:
        /* <DEDUP_REMOVED lines=32> */
.L_x_296:
[----:B------:R-:W-:Y:S05]  /*3700*/  BSYNC.RECONVERGENT B1 ;  /* 0x0000000000017941 */ /* 0x000fea0003800200 */
.L_x_295:
        /* <DEDUP_REMOVED lines=32> */
.L_x_298:
[----:B------:R-:W-:Y:S05]  /*3910*/  BSYNC.RECONVERGENT B1 ;  /* 0x0000000000017941 */ /* 0x000fea0003800200 */
.L_x_297:
        /* <DEDUP_REMOVED lines=32> */
.L_x_300:
[----:B------:R-:W-:Y:S05]  /*3b20*/  BSYNC.RECONVERGENT B1 ;  /* 0x0000000000017941 */ /* 0x000fea0003800200 */
.L_x_299:
        /* <DEDUP_REMOVED lines=32> */
.L_x_234:
[----:B------:R-:W1:Y:S01]  /*3d30*/  S2R R0, SR_TID.X ;  /* 0x0000000000007919 */ /* 0x000e620000002100 */
[----:B------:R-:W1:Y:S01]  /*3d40*/  LDC.64 R2, c[0x0][0x380] ;  /* 0x0000e000ff027b82 */ /* 0x000e620000000a00 */
[----:B------:R-:W2:Y:S01]  /*3d50*/  LDCU.64 UR6, c[0x0][0x390] ;  /* 0x00007200ff0677ac */ /* 0x000ea20008000a00 */
[----:B-1----:R-:W-:-:S05]  /*3d60*/  IMAD.WIDE.U32 R2, R0, 0x8, R2 ;  /* 0x0000000800027825 */ /* 0x002fca00078e0002 */
[----:B0-----:R-:W3:Y:S04]  /*3d70*/  LDG.E.64 R8, desc[UR8][R2.64] ;  /* 0x0000000802087981 */ /* 0x001ee8000c1e1b00 */
[----:B------:R-:W4:Y:S04]  /*3d80*/  LDG.E.64 R10, desc[UR8][R2.64+0x800] ;  /* 0x00080008020a7981 */ /* 0x000f28000c1e1b00 */
[----:B------:R-:W5:Y:S04]  /*3d90*/  LDG.E.64 R12, desc[UR8][R2.64+0x1000] ;  /* 0x00100008020c7981 */ /* 0x000f68000c1e1b00 */
[----:B------:R-:W2:Y:S04]  /*3da0*/  LDG.E.64 R6, desc[UR8][R2.64+0x1800] ;  /* 0x0018000802067981 */ /* 0x000ea8000c1e1b00 */
[----:B------:R-:W2:Y:S01]  /*3db0*/  LDG.E.64 R4, desc[UR8][R2.64+0x2000] ;  /* 0x0020000802047981 */ /* 0x000ea2000c1e1b00 */
[----:B------:R-:W-:Y:S01]  /*3dc0*/  BSSY.RECONVERGENT B1, `(.L_x_301) ;  /* 0x0000030000017945 */ /* 0x000fe20003800200 */
[----:B---3--:R-:W-:-:S02]  /*3dd0*/  DADD R14, -RZ, -R8 ;  /* 0x00000000ff0e7229 */ /* 0x008fc40000000908 */
[----:B------:R-:W-:Y:S02]  /*3de0*/  DSETP.GEU.AND P0, PT, R8, RZ, PT ;  /* 0x000000ff0800722a */ /* 0x000fe40003f0e000 */
[----:B----4-:R-:W-:Y:S02]  /*3df0*/  DADD R16, -RZ, -R10 ;  /* 0x00000000ff107229 */ /* 0x010fe4000000090a */
[----:B------:R-:W-:-:S04]  /*3e00*/  DSETP.GEU.AND P1, PT, R10, RZ, PT ;  /* 0x000000ff0a00722a */ /* 0x000fc80003f2e000 */
[----:B------:R-:W-:Y:S02]  /*3e10*/  FSEL R8, R14, R8, !P0 ;  /* 0x000000080e087208 */ /* 0x000fe40004000000 */
[----:B------:R-:W-:Y:S01]  /*3e20*/  FSEL R9, R15, R9, !P0 ;  /* 0x000000090f097208 */ /* 0x000fe20004000000 */
[----:B-----5:R-:W-:Y:S01]  /*3e30*/  DADD R14, -RZ, -R12 ;  /* 0x00000000ff0e7229 */ /* 0x020fe2000000090c */
[----:B------:R-:W-:Y:S01]  /*3e40*/  FSEL R10, R16, R10, !P1 ;  /* 0x0000000a100a7208 */ /* 0x000fe20004800000 */
[----:B--2---:R-:W-:Y:S01]  /*3e50*/  DSETP.GEU.AND P2, PT, R6, RZ, PT ;  /* 0x000000ff0600722a */ /* 0x004fe20003f4e000 */
[----:B------:R-:W-:Y:S01]  /*3e60*/  FSEL R11, R17, R11, !P1 ;  /* 0x0000000b110b7208 */ /* 0x000fe20004800000 */
[----:B------:R-:W-:Y:S02]  /*3e70*/  DSETP.GEU.AND P1, PT, R12, RZ, PT ;  /* 0x000000ff0c00722a */ /* 0x000fe40003f2e000 */
[----:B------:R-:W-:-:S03]  /*3e80*/  DSETP.GEU.AND P3, PT, R4, RZ, PT ;  /* 0x000000ff0400722a */ /* 0x000fc60003f6e000 */
[----:B------:R-:W-:Y:S01]  /*3e90*/  DSETP.GEU.AND P0, PT, R8, R10, PT ;  /* 0x0000000a0800722a */ /* 0x000fe20003f0e000 */
[----:B------:R-:W-:Y:S02]  /*3ea0*/  FSEL R12, R14, R12, !P1 ;  /* 0x0000000c0e0c7208 */ /* 0x000fe40004800000 */
[----:B------:R-:W-:-:S03]  /*3eb0*/  FSEL R13, R15, R13, !P1 ;  /* 0x0000000d0f0d7208 */ /* 0x000fc60004800000 */
[----:B------:R-:W-:Y:S02]  /*3ec0*/  FSEL R8, R8, R10, P0 ;  /* 0x0000000a08087208 */ /* 0x000fe40000000000 */
[----:B------:R-:W-:Y:S01]  /*3ed0*/  FSEL R9, R9, R11, P0 ;  /* 0x0000000b09097208 */ /* 0x000fe20000000000 */
[----:B------:R-:W-:-:S05]  /*3ee0*/  DADD R10, -RZ, -R6 ;  /* 0x00000000ff0a7229 */ /* 0x000fca0000000906 */
[----:B------:R-:W-:-:S05]  /*3ef0*/  DSETP.GEU.AND P1, PT, R8, R12, PT ;  /* 0x0000000c0800722a */ /* 0x000fca0003f2e000 */
[----:B------:R-:W-:Y:S02]  /*3f00*/  FSEL R10, R10, R6, !P2 ;  /* 0x000000060a0a7208 */ /* 0x000fe40005000000 */
[----:B------:R-:W-:Y:S02]  /*3f10*/  FSEL R11, R11, R7, !P2 ;  /* 0x000000070b0b7208 */ /* 0x000fe40005000000 */
[----:B------:R-:W-:Y:S02]  /*3f20*/  FSEL R6, R8, R12, P1 ;  /* 0x0000000c08067208 */ /* 0x000fe40000800000 */
[----:B------:R-:W-:Y:S01]  /*3f30*/  FSEL R7, R9, R13, P1 ;  /* 0x0000000d09077208 */ /* 0x000fe20000800000 */
[----:B------:R-:W-:-:S05]  /*3f40*/  DADD R8, -RZ, -R4 ;  /* 0x00000000ff087229 */ /* 0x000fca0000000904 */
[----:B------:R-:W-:-:S05]  /*3f50*/  DSETP.GEU.AND P2, PT, R6, R10, PT ;  /* 0x0000000a0600722a */ /* 0x000fca0003f4e000 */
[----:B------:R-:W-:Y:S02]  /*3f60*/  FSEL R12, R8, R4, !P3 ;  /* 0x00000004080c7208 */ /* 0x000fe40005800000 */
[----:B------:R-:W-:Y:S01]  /*3f70*/  FSEL R13, R9, R5, !P3 ;  /* 0x00000005090d7208 */ /* 0x000fe20005800000 */
[----:B------:R-:W-:Y:S01]  /*3f80*/  VIADD R9, R0, 0x100 ;  /* 0x0000010000097836 */ /* 0x000fe20000000000 */
[----:B------:R-:W-:Y:S02]  /*3f90*/  FSEL R4, R6, R10, P2 ;  /* 0x0000000a06047208 */ /* 0x000fe40001000000 */
[----:B------:R-:W-:Y:S01]  /*3fa0*/  FSEL R5, R7, R11, P2 ;  /* 0x0000000b07057208 */ /* 0x000fe20001000000 */
[C---:B------:R-:W-:Y:S01]  /*3fb0*/  VIADD R7, R0.reuse, 0x200 ;  /* 0x0000020000077836 */ /* 0x040fe20000000000 */
[C---:B------:R-:W-:Y:S02]  /*3fc0*/  LOP3.LUT R6, R0.reuse, 0x400, RZ, 0xfc, !PT ;  /* 0x0000040000067812 */ /* 0x040fe400078efcff */
[C---:B------:R-:W-:Y:S01]  /*3fd0*/  @P1 SEL R7, R0.reuse, R9, P0 ;  /* 0x0000000900071207 */ /* 0x040fe20000000000 */
[----:B------:R-:W-:Y:S01]  /*3fe0*/  @!P2 VIADD R7, R0, 0x300 ;  /* 0x000003000007a836 */ /* 0x000fe20000000000 */
[----:B------:R-:W-:Y:S01]  /*3ff0*/  DSETP.GEU.AND P3, PT, R4, R12, PT ;  /* 0x0000000c0400722a */ /* 0x000fe20003f6e000 */
[----:B------:R-:W-:-:S05]  /*4000*/  IADD3 R25, P4, PT, R6, UR6, RZ ;  /* 0x0000000606197c10 */ /* 0x000fca000ff9e0ff */
[----:B------:R-:W-:-:S08]  /*4010*/  IMAD.X R24, RZ, RZ, UR7, P4 ;  /* 0x00000007ff187e24 */ /* 0x000fd0000a0e06ff */
[----:B------:R-:W-:Y:S05]  /*4020*/  @!P3 BRA `(.L_x_302) ;  /* 0x000000000024b947 */ /* 0x000fea0003800000 */
[C---:B------:R-:W-:Y:S02]  /*4030*/  ISETP.GE.U32.AND P0, PT, R7.reuse, R6, PT ;  /* 0x000000060700720c */ /* 0x040fe40003f06070 */
[----:B------:R-:W-:Y:S02]  /*4040*/  IADD3 R6, P1, PT, R7, UR6, RZ ;  /* 0x0000000607067c10 */ /* 0x000fe4000ff3e0ff */
[----:B------:R-:W-:-:S03]  /*4050*/  ISETP.GE.U32.AND.EX P0, PT, RZ, RZ, PT, P0 ;  /* 0x000000ffff00720c */ /* 0x000fc60003f06100 */
[----:B------:R-:W-:-:S10]  /*4060*/  IMAD.X R7, RZ, RZ, UR7, P1 ;  /* 0x00000007ff077e24 */ /* 0x000fd400088e06ff */
[----:B------:R-:W-:-:S06]  /*4070*/  DSETP.LT.OR P0, PT, R12, R4, !P0 ;  /* 0x000000040c00722a */ /* 0x000fcc0004701400 */
[----:B------:R-:W-:Y:S02]  /*4080*/  FSEL R12, R4, R12, P0 ;  /* 0x0000000c040c7208 */ /* 0x000fe40000000000 */
[----:B------:R-:W-:Y:S02]  /*4090*/  FSEL R13, R5, R13, P0 ;  /* 0x0000000d050d7208 */ /* 0x000fe40000000000 */
[----:B------:R-:W-:Y:S02]  /*40a0*/  SEL R25, R6, R25, P0 ;  /* 0x0000001906197207 */ /* 0x000fe40000000000 */
[----:B------:R-:W-:-:S07]  /*40b0*/  SEL R24, R7, R24, P0 ;  /* 0x0000001807187207 */ /* 0x000fce0000000000 */
.L_x_302:
[----:B------:R-:W-:Y:S05]  /*40c0*/  BSYNC.RECONVERGENT B1 ;  /* 0x0000000000017941 */ /* 0x000fea0003800200 */
.L_x_301:
[----:B------:R-:W-:Y:S01]  /*40d0*/  UISETP.GE.U32.AND UP0, UPT, UR4, 0xa00, UPT ;  /* 0x00000a000400788c */ /* 0x000fe2000bf06070 */
[----:B------:R-:W-:Y:S02]  /*40e0*/  IMAD.MOV.U32 R11, RZ, RZ, 0x500 ;  /* 0x00000500ff0b7424 */ /* 0x000fe400078e00ff */
[----:B------:R-:W-:Y:S01]  /*40f0*/  IMAD.MOV.U32 R10, RZ, RZ, RZ ;  /* 0x000000ffff0a7224 */ /* 0x000fe200078e00ff */
[----:B------:R-:W-:-:S09]  /*4100*/  UISETP.GE.U32.AND.EX UP0, UPT, UR5, URZ, UPT, UP0 ;  /* 0x000000ff0500728c */ /* 0x000fd2000bf06100 */
[----:B------:R-:W-:Y:S05]  /*4110*/  BRA.U !UP0, `(.L_x_303) ;  /* 0x00000005089c7547 */ /* 0x000fea000b800000 */
[----:B------:R-:W-:Y:S01]  /*4120*/  IMAD.MOV.U32 R19, RZ, RZ, 0x500 ;  /* 0x00000500ff137424 */ /* 0x000fe200078e00ff */
[----:B------:R-:W0:Y:S01]  /*4130*/  LDCU.64 UR6, c[0x0][0x390] ;  /* 0x00007200ff0677ac */ /* 0x000e220008000a00 */
[----:B------:R-:W-:Y:S01]  /*4140*/  IMAD.MOV.U32 R18, RZ, RZ, RZ ;  /* 0x000000ffff127224 */ /* 0x000fe200078e00ff */
[----:B------:R-:W1:Y:S01]  /*4150*/  LDCU.64 UR4, c[0x0][0x3a0] ;  /* 0x00007400ff0477ac */ /* 0x000e620008000a00 */
[----:B------:R-:W-:-:S05]  /*4160*/  NOP ;  /* 0x0000000000007918 */ /* 0x000fca0000000000 */
.L_x_304:
[----:B------:R-:W-:-:S04]  /*4170*/  LEA R16, P0, R19, R2, 0x3 ;  /* 0x0000000213107211 */ /* 0x000fc800078018ff */
[----:B------:R-:W-:-:S05]  /*4180*/  LEA.HI.X R17, R19, R3, R18, 0x3, P0 ;  /* 0x0000000313117211 */ /* 0x000fca00000f1c12 */
[----:B------:R-:W2:Y:S04]  /*4190*/  LDG.E.64 R10, desc[UR8][R16.64] ;  /* 0x00000008100a7981 */ /* 0x000ea8000c1e1b00 */
[----:B------:R-:W3:Y:S04]  /*41a0*/  LDG.E.64 R14, desc[UR8][R16.64+0x800] ;  /* 0x00080008100e7981 */ /* 0x000ee8000c1e1b00 */
[----:B------:R-:W4:Y:S04]  /*41b0*/  LDG.E.64 R6, desc[UR8][R16.64+0x1000] ;  /* 0x0010000810067981 */ /* 0x000f28000c1e1b00 */
[----:B------:R-:W5:Y:S04]  /*41c0*/  LDG.E.64 R8, desc[UR8][R16.64+0x1800] ;  /* 0x0018000810087981 */ /* 0x000f68000c1e1b00 */
[----:B------:R3:W5:Y:S01]  /*41d0*/  LDG.E.64 R4, desc[UR8][R16.64+0x2000] ;  /* 0x0020000810047981 */ /* 0x000762000c1e1b00 */
[----:B--2---:R-:W-:-:S02]  /*41e0*/  DADD R20, -RZ, -R10 ;  /* 0x00000000ff147229 */ /* 0x004fc4000000090a */
[----:B------:R-:W-:Y:S02]  /*41f0*/  DSETP.GEU.AND P0, PT, R10, RZ, PT ;  /* 0x000000ff0a00722a */ /* 0x000fe40003f0e000 */
[----:B---3--:R-:W-:-:S06]  /*4200*/  DADD R16, -RZ, -R14 ;  /* 0x00000000ff107229 */ /* 0x008fcc000000090e */
[----:B------:R-:W-:Y:S02]  /*4210*/  FSEL R10, R20, R10, !P0 ;  /* 0x0000000a140a7208 */ /* 0x000fe40004000000 */
[----:B------:R-:W-:Y:S02]  /*4220*/  FSEL R11, R21, R11, !P0 ;  /* 0x0000000b150b7208 */ /* 0x000fe40004000000 */
[----:B0-----:R-:W-:-:S04]  /*4230*/  IADD3 R20, P0, P1, R19, UR6, R0 ;  /* 0x0000000613147c10 */ /* 0x001fc8000f91e000 */
[----:B------:R-:W-:Y:S01]  /*4240*/  DSETP.GEU.AND P2, PT, R12, R10, PT ;  /* 0x0000000a0c00722a */ /* 0x000fe20003f4e000 */
[----:B------:R-:W-:Y:S01]  /*4250*/  IADD3.X R21, PT, PT, R18, UR7, RZ, P0, P1 ;  /* 0x0000000712157c10 */ /* 0x000fe200087e24ff */
[----:B------:R-:W-:Y:S01]  /*4260*/  IMAD.MOV.U32 R22, RZ, RZ, R20 ;  /* 0x000000ffff167224 */ /* 0x000fe200078e0014 */
[----:B------:R-:W-:-:S03]  /*4270*/  DSETP.GEU.AND P1, PT, R14, RZ, PT ;  /* 0x000000ff0e00722a */ /* 0x000fc60003f2e000 */
[----:B------:R-:W-:-:S03]  /*4280*/  IMAD.MOV.U32 R23, RZ, RZ, R21 ;  /* 0x000000ffff177224 */ /* 0x000fc600078e0015 */
[----:B------:R-:W-:Y:S02]  /*4290*/  FSEL R14, R16, R14, !P1 ;  /* 0x0000000e100e7208 */ /* 0x000fe40004800000 */
[----:B------:R-:W-:Y:S02]  /*42a0*/  FSEL R15, R17, R15, !P1 ;  /* 0x0000000f110f7208 */ /* 0x000fe40004800000 */
[----:B------:R-:W-:Y:S02]  /*42b0*/  IADD3 R17, P3, PT, R20, 0x100, RZ ;  /* 0x0000010014117810 */ /* 0x000fe40007f7e0ff */
[----:B------:R-:W-:-:S03]  /*42c0*/  @P2 ISETP.GE.U32.AND P0, PT, R25, R22, PT ;  /* 0x000000161900220c */ /* 0x000fc60003f06070 */
[----:B------:R-:W-:Y:S01]  /*42d0*/  IMAD.X R16, RZ, RZ, R21, P3 ;  /* 0x000000ffff107224 */ /* 0x000fe200018e0615 */
[----:B------:R-:W-:-:S13]  /*42e0*/  @P2 ISETP.GE.AND.EX P0, PT, R24, R23, PT, P0 ;  /* 0x000000171800220c */ /* 0x000fda0003f06300 */
[----:B------:R-:W-:-:S06]  /*42f0*/  @P2 DSETP.LT.OR P0, PT, R10, R12, !P0 ;  /* 0x0000000c0a00222a */ /* 0x000fcc0004701400 */
[----:B------:R-:W-:Y:S02]  /*4300*/  @P2 FSEL R13, R13, R11, P0 ;  /* 0x0000000b0d0d2208 */ /* 0x000fe40000000000 */
[----:B------:R-:W-:Y:S02]  /*4310*/  @P2 FSEL R12, R12, R10, P0 ;  /* 0x0000000a0c0c2208 */ /* 0x000fe40000000000 */
[----:B------:R-:W-:Y:S01]  /*4320*/  @P2 SEL R22, R25, R22, P0 ;  /* 0x0000001619162207 */ /* 0x000fe20000000000 */
[----:B------:R-:W-:Y:S01]  /*4330*/  @P2 IMAD.MOV.U32 R11, RZ, RZ, R13 ;  /* 0x000000ffff0b2224 */ /* 0x000fe200078e000d */
[----:B------:R-:W-:Y:S01]  /*4340*/  @P2 SEL R23, R24, R23, P0 ;  /* 0x0000001718172207 */ /* 0x000fe20000000000 */
[----:B------:R-:W-:Y:S01]  /*4350*/  @P2 IMAD.MOV.U32 R10, RZ, RZ, R12 ;  /* 0x000000ffff0a2224 */ /* 0x000fe200078e000c */
[----:B----4-:R-:W-:Y:S01]  /*4360*/  DADD R12, -RZ, -R6 ;  /* 0x00000000ff0c7229 */ /* 0x010fe20000000906 */
[----:B------:R-:W-:Y:S01]  /*4370*/  IADD3 R24, P3, PT, R20, 0x200, RZ ;  /* 0x0000020014187810 */ /* 0x000fe20007f7e0ff */
[----:B------:R-:W-:-:S03]  /*4380*/  DSETP.GEU.AND P2, PT, R6, RZ, PT ;  /* 0x000000ff0600722a */ /* 0x000fc60003f4e000 */
[----:B------:R-:W-:-:S05]  /*4390*/  DSETP.GEU.AND P1, PT, R10, R14, PT ;  /* 0x0000000e0a00722a */ /* 0x000fca0003f2e000 */
[----:B------:R-:W-:Y:S02]  /*43a0*/  FSEL R6, R12, R6, !P2 ;  /* 0x000000060c067208 */ /* 0x000fe40005000000 */
[----:B------:R-:W-:Y:S01]  /*43b0*/  FSEL R7, R13, R7, !P2 ;  /* 0x000000070d077208 */ /* 0x000fe20005000000 */
[----:B-----5:R-:W-:-:S06]  /*43c0*/  DADD R12, -RZ, -R4 ;  /* 0x00000000ff0c7229 */ /* 0x020fcc0000000904 */
[----:B------:R-:W-:-:S04]  /*43d0*/  @P1 ISETP.GE.U32.AND P0, PT, R22, R17, PT ;  /* 0x000000111600120c */ /* 0x000fc80003f06070 */
        /* <DEDUP_REMOVED lines=8> */
[----:B------:R-:W-:Y:S01]  /*4460*/  DADD R10, -RZ, -R8 ;  /* 0x00000000ff0a7229 */ /* 0x000fe20000000908 */
[----:B------:R-:W-:Y:S01]  /*4470*/  IMAD.X R23, RZ, RZ, R21, P3 ;  /* 0x000000ffff177224 */ /* 0x000fe200018e0615 */
[----:B------:R-:W-:-:S03]  /*4480*/  DSETP.GEU.AND P1, PT, R8, RZ, PT ;  /* 0x000000ff0800722a */ /* 0x000fc60003f2e000 */
[----:B------:R-:W-:-:S05]  /*4490*/  DSETP.GEU.AND P2, PT, R14, R6, PT ;  /* 0x000000060e00722a */ /* 0x000fca0003f4e000 */
[----:B------:R-:W-:Y:S02]  /*44a0*/  FSEL R8, R10, R8, !P1 ;  /* 0x000000080a087208 */ /* 0x000fe40004800000 */
[----:B------:R-:W-:-:S07]  /*44b0*/  FSEL R9, R11, R9, !P1 ;  /* 0x000000090b097208 */ /* 0x000fce0004800000 */
[----:B------:R-:W-:-:S04]  /*44c0*/  @P2 ISETP.GE.U32.AND P0, PT, R17, R24, PT ;  /* 0x000000181100220c */ /* 0x000fc80003f06070 */
[----:B------:R-:W-:-:S13]  /*44d0*/  @P2 ISETP.GE.AND.EX P0, PT, R16, R23, PT, P0 ;  /* 0x000000171000220c */ /* 0x000fda0003f06300 */
[----:B------:R-:W-:-:S06]  /*44e0*/  @P2 DSETP.LT.OR P0, PT, R6, R14, !P0 ;  /* 0x0000000e0600222a */ /* 0x000fcc0004701400 */
[----:B------:R-:W-:Y:S02]  /*44f0*/  @P2 FSEL R10, R14, R6, P0 ;  /* 0x000000060e0a2208 */ /* 0x000fe40000000000 */
[----:B------:R-:W-:Y:S02]  /*4500*/  @P2 FSEL R15, R15, R7, P0 ;  /* 0x000000070f0f2208 */ /* 0x000fe40000000000 */
[----:B------:R-:W-:Y:S01]  /*4510*/  @P2 SEL R24, R17, R24, P0 ;  /* 0x0000001811182207 */ /* 0x000fe20000000000 */
[----:B------:R-:W-:Y:S01]  /*4520*/  @P2 IMAD.MOV.U32 R6, RZ, RZ, R10 ;  /* 0x000000ffff062224 */ /* 0x000fe200078e000a */
[----:B------:R-:W-:Y:S01]  /*4530*/  IADD3 R10, P3, PT, R20, 0x300, RZ ;  /* 0x00000300140a7810 */ /* 0x000fe20007f7e0ff */
[----:B------:R-:W-:Y:S01]  /*4540*/  @P2 IMAD.MOV.U32 R7, RZ, RZ, R15 ;  /* 0x000000ffff072224 */ /* 0x000fe200078e000f */
[----:B------:R-:W-:Y:S01]  /*4550*/  @P2 SEL R23, R16, R23, P0 ;  /* 0x0000001710172207 */ /* 0x000fe20000000000 */
[----:B------:R-:W-:Y:S02]  /*4560*/  DSETP.GEU.AND P2, PT, R4, RZ, PT ;  /* 0x000000ff0400722a */ /* 0x000fe40003f4e000 */
[----:B------:R-:W-:Y:S01]  /*4570*/  IMAD.X R11, RZ, RZ, R21, P3 ;  /* 0x000000ffff0b7224 */ /* 0x000fe200018e0615 */
[----:B------:R-:W-:Y:S01]  /*4580*/  IADD3 R25, P3, PT, R20, 0x400, RZ ;  /* 0x0000040014197810 */ /* 0x000fe20007f7e0ff */
[----:B------:R-:W-:-:S02]  /*4590*/  DSETP.GEU.AND P1, PT, R6, R8, PT ;  /* 0x000000080600722a */ /* 0x000fc40003f2e000 */
[----:B------:R-:W-:Y:S02]  /*45a0*/  FSEL R12, R12, R4, !P2 ;  /* 0x000000040c0c7208 */ /* 0x000fe40005000000 */
[----:B------:R-:W-:-:S10]  /*45b0*/  FSEL R13, R13, R5, !P2 ;  /* 0x000000050d0d7208 */ /* 0x000fd40005000000 */
        /* <DEDUP_REMOVED lines=9> */
[C---:B------:R-:W-:Y:S01]  /*4650*/  IADD3 R4, P1, PT, R19.reuse, 0xa00, RZ ;  /* 0x00000a0013047810 */ /* 0x040fe20007f3e0ff */
[----:B------:R-:W-:Y:S01]  /*4660*/  IMAD.X R24, RZ, RZ, R21, P3 ;  /* 0x000000ffff187224 */ /* 0x000fe200018e0615 */
[----:B------:R-:W-:-:S02]  /*4670*/  IADD3 R19, P3, PT, R19, 0x500, RZ ;  /* 0x0000050013137810 */ /* 0x000fc40007f7e0ff */
[----:B-1----:R-:W-:Y:S01]  /*4680*/  ISETP.GT.U32.AND P4, PT, R4, UR4, PT ;  /* 0x0000000404007c0c */ /* 0x002fe2000bf84070 */
[----:B------:R-:W-:Y:S01]  /*4690*/  DSETP.GEU.AND P2, PT, R8, R12, PT ;  /* 0x0000000c0800722a */ /* 0x000fe20003f4e000 */
[----:B------:R-:W-:-:S05]  /*46a0*/  IMAD.X R5, RZ, RZ, R18, P1 ;  /* 0x000000ffff057224 */ /* 0x000fca00008e0612 */
[----:B------:R-:W-:-:S08]  /*46b0*/  ISETP.GT.AND.EX P1, PT, R5, UR5, PT, P4 ;  /* 0x0000000505007c0c */ /* 0x000fd0000bf24340 */
[----:B------:R-:W-:-:S04]  /*46c0*/  @P2 ISETP.GE.U32.AND P0, PT, R10, R25, PT ;  /* 0x000000190a00220c */ /* 0x000fc80003f06070 */
[----:B------:R-:W-:-:S13]  /*46d0*/  @P2 ISETP.GE.AND.EX P0, PT, R11, R24, PT, P0 ;  /* 0x000000180b00220c */ /* 0x000fda0003f06300 */
[----:B------:R-:W-:-:S06]  /*46e0*/  @P2 DSETP.LT.OR P0, PT, R12, R8, !P0 ;  /* 0x000000080c00222a */ /* 0x000fcc0004701400 */
[----:B------:R-:W-:Y:S02]  /*46f0*/  @P2 FSEL R4, R8, R12, P0 ;  /* 0x0000000c08042208 */ /* 0x000fe40000000000 */
[----:B------:R-:W-:Y:S02]  /*4700*/  @P2 FSEL R9, R9, R13, P0 ;  /* 0x0000000d09092208 */ /* 0x000fe40000000000 */
[----:B------:R-:W-:Y:S01]  /*4710*/  @P2 SEL R25, R10, R25, P0 ;  /* 0x000000190a192207 */ /* 0x000fe20000000000 */
[----:B------:R-:W-:Y:S01]  /*4720*/  IMAD.X R10, RZ, RZ, R18, P3 ;  /* 0x000000ffff0a7224 */ /* 0x000fe200018e0612 */
[----:B------:R-:W-:Y:S01]  /*4730*/  @P2 SEL R24, R11, R24, P0 ;  /* 0x000000180b182207 */ /* 0x000fe20000000000 */
[----:B------:R-:W-:Y:S02]  /*4740*/  @P2 IMAD.MOV.U32 R12, RZ, RZ, R4 ;  /* 0x000000ffff0c2224 */ /* 0x000fe400078e0004 */
[----:B------:R-:W-:Y:S02]  /*4750*/  @P2 IMAD.MOV.U32 R13, RZ, RZ, R9 ;  /* 0x000000ffff0d2224 */ /* 0x000fe400078e0009 */
[----:B------:R-:W-:Y:S01]  /*4760*/  IMAD.MOV.U32 R18, RZ, RZ, R10 ;  /* 0x000000ffff127224 */ /* 0x000fe200078e000a */
[----:B------:R-:W-:Y:S06]  /*4770*/  @!P1 BRA `(.L_x_304) ;  /* 0xfffffff8007c9947 */ /* 0x000fec000383ffff */
[----:B------:R-:W-:-:S07]  /*4780*/  IMAD.MOV.U32 R11, RZ, RZ, R19 ;  /* 0x000000ffff0b7224 */ /* 0x000fce00078e0013 */
.L_x_303:
[----:B------:R-:W-:-:S04]  /*4790*/  ISETP.GE.U32.AND P0, PT, R11, UR4, PT ;  /* 0x000000040b007c0c */ /* 0x000fc8000bf06070 */
[----:B------:R-:W-:-:S13]  /*47a0*/  ISETP.GE.AND.EX P0, PT, R10, UR5, PT, P0 ;  /* 0x000000050a007c0c */ /* 0x000fda000bf06300 */
[----:B------:R-:W-:Y:S05]  /*47b0*/  @P0 BRA `(.L_x_305) ;  /* 0x0000000c000c0947 */ /* 0x000fea0003800000 */
[----:B------:R-:W-:Y:S01]  /*47c0*/  IADD3 R17, PT, PT, -R11, UR4, RZ ;  /* 0x000000040b117c10 */ /* 0x000fe2000fffe1ff */
[----:B------:R-:W0:Y:S01]  /*47d0*/  LDCU.64 UR12, c[0x0][0x380] ;  /* 0x00007000ff0c77ac */ /* 0x000e220008000a00 */
[----:B------:R-:W-:Y:S02]  /*47e0*/  BSSY.RECONVERGENT B1, `(.L_x_305) ;  /* 0x00000c0000017945 */ /* 0x000fe40003800200 */
[----:B------:R-:W-:-:S13]  /*47f0*/  ISETP.GE.AND P0, PT, R0, R17, PT ;  /* 0x000000110000720c */ /* 0x000fda0003f06270 */
[----:B------:R-:W-:Y:S05]  /*4800*/  @P0 BRA `(.L_x_306) ;  /* 0x0000000800f40947 */ /* 0x000fea0003800000 */
[----:B------:R-:W-:Y:S01]  /*4810*/  LOP3.LUT R2, RZ, R0, RZ, 0x33, !PT ;  /* 0x00000000ff027212 */ /* 0x000fe200078e33ff */
[----:B------:R-:W-:Y:S01]  /*4820*/  BSSY.RECONVERGENT B2, `(.L_x_307) ;  /* 0x0000038000027945 */ /* 0x000fe20003800200 */
[----:B------:R-:W-:Y:S02]  /*4830*/  IMAD.MOV.U32 R14, RZ, RZ, R0 ;  /* 0x000000ffff0e7224 */ /* 0x000fe400078e0000 */
[----:B------:R-:W-:-:S04]  /*4840*/  IADD3 R9, PT, PT, -R11, UR4, R2 ;  /* 0x000000040b097c10 */ /* 0x000fc8000fffe102 */
[----:B------:R-:W-:-:S04]  /*4850*/  LOP3.LUT R2, R9, 0x300, RZ, 0xc0, !PT ;  /* 0x0000030009027812 */ /* 0x000fc800078ec0ff */
[----:B------:R-:W-:-:S13]  /*4860*/  ISETP.NE.AND P0, PT, R2, 0x300, PT ;  /* 0x000003000200780c */ /* 0x000fda0003f05270 */
[----:B------:R-:W-:Y:S05]  /*4870*/  @!P0 BRA `(.L_x_308) ;  /* 0x0000000000c88947 */ /* 0x000fea0003800000 */
[----:B------:R-:W1:Y:S01]  /*4880*/  LDCU.64 UR10, c[0x0][0x380] ;  /* 0x00007000ff0a77ac */ /* 0x000e620008000a00 */
[----:B------:R-:W-:Y:S01]  /*4890*/  IADD3 R7, P0, PT, R0, R11, RZ ;  /* 0x0000000b00077210 */ /* 0x000fe20007f1e0ff */
[----:B------:R-:W-:Y:S01]  /*48a0*/  IMAD.MOV.U32 R14, RZ, RZ, R0 ;  /* 0x000000ffff0e7224 */ /* 0x000fe200078e0000 */
[----:B------:R-:W-:-:S03]  /*48b0*/  LEA.HI R2, R9, 0x1, RZ, 0x18 ;  /* 0x0000000109027811 */ /* 0x000fc600078fc0ff */
[----:B------:R-:W-:Y:S01]  /*48c0*/  IMAD.X R4, RZ, RZ, R10, P0 ;  /* 0x000000ffff047224 */ /* 0x000fe200000e060a */
[----:B------:R-:W-:Y:S02]  /*48d0*/  LOP3.LUT R2, R2, 0x3, RZ, 0xc0, !PT ;  /* 0x0000000302027812 */ /* 0x000fe400078ec0ff */
[----:B------:R-:W-:-:S03]  /*48e0*/  IADD3 R8, P0, PT, R7, UR6, RZ ;  /* 0x0000000607087c10 */ /* 0x000fc6000ff1e0ff */
[----:B------:R-:W-:Y:S01]  /*48f0*/  IMAD.MOV R16, RZ, RZ, -R2 ;  /* 0x000000ffff107224 */ /* 0x000fe200078e0a02 */
[----:B------:R-:W-:Y:S02]  /*4900*/  IADD3.X R15, PT, PT, R4, UR7, RZ, P0, !PT ;  /* 0x00000007040f7c10 */ /* 0x000fe400087fe4ff */
[----:B-1----:R-:W-:-:S04]  /*4910*/  LEA R6, P1, R7, UR10, 0x3 ;  /* 0x0000000a07067c11 */ /* 0x002fc8000f8218ff */
[----:B------:R-:W-:-:S09]  /*4920*/  LEA.HI.X R7, R7, UR11, R4, 0x3, P1 ;  /* 0x0000000b07077c11 */ /* 0x000fd200088f1c04 */
.L_x_311:
[----:B------:R1:W2:Y:S01]  /*4930*/  LDG.E.64 R2, desc[UR8][R6.64] ;  /* 0x0000000806027981 */ /* 0x0002a2000c1e1b00 */
[----:B------:R-:W-:Y:S01]  /*4940*/  VIADD R16, R16, 0x1 ;  /* 0x0000000110107836 */ /* 0x000fe20000000000 */
[----:B------:R-:W-:Y:S01]  /*4950*/  BSSY.RECONVERGENT B3, `(.L_x_309) ;  /* 0x000001f000037945 */ /* 0x000fe20003800200 */
[----:B------:R-:W-:Y:S02]  /*4960*/  IMAD.MOV.U32 R19, RZ, RZ, R25 ;  /* 0x000000ffff137224 */ /* 0x000fe400078e0019 */
[----:B------:R-:W-:Y:S01]  /*4970*/  IMAD.MOV.U32 R18, RZ, RZ, R24 ;  /* 0x000000ffff127224 */ /* 0x000fe200078e0018 */
[----:B------:R-:W-:Y:S01]  /*4980*/  ISETP.NE.AND P2, PT, R16, RZ, PT ;  /* 0x000000ff1000720c */ /* 0x000fe20003f45270 */
[----:B------:R-:W-:Y:S02]  /*4990*/  IMAD.MOV.U32 R25, RZ, RZ, R8 ;  /* 0x000000ffff197224 */ /* 0x000fe400078e0008 */
[----:B------:R-:W-:Y:S01]  /*49a0*/  IMAD.MOV.U32 R24, RZ, RZ, R15 ;  /* 0x000000ffff187224 */ /* 0x000fe200078e000f */
[----:B-1----:R-:W-:Y:S01]  /*49b0*/  IADD3 R6, P3, PT, R6, 0x800, RZ ;  /* 0x0000080006067810 */ /* 0x002fe20007f7e0ff */
        /* <DEDUP_REMOVED lines=24> */
.L_x_310:
[----:B0-----:R-:W-:Y:S05]  /*4b40*/  BSYNC.RECONVERGENT B3 ;  /* 0x0000000000037941 */ /* 0x001fea0003800200 */
.L_x_309:
[----:B------:R-:W-:Y:S01]  /*4b50*/  IADD3 R8, P0, PT, R8, 0x100, RZ ;  /* 0x0000010008087810 */ /* 0x000fe20007f1e0ff */
[----:B------:R-:W-:Y:S02]  /*4b60*/  VIADD R14, R14, 0x100 ;  /* 0x000001000e0e7836 */ /* 0x000fe40000000000 */
[----:B------:R-:W-:Y:S02]  /*4b70*/  IMAD.X R7, RZ, RZ, R7, P3 ;  /* 0x000000ffff077224 */ /* 0x000fe400018e0607 */
[----:B------:R-:W-:Y:S01]  /*4b80*/  IMAD.X R15, RZ, RZ, R15, P0 ;  /* 0x000000ffff0f7224 */ /* 0x000fe200000e060f */
[----:B------:R-:W-:Y:S07]  /*4b90*/  @P2 BRA `(.L_x_311) ;  /* 0xfffffffc00642947 */ /* 0x000fee000383ffff */
.L_x_308:
[----:B0-----:R-:W-:Y:S05]  /*4ba0*/  BSYNC.RECONVERGENT B2 ;  /* 0x0000000000027941 */ /* 0x001fea0003800200 */
.L_x_307:
[----:B------:R-:W-:-:S13]  /*4bb0*/  ISETP.GE.U32.AND P0, PT, R9, 0x300, PT ;  /* 0x000003000900780c */ /* 0x000fda0003f06070 */
[----:B------:R-:W-:Y:S05]  /*4bc0*/  @!P0 BRA `(.L_x_306) ;  /* 0x0000000800048947 */ /* 0x000fea0003800000 */
[----:B------:R-:W0:Y:S01]  /*4bd0*/  LDC.64 R8, c[0x0][0x390] ;  /* 0x0000e400ff087b82 */ /* 0x000e220000000a00 */
[----:B------:R-:W-:-:S07]  /*4be0*/  VIADD R16, R14, 0x200 ;  /* 0x000002000e107836 */ /* 0x000fce0000000000 */
.L_x_320:
        /* <DEDUP_REMOVED lines=36> */
.L_x_313:
[----:B------:R-:W-:Y:S05]  /*4e30*/  BSYNC.RECONVERGENT B2 ;  /* 0x0000000000027941 */ /* 0x000fea0003800200 */
.L_x_312:
[----:B-----5:R-:W-:Y:S01]  /*4e40*/  DADD R12, -RZ, -R14 ;  /* 0x00000000ff0c7229 */ /* 0x020fe2000000090e */
[----:B------:R-:W-:Y:S01]  /*4e50*/  BSSY.RECONVERGENT B2, `(.L_x_314) ;  /* 0x000001b000027945 */ /* 0x000fe20003800200 */
[----:B------:R-:W-:-:S08]  /*4e60*/  DSETP.GEU.AND P0, PT, R14, RZ, PT ;  /* 0x000000ff0e00722a */ /* 0x000fd00003f0e000 */
[----:B------:R-:W-:Y:S01]  /*4e70*/  FSEL R14, R12, R14, !P0 ;  /* 0x0000000e0c0e7208 */ /* 0x000fe20004000000 */
[----:B------:R-:W-:Y:S01]  /*4e80*/  VIADD R12, R16, 0xffffff00 ;  /* 0xffffff00100c7836 */ /* 0x000fe20000000000 */
[----:B------:R-:W-:-:S04]  /*4e90*/  FSEL R15, R13, R15, !P0 ;  /* 0x0000000f0d0f7208 */ /* 0x000fc80004000000 */
[----:B------:R-:W-:Y:S01]  /*4ea0*/  IADD3 R23, P1, P2, R11, R8, R12 ;  /* 0x000000080b177210 */ /* 0x000fe20007a3e00c */
[----:B------:R-:W-:Y:S01]  /*4eb0*/  IMAD.MOV.U32 R12, RZ, RZ, R14 ;  /* 0x000000ffff0c7224 */ /* 0x000fe200078e000e */
[----:B------:R-:W-:Y:S01]  /*4ec0*/  DSETP.GEU.AND P0, PT, R2, R14, PT ;  /* 0x0000000e0200722a */ /* 0x000fe20003f0e000 */
[----:B------:R-:W-:Y:S01]  /*4ed0*/  IMAD.MOV.U32 R13, RZ, RZ, R15 ;  /* 0x000000ffff0d7224 */ /* 0x000fe200078e000f */
        /* <DEDUP_REMOVED lines=18> */
.L_x_315:
[----:B------:R-:W-:Y:S05]  /*5000*/  BSYNC.RECONVERGENT B2 ;  /* 0x0000000000027941 */ /* 0x000fea0003800200 */
.L_x_314:
[----:B------:R-:W-:Y:S01]  /*5010*/  DADD R2, -RZ, -R6 ;  /* 0x00000000ff027229 */ /* 0x000fe20000000906 */
[----:B------:R-:W-:Y:S01]  /*5020*/  IADD3 R21, P2, P3, R11, R8, R16 ;  /* 0x000000080b157210 */ /* 0x000fe20007b5e010 */
[----:B------:R-:W-:Y:S01]  /*5030*/  DSETP.GEU.AND P0, PT, R6, RZ, PT ;  /* 0x000000ff0600722a */ /* 0x000fe20003f0e000 */
[----:B------:R-:W-:Y:S01]  /*5040*/  BSSY.RECONVERGENT B2, `(.L_x_316) ;  /* 0x000001d000027945 */ /* 0x000fe20003800200 */
[----:B------:R-:W-:Y:S01]  /*5050*/  DSETP.GEU.AND P1, PT, R4, RZ, PT ;  /* 0x000000ff0400722a */ /* 0x000fe20003f2e000 */
[----:B------:R-:W-:Y:S01]  /*5060*/  IADD3.X R22, PT, PT, R10, R9, RZ, P2, P3 ;  /* 0x000000090a167210 */ /* 0x000fe200017e64ff */
[----:B------:R-:W-:Y:S02]  /*5070*/  VIADD R20, R16, 0x100 ;  /* 0x0000010010147836 */ /* 0x000fe40000000000 */
[----:B------:R-:W-:Y:S02]  /*5080*/  IMAD.MOV.U32 R15, RZ, RZ, R21 ;  /* 0x000000ffff0f7224 */ /* 0x000fe400078e0015 */
[----:B------:R-:W-:Y:S01]  /*5090*/  FSEL R6, R2, R6, !P0 ;  /* 0x0000000602067208 */ /* 0x000fe20004000000 */
[----:B------:R-:W-:Y:S01]  /*50a0*/  IMAD.MOV.U32 R14, RZ, RZ, R22 ;  /* 0x000000ffff0e7224 */ /* 0x000fe200078e0016 */
[----:B------:R-:W-:Y:S01]  /*50b0*/  FSEL R7, R3, R7, !P0 ;  /* 0x0000000703077208 */ /* 0x000fe20004000000 */
[----:B------:R-:W-:-:S05]  /*50c0*/  DADD R2, -RZ, -R4 ;  /* 0x00000000ff027229 */ /* 0x000fca0000000904 */
        /* <DEDUP_REMOVED lines=20> */
.L_x_317:
[----:B------:R-:W-:Y:S05]  /*5210*/  BSYNC.RECONVERGENT B2 ;  /* 0x0000000000027941 */ /* 0x000fea0003800200 */
.L_x_316:
[----:B------:R-:W-:Y:S01]  /*5220*/  DSETP.GEU.AND P0, PT, R4, R2, PT ;  /* 0x000000020400722a */ /* 0x000fe20003f0e000 */
[----:B------:R-:W-:Y:S01]  /*5230*/  IADD3 R20, P1, P2, R11, R8, R20 ;  /* 0x000000080b147210 */ /* 0x000fe20007a3e014 */
[----:B------:R-:W-:Y:S01]  /*5240*/  BSSY.RECONVERGENT B2, `(.L_x_318) ;  /* 0x0000015000027945 */ /* 0x000fe20003800200 */
[----:B------:R-:W-:Y:S02]  /*5250*/  IMAD.MOV.U32 R12, RZ, RZ, R2 ;  /* 0x000000ffff0c7224 */ /* 0x000fe400078e0002 */
[----:B------:R-:W-:Y:S01]  /*5260*/  IADD3.X R7, PT, PT, R10, R9, RZ, P1, P2 ;  /* 0x000000090a077210 */ /* 0x000fe20000fe44ff */
        /* <DEDUP_REMOVED lines=18> */
.L_x_319:
[----:B------:R-:W-:Y:S05]  /*5390*/  BSYNC.RECONVERGENT B2 ;  /* 0x0000000000027941 */ /* 0x000fea0003800200 */
.L_x_318:
[C---:B------:R-:W-:Y:S02]  /*53a0*/  VIADD R2, R16.reuse, 0x200 ;  /* 0x0000020010027836 */ /* 0x040fe40000000000 */
[----:B------:R-:W-:-:S03]  /*53b0*/  VIADD R16, R16, 0x400 ;  /* 0x0000040010107836 */ /* 0x000fc60000000000 */
[----:B------:R-:W-:-:S13]  /*53c0*/  ISETP.GE.AND P0, PT, R2, R17, PT ;  /* 0x000000110200720c */ /* 0x000fda0003f06270 */
[----:B------:R-:W-:Y:S05]  /*53d0*/  @!P0 BRA `(.L_x_320) ;  /* 0xfffffff800048947 */ /* 0x000fea000383ffff */
.L_x_306:
[----:B0-----:R-:W-:Y:S05]  /*53e0*/  BSYNC.RECONVERGENT B1 ;  /* 0x0000000000017941 */ /* 0x001fea0003800200 */
.L_x_305:
        /* <DEDUP_REMOVED lines=32> */
.L_x_322:
[----:B------:R-:W-:Y:S05]  /*55f0*/  BSYNC.RECONVERGENT B1 ;  /* 0x0000000000017941 */ /* 0x000fea0003800200 */
.L_x_321:
        /* <DEDUP_REMOVED lines=31> */
.L_x_324:
[----:B------:R-:W-:Y:S05]  /*57f0*/  BSYNC.RECONVERGENT B1 ;  /* 0x0000000000017941 */ /* 0x000fea0003800200 */
.L_x_323:
[----:B------:R-:W-:Y:S01]  /*5800*/  ISETP.GT.AND P0, PT, R8, 0x1b, PT ;  /* 0x0000001b0800780c */ /* 0x000fe20003f04270 */
[----:B-1----:R1:W1:Y:S01]  /*5810*/  SHFL.DOWN PT, R6, R4, 0x4, 0x1f ;  /* 0x08801f0004067f89 */ /* 0x00226200000e0000 */
[----:B------:R-:W-:Y:S01]  /*5820*/  BSSY.RECONVERGENT B1, `(.L_x_325) ;  /* 0x000001d000017945 */ /* 0x000fe20003800200 */
[----:B0-----:R-:W-:Y:S02]  /*5830*/  IMAD.MOV.U32 R11, RZ, RZ, R9 ;  /* 0x000000ffff0b7224 */ /* 0x001fe400078e0009 */
[----:B--2---:R0:W2:Y:S01]  /*5840*/  SHFL.DOWN PT, R7, R5, 0x4, 0x1f ;  /* 0x08801f0005077f89 */ /* 0x0040a200000e0000 */
[----:B---3--:R-:W-:Y:S02]  /*5850*/  IMAD.MOV.U32 R12, RZ, RZ, R10 ;  /* 0x000000ffff0c7224 */ /* 0x008fe400078e000a */
[----:B------:R-:W-:Y:S01]  /*5860*/  IMAD.MOV.U32 R2, RZ, RZ, R4 ;  /* 0x000000ffff027224 */ /* 0x000fe200078e0004 */
[----:B------:R0:W3:Y:S01]  /*5870*/  SHFL.DOWN PT, R14, R9, 0x4, 0x1f ;  /* 0x08801f00090e7f89 */ /* 0x0000e200000e0000 */
        /* <DEDUP_REMOVED lines=23> */
.L_x_326:
[----:B------:R-:W-:Y:S05]  /*59f0*/  BSYNC.RECONVERGENT B1 ;  /* 0x0000000000017941 */ /* 0x000fea0003800200 */
.L_x_325:
        /* <DEDUP_REMOVED lines=31> */
.L_x_328:
[----:B------:R-:W-:Y:S05]  /*5bf0*/  BSYNC.RECONVERGENT B1 ;  /* 0x0000000000017941 */ /* 0x000fea0003800200 */
.L_x_327:
[----:B------:R-:W-:Y:S01]  /*5c00*/  ISETP.GT.AND P0, PT, R8, 0xf, PT ;  /* 0x0000000f0800780c */ /* 0x000fe20003f04270 */
[----:B-1----:R1:W1:Y:S01]  /*5c10*/  SHFL.DOWN PT, R6, R4, 0x10, 0x1f ;  /* 0x0a001f0004067f89 */ /* 0x00226200000e0000 */
[----:B------:R-:W-:Y:S01]  /*5c20*/  BSSY.RECONVERGENT B1, `(.L_x_329) ;  /* 0x000001d000017945 */ /* 0x000fe20003800200 */
[----:B---3--:R-:W-:Y:S02]  /*5c30*/  IMAD.MOV.U32 R14, RZ, RZ, R9 ;  /* 0x000000ffff0e7224 */ /* 0x008fe400078e0009 */
[----:B--2---:R2:W3:Y:S01]  /*5c40*/  SHFL.DOWN PT, R7, R5, 0x10, 0x1f ;  /* 0x0a001f0005077f89 */ /* 0x0044e200000e0000 */
[----:B------:R-:W-:Y:S02]  /*5c50*/  IMAD.MOV.U32 R15, RZ, RZ, R10 ;  /* 0x000000ffff0f7224 */ /* 0x000fe400078e000a */
[----:B------:R-:W-:Y:S01]  /*5c60*/  IMAD.MOV.U32 R2, RZ, RZ, R4 ;  /* 0x000000ffff027224 */ /* 0x000fe200078e0004 */
[----:B0-----:R2:W0:Y:S01]  /*5c70*/  SHFL.DOWN PT, R12, R9, 0x10, 0x1f ;  /* 0x0a001f00090c7f89 */ /* 0x00142200000e0000 */
[----:B------:R-:W-:-:S03]  /*5c80*/  IMAD.MOV.U32 R3, RZ, RZ, R5 ;  /* 0x000000ffff037224 */ /* 0x000fc600078e0005 */
[----:B------:R2:W0:Y:S01]  /*5c90*/  SHFL.DOWN PT, R11, R10, 0x10, 0x1f ;  /* 0x0a001f000a0b7f89 */ /* 0x00042200000e0000 */
[----:B------:R-:W-:Y:S05]  /*5ca0*/  @P0 BRA `(.L_x_330) ;  /* 0x0000000000500947 */ /* 0x000fea0003800000 */
[----:B-1-3--:R-:W-:Y:S01]  /*5cb0*/  DSETP.GEU.AND P0, PT, R4, R6, PT ;  /* 0x000000060400722a */ /* 0x00afe20003f0e000 */
        /* <DEDUP_REMOVED lines=19> */
.L_x_330:
[----:B------:R-:W-:Y:S05]  /*5df0*/  BSYNC.RECONVERGENT B1 ;  /* 0x0000000000017941 */ /* 0x000fea0003800200 */
.L_x_329:
[----:B------:R-:W-:Y:S01]  /*5e00*/  ISETP.NE.AND P0, PT, R8, RZ, PT ;  /* 0x000000ff0800720c */ /* 0x000fe20003f05270 */
[----:B------:R-:W-:-:S12]  /*5e10*/  BSSY.RECONVERGENT B1, `(.L_x_331) ;  /* 0x000000a000017945 */ /* 0x000fd80003800200 */
[----:B------:R-:W-:Y:S05]  /*5e20*/  @P0 BRA `(.L_x_332) ;  /* 0x0000000000200947 */ /* 0x000fea0003800000 */
[----:B-1----:R-:W1:Y:S01]  /*5e30*/  S2R R6, SR_CgaCtaId ;  /* 0x0000000000067919 */ /* 0x002e620000008800 */
[----:B--2---:R-:W-:Y:S02]  /*5e40*/  MOV R5, 0x400 ;  /* 0x0000040000057802 */ /* 0x004fe40000000f00 */
[----:B------:R-:W-:-:S04]  /*5e50*/  SHF.R.U32.HI R4, RZ, 0x1, R0 ;  /* 0x00000001ff047819 */ /* 0x000fc80000011600 */
[----:B------:R-:W-:Y:S02]  /*5e60*/  LOP3.LUT R4, R4, 0x1f0, RZ, 0xc0, !PT ;  /* 0x000001f004047812 */ /* 0x000fe400078ec0ff */
[----:B-1----:R-:W-:-:S05]  /*5e70*/  LEA R5, R6, R5, 0x18 ;  /* 0x0000000506057211 */ /* 0x002fca00078ec0ff */
[----:B------:R-:W-:-:S05]  /*5e80*/  IMAD.IADD R5, R4, 0x1, R5 ;  /* 0x0000000104057824 */ /* 0x000fca00078e0205 */
[----:B------:R1:W-:Y:S04]  /*5e90*/  STS.64 [R5+0x10], R14 ;  /* 0x0000100e05007388 */ /* 0x0003e80000000a00 */
[----:B------:R1:W-:Y:S02]  /*5ea0*/  STS.64 [R5+0x8], R2 ;  /* 0x0000080205007388 */ /* 0x0003e40000000a00 */
.L_x_332:
[----:B------:R-:W-:Y:S05]  /*5eb0*/  BSYNC.RECONVERGENT B1 ;  /* 0x0000000000017941 */ /* 0x000fea0003800200 */
.L_x_331:
        /* <DEDUP_REMOVED lines=8> */
[----:B---3--:R-:W2:Y:S04]  /*5f40*/  LDS.128 R4, [R0+0x20] ;  /* 0x0000200000047984 */ /* 0x008ea80000000c00 */
[----:B0---4-:R0:W3:Y:S04]  /*5f50*/  LDS.64 R12, [R0+0x80] ;  /* 0x00008000000c7984 */ /* 0x0110e80000000a00 */
[----:B------:R0:W4:Y:S01]  /*5f60*/  LDS.128 R8, [R0+0x30] ;  /* 0x0000300000087984 */ /* 0x0001220000000c00 */
        /* <DEDUP_REMOVED lines=20> */
.L_x_334:
[----:B------:R-:W-:Y:S05]  /*60b0*/  BSYNC.RECONVERGENT B1 ;  /* 0x0000000000017941 */ /* 0x000fea0003800200 */
.L_x_333:
        /* <DEDUP_REMOVED lines=23> */
.L_x_336:
[----:B------:R-:W-:Y:S05]  /*6230*/  BSYNC.RECONVERGENT B1 ;  /* 0x0000000000017941 */ /* 0x000fea0003800200 */
.L_x_335:
        /* <DEDUP_REMOVED lines=21> */
.L_x_338:
[----:B------:R-:W-:Y:S05]  /*6390*/  BSYNC.RECONVERGENT B1 ;  /* 0x0000000000017941 */ /* 0x000fea0003800200 */
.L_x_337:
        /* <DEDUP_REMOVED lines=23> */
.L_x_340:
[----:B------:R-:W-:Y:S05]  /*6510*/  BSYNC.RECONVERGENT B1 ;  /* 0x0000000000017941 */ /* 0x000fea0003800200 */
.L_x_339:
        /* <DEDUP_REMOVED lines=21> */
.L_x_342:
[----:B------:R-:W-:Y:S05]  /*6670*/  BSYNC.RECONVERGENT B1 ;  /* 0x0000000000017941 */ /* 0x000fea0003800200 */
.L_x_341:
        /* <DEDUP_REMOVED lines=21> */
.L_x_344:
[----:B------:R-:W-:Y:S05]  /*67d0*/  BSYNC.RECONVERGENT B1 ;  /* 0x0000000000017941 */ /* 0x000fea0003800200 */
.L_x_343:
        /* <DEDUP_REMOVED lines=20> */
.L_x_264:
[----:B------:R-:W-:Y:S05]  /*6920*/  BSYNC.RECONVERGENT B0 ;  /* 0x0000000000007941 */ /* 0x000fea0003800200 */
.L_x_233:
[----:B------:R-:W-:Y:S05]  /*6930*/  @P1 EXIT ;  /* 0x000000000000194d */ /* 0x000fea0003800000 */
[----:B-12---:R-:W1:Y:S02]  /*6940*/  LDC.64 R4, c[0x0][0x398] ;  /* 0x0000e600ff047b82 */ /* 0x006e640000000a00 */
[----:B-1----:R-:W-:Y:S04]  /*6950*/  STG.E.64 desc[UR8][R4.64], R2 ;  /* 0x0000000204007986 */ /* 0x002fe8000c101b08 */
[----:B------:R-:W-:Y:S01]  /*6960*/  STG.E.64 desc[UR8][R4.64+0x8], R14 ;  /* 0x0000080e04007986 */ /* 0x000fe2000c101b08 */
[----:B------:R-:W-:Y:S05]  /*6970*/  EXIT ;  /* 0x000000000000794d */ /* 0x000fea0003800000 */
.L_x_345:
        /* <DEDUP_REMOVED lines=16> */
.L_x_710:


//--------------------- .text._ZN6thrust24THRUST_300001_SM_1000_NS8cuda_cub4core6detail13_kernel_agentINS1_8__reduce11ReduceAgentIPN4cuda3std3__45tupleIJdlEEESC_SB_iNS1_9__extrema9arg_max_fIdlNS9_4lessIdEEEEEEJSC_SC_iSH_EEEvDpT0_ --------------------------
	.section	.text._ZN6thrust24THRUST_300001_SM_1000_NS8cuda_cub4core6detail13_kernel_agentINS1_8__reduce11ReduceAgentIPN4cuda3std3__45tupleIJdlEEESC_SB_iNS1_9__extrema9arg_max_fIdlNS9_4lessIdEEEEEEJSC_SC_iSH_EEEvDpT0_,"ax",@progbits
	.align	128
        .global         _ZN6thrust24THRUST_300001_SM_1000_NS8cuda_cub4core6detail13_kernel_agentINS1_8__reduce11ReduceAgentIPN4cuda3std3__45tupleIJdlEEESC_SB_iNS1_9__extrema9arg_max_fIdlNS9_4lessIdEEEEEEJSC_SC_iSH_EEEvDpT0_
        .type           _ZN6thrust24THRUST_300001_SM_1000_NS8cuda_cub4core6detail13_kernel_agentINS1_8__reduce11ReduceAgentIPN4cuda3std3__45tupleIJdlEEESC_SB_iNS1_9__extrema9arg_max_fIdlNS9_4lessIdEEEEEEJSC_SC_iSH_EEEvDpT0_,@function
        .size           _ZN6thrust24THRUST_300001_SM_1000_NS8cuda_cub4core6detail13_kernel_agentINS1_8__reduce11ReduceAgentIPN4cuda3std3__45tupleIJdlEEESC_SB_iNS1_9__extrema9arg_max_fIdlNS9_4lessIdEEEEEEJSC_SC_iSH_EEEvDpT0_,(.L_x_711 - _ZN6thrust24THRUST_300001_SM_1000_NS8cuda_cub4core6detail13_kernel_agentINS1_8__reduce11ReduceAgentIPN4cuda3std3__45tupleIJdlEEESC_SB_iNS1_9__extrema9arg_max_fIdlNS9_4lessIdEEEEEEJSC_SC_iSH_EEEvDpT0_)
        .other          _ZN6thrust24THRUST_300001_SM_1000_NS8cuda_cub4core6detail13_kernel_agentINS1_8__reduce11ReduceAgentIPN4cuda3std3__45tupleIJdlEEESC_SB_iNS1_9__extrema9arg_max_fIdlNS9_4lessIdEEEEEEJSC_SC_iSH_EEEvDpT0_,@"STO_CUDA_ENTRY STV_DEFAULT"
_ZN6thrust24THRUST_300001_SM_1000_NS8cuda_cub4core6detail13_kernel_agentINS1_8__reduce11ReduceAgentIPN4cuda3std3__45tupleIJdlEEESC_SB_iNS1_9__extrema9arg_max_fIdlNS9_4lessIdEEEEEEJSC_SC_iSH_EEEvDpT0_:
.text._ZN6thrust24THRUST_300001_SM_1000_NS8cuda_cub4core6detail13_kernel_agentINS1_8__reduce11ReduceAgentIPN4cuda3std3__45tupleIJdlEEESC_SB_iNS1_9__extrema9arg_max_fIdlNS9_4lessIdEEEEEEJSC_SC_iSH_EEEvDpT0_:
        /* <DEDUP_REMOVED lines=21> */
.L_x_349:
[----:B0-----:R-:W-:Y:S05]  /*0150*/  BSYNC.RECONVERGENT B1 ;  /* 0x0000000000017941 */ /* 0x001fea0003800200 */
.L_x_348:
        /* <DEDUP_REMOVED lines=15> */
.L_x_356:
        /* <DEDUP_REMOVED lines=31> */
.L_x_355:
[----:B------:R-:W-:Y:S05]  /*0440*/  BSYNC.RECONVERGENT B3 ;  /* 0x0000000000037941 */ /* 0x000fea0003800200 */
.L_x_354:
[----:B------:R-:W-:Y:S02]  /*0450*/  IMAD.X R3, RZ, RZ, R3, P3 ;  /* 0x000000ffff037224 */ /* 0x000fe400018e0603 */
[----:B------:R-:W-:Y:S01]  /*0460*/  VIADD R19, R19, 0x100 ;  /* 0x0000010013137836 */ /* 0x000fe20000000000 */
[----:B------:R-:W-:Y:S06]  /*0470*/  @P2 BRA `(.L_x_356) ;  /* 0xfffffffc00742947 */ /* 0x000fec000383ffff */
.L_x_353:
[----:B------:R-:W-:Y:S05]  /*0480*/  BSYNC.RECONVERGENT B2 ;  /* 0x0000000000027941 */ /* 0x000fea0003800200 */
.L_x_352:
[----:B------:R-:W0:Y:S01]  /*0490*/  LDC.64 R8, c[0x0][0x380] ;  /* 0x0000e000ff087b82 */ /* 0x000e220000000a00 */
[----:B------:R-:W-:-:S13]  /*04a0*/  ISETP.GE.U32.AND P0, PT, R4, 0x300, PT ;  /* 0x000003000400780c */ /* 0x000fda0003f06070 */
[----:B------:R-:W-:Y:S05]  /*04b0*/  @!P0 BRA `(.L_x_351) ;  /* 0x0000000400908947 */ /* 0x000fea0003800000 */
.L_x_365:
        /* <DEDUP_REMOVED lines=13> */
[----:B------:R-:W-:Y:S01]  /*0590*/  IMAD.MOV.U32 R23, RZ, RZ, R12 ;  /* 0x000000ffff177224 */ /* 0x000fe200078e000c */
[----:B------:R-:W-:Y:S01]  /*05a0*/  MOV R25, R13 ;  /* 0x0000000d00197202 */ /* 0x000fe20000000f00 */
[----:B------:R-:W-:Y:S02]  /*05b0*/  IMAD.MOV.U32 R2, RZ, RZ, R14 ;  /* 0x000000ffff027224 */ /* 0x000fe400078e000e */
[----:B------:R-:W-:-:S09]  /*05c0*/  IMAD.MOV.U32 R3, RZ, RZ, R15 ;  /* 0x000000ffff037224 */ /* 0x000fd200078e000f */
        /* <DEDUP_REMOVED lines=9> */
.L_x_358:
[----:B------:R-:W-:Y:S05]  /*0660*/  BSYNC.RECONVERGENT B2 ;  /* 0x0000000000027941 */ /* 0x000fea0003800200 */
.L_x_357:
        /* <DEDUP_REMOVED lines=25> */
.L_x_360:
[----:B------:R-:W-:Y:S05]  /*0800*/  BSYNC.RECONVERGENT B2 ;  /* 0x0000000000027941 */ /* 0x000fea0003800200 */
.L_x_359:
        /* <DEDUP_REMOVED lines=21> */
.L_x_362:
[----:B------:R-:W-:Y:S05]  /*0960*/  BSYNC.RECONVERGENT B2 ;  /* 0x0000000000027941 */ /* 0x000fea0003800200 */
.L_x_361:
        /* <DEDUP_REMOVED lines=8> */
[----:B------:R-:W-:Y:S01]  /*09f0*/  IMAD.MOV.U32 R14, RZ, RZ, R2 ;  /* 0x000000ffff0e7224 */ /* 0x000fe200078e0002 */
[----:B------:R-:W-:Y:S01]  /*0a00*/  MOV R13, R7 ;  /* 0x00000007000d7202 */ /* 0x000fe20000000f00 */
[----:B------:R-:W-:Y:S02]  /*0a10*/  IMAD.MOV.U32 R15, RZ, RZ, R3 ;  /* 0x000000ffff0f7224 */ /* 0x000fe400078e0003 */
[----:B------:R-:W-:-:S09]  /*0a20*/  IMAD.MOV.U32 R12, RZ, RZ, R5 ;  /* 0x000000ffff0c7224 */ /* 0x000fd200078e0005 */
        /* <DEDUP_REMOVED lines=9> */
.L_x_364:
[----:B------:R-:W-:Y:S05]  /*0ac0*/  BSYNC.RECONVERGENT B2 ;  /* 0x0000000000027941 */ /* 0x000fea0003800200 */
.L_x_363:
[----:B------:R-:W-:-:S05]  /*0ad0*/  VIADD R19, R19, 0x400 ;  /* 0x0000040013137836 */ /* 0x000fca0000000000 */
[----:B------:R-:W-:-:S13]  /*0ae0*/  ISETP.GE.AND P0, PT, R19, UR5, PT ;  /* 0x0000000513007c0c */ /* 0x000fda000bf06270 */
[----:B------:R-:W-:Y:S05]  /*0af0*/  @!P0 BRA `(.L_x_365) ;  /* 0xfffffff800708947 */ /* 0x000fea000383ffff */
.L_x_351:
[----:B------:R-:W-:Y:S05]  /*0b00*/  BSYNC.RECONVERGENT B1 ;  /* 0x0000000000017941 */ /* 0x000fea0003800200 */
.L_x_350:
        /* <DEDUP_REMOVED lines=35> */
.L_x_368:
[----:B------:R-:W-:Y:S05]  /*0d40*/  BSYNC.RECONVERGENT B1 ;  /* 0x0000000000017941 */ /* 0x000fea0003800200 */
.L_x_367:
        /* <DEDUP_REMOVED lines=31> */
.L_x_370:
[----:B------:R-:W-:Y:S05]  /*0f40*/  BSYNC.RECONVERGENT B1 ;  /* 0x0000000000017941 */ /* 0x000fea0003800200 */
.L_x_369:
        /* <DEDUP_REMOVED lines=31> */
.L_x_372:
[----:B------:R-:W-:Y:S05]  /*1140*/  BSYNC.RECONVERGENT B1 ;  /* 0x0000000000017941 */ /* 0x000fea0003800200 */
.L_x_371:
        /* <DEDUP_REMOVED lines=31> */
.L_x_374:
[----:B------:R-:W-:Y:S05]  /*1340*/  BSYNC.RECONVERGENT B1 ;  /* 0x0000000000017941 */ /* 0x000fea0003800200 */
.L_x_373:
[----:B------:R-:W-:Y:S01]  /*1350*/  ISETP.GT.AND P0, PT, R9, 0xf, PT ;  /* 0x0000000f0900780c */ /* 0x000fe20003f04270 */
[----:B-1----:R1:W1:Y:S01]  /*1360*/  SHFL.DOWN PT, R6, R4, 0x10, 0x1f ;  /* 0x0a001f0004067f89 */ /* 0x00226200000e0000 */
[----:B------:R-:W-:Y:S01]  /*1370*/  BSSY.RECONVERGENT B1, `(.L_x_375) ;  /* 0x000001d000017945 */ /* 0x000fe20003800200 */
[----:B0-----:R-:W-:Y:S01]  /*1380*/  MOV R14, R8 ;  /* 0x00000008000e7202 */ /* 0x001fe20000000f00 */
[----:B----4-:R-:W-:Y:S01]  /*1390*/  IMAD.MOV.U32 R15, RZ, RZ, R10 ;  /* 0x000000ffff0f7224 */ /* 0x010fe200078e000a */
[----:B--2---:R0:W2:Y:S01]  /*13a0*/  SHFL.DOWN PT, R7, R5, 0x10, 0x1f ;  /* 0x0a001f0005077f89 */ /* 0x0040a200000e0000 */
[----:B------:R-:W-:Y:S02]  /*13b0*/  IMAD.MOV.U32 R2, RZ, RZ, R4 ;  /* 0x000000ffff027224 */ /* 0x000fe400078e0004 */
[----:B------:R-:W-:Y:S01]  /*13c0*/  IMAD.MOV.U32 R3, RZ, RZ, R5 ;  /* 0x000000ffff037224 */ /* 0x000fe200078e0005 */
[----:B------:R0:W4:Y:S04]  /*13d0*/  SHFL.DOWN PT, R11, R8, 0x10, 0x1f ;  /* 0x0a001f00080b7f89 */ /* 0x00012800000e0000 */
[----:B------:R0:W0:Y:S01]  /*13e0*/  SHFL.DOWN PT, R13, R10, 0x10, 0x1f ;  /* 0x0a001f000a0d7f89 */ /* 0x00002200000e0000 */
[----:B------:R-:W-:Y:S05]  /*13f0*/  @P0 BRA `(.L_x_376) ;  /* 0x0000000000500947 */ /* 0x000fea0003800000 */
[----:B-12---:R-:W-:Y:S01]  /*1400*/  DSETP.GEU.AND P0, PT, R4, R6, PT ;  /* 0x000000060400722a */ /* 0x006fe20003f0e000 */
        /* <DEDUP_REMOVED lines=19> */
.L_x_376:
[----:B------:R-:W-:Y:S05]  /*1540*/  BSYNC.RECONVERGENT B1 ;  /* 0x0000000000017941 */ /* 0x000fea0003800200 */
.L_x_375:
        /* <DEDUP_REMOVED lines=11> */
.L_x_378:
[----:B------:R-:W-:Y:S05]  /*1600*/  BSYNC.RECONVERGENT B1 ;  /* 0x0000000000017941 */ /* 0x000fea0003800200 */
.L_x_377:
        /* <DEDUP_REMOVED lines=8> */
[----:B-12---:R-:W1:Y:S04]  /*1690*/  LDS.128 R4, [R0+0x20] ;  /* 0x0000200000047984 */ /* 0x006e680000000c00 */
[----:B---3--:R2:W3:Y:S04]  /*16a0*/  LDS.64 R12, [R0+0x80] ;  /* 0x00008000000c7984 */ /* 0x0084e80000000a00 */
[----:B----4-:R2:W4:Y:S01]  /*16b0*/  LDS.128 R8, [R0+0x30] ;  /* 0x0000300000087984 */ /* 0x0105220000000c00 */
        /* <DEDUP_REMOVED lines=20> */
.L_x_381:
[----:B------:R-:W-:Y:S05]  /*1800*/  BSYNC.RECONVERGENT B1 ;  /* 0x0000000000017941 */ /* 0x000fea0003800200 */
.L_x_380:
        /* <DEDUP_REMOVED lines=10> */
[----:B------:R-:W-:Y:S01]  /*18b0*/  MOV R15, R26 ;  /* 0x0000001a000f7202 */ /* 0x000fe20000000f00 */
[----:B------:R-:W-:Y:S02]  /*18c0*/  IMAD.MOV.U32 R29, RZ, RZ, R27 ;  /* 0x000000ffff1d7224 */ /* 0x000fe400078e001b */
[----:B------:R-:W-:Y:S02]  /*18d0*/  IMAD.MOV.U32 R4, RZ, RZ, R24 ;  /* 0x000000ffff047224 */ /* 0x000fe400078e0018 */
[----:B------:R-:W-:-:S08]  /*18e0*/  IMAD.MOV.U32 R5, RZ, RZ, R25 ;  /* 0x000000ffff057224 */ /* 0x000fd000078e0019 */
        /* <DEDUP_REMOVED lines=9> */
.L_x_383:
[----:B------:R-:W-:Y:S05]  /*1980*/  BSYNC.RECONVERGENT B1 ;  /* 0x0000000000017941 */ /* 0x000fea0003800200 */
.L_x_382:
        /* <DEDUP_REMOVED lines=21> */
.L_x_385:
[----:B------:R-:W-:Y:S05]  /*1ae0*/  BSYNC.RECONVERGENT B1 ;  /* 0x0000000000017941 */ /* 0x000fea0003800200 */
.L_x_384:
        /* <DEDUP_REMOVED lines=23> */
.L_x_387:
[----:B------:R-:W-:Y:S05]  /*1c60*/  BSYNC.RECONVERGENT B1 ;  /* 0x0000000000017941 */ /* 0x000fea0003800200 */
.L_x_386:
        /* <DEDUP_REMOVED lines=8> */
[----:B------:R-:W-:Y:S01]  /*1cf0*/  IMAD.MOV.U32 R19, RZ, RZ, R17 ;  /* 0x000000ffff137224 */ /* 0x000fe200078e0011 */
[----:B------:R-:W-:Y:S01]  /*1d00*/  MOV R21, R29 ;  /* 0x0000001d00157202 */ /* 0x000fe20000000f00 */
[----:B------:R-:W-:Y:S02]  /*1d10*/  IMAD.MOV.U32 R2, RZ, RZ, R14 ;  /* 0x000000ffff027224 */ /* 0x000fe400078e000e */
[----:B------:R-:W-:-:S09]  /*1d20*/  IMAD.MOV.U32 R3, RZ, RZ, R15 ;  /* 0x000000ffff037224 */ /* 0x000fd200078e000f */
        /* <DEDUP_REMOVED lines=9> */
.L_x_389:
[----:B------:R-:W-:Y:S05]  /*1dc0*/  BSYNC.RECONVERGENT B1 ;  /* 0x0000000000017941 */ /* 0x000fea0003800200 */
.L_x_388:
        /* <DEDUP_REMOVED lines=21> */
.L_x_391:
[----:B------:R-:W-:Y:S05]  /*1f20*/  BSYNC.RECONVERGENT B1 ;  /* 0x0000000000017941 */ /* 0x000fea0003800200 */
.L_x_390:
        /* <DEDUP_REMOVED lines=21> */
.L_x_366:
[----:B------:R-:W2:Y:S01]  /*2080*/  S2R R4, SR_LANEID ;  /* 0x0000000000047919 */ /* 0x000ea20000000000 */
[----:B-1----:R-:W-:Y:S01]  /*2090*/  LOP3.LUT R2, R0, 0x3e0, RZ, 0xc0, !PT ;  /* 0x000003e000027812 */ /* 0x002fe200078ec0ff */
[----:B------:R-:W-:Y:S01]  /*20a0*/  BSSY.RECONVERGENT B1, `(.L_x_392) ;  /* 0x0000024000017945 */ /* 0x000fe20003800200 */
[----:B-----5:R-:W-:Y:S02]  /*20b0*/  IMAD.MOV.U32 R16, RZ, RZ, R12 ;  /* 0x000000ffff107224 */ /* 0x020fe400078e000c */
        /* <DEDUP_REMOVED lines=8> */
[----:B------:R1:W3:Y:S04]  /*2140*/  SHFL.DOWN PT, R6, R14, 0x1, R5 ;  /* 0x082000000e067989 */ /* 0x0002e800000e0005 */
[----:B------:R1:W4:Y:S04]  /*2150*/  SHFL.DOWN PT, R7, R15, 0x1, R5 ;  /* 0x082000000f077989 */ /* 0x00032800000e0005 */
[----:B0-----:R1:W0:Y:S01]  /*2160*/  SHFL.DOWN PT, R9, R12, 0x1, R5 ;  /* 0x082000000c097989 */ /* 0x00122200000e0005 */
[----:B--2---:R-:W-:-:S03]  /*2170*/  ISETP.GE.AND P0, PT, R4, R5, PT ;  /* 0x000000050400720c */ /* 0x004fc60003f06270 */
[----:B------:R1:W2:Y:S10]  /*2180*/  SHFL.DOWN PT, R11, R13, 0x1, R5 ;  /* 0x082000000d0b7989 */ /* 0x0002b400000e0005 */
[----:B-1----:R-:W-:Y:S05]  /*2190*/  @P0 BRA `(.L_x_393) ;  /* 0x0000000000500947 */ /* 0x002fea0003800000 */
[----:B---34-:R-:W-:Y:S01]  /*21a0*/  DSETP.GEU.AND P0, PT, R14, R6, PT ;  /* 0x000000060e00722a */ /* 0x018fe20003f0e000 */
[----:B0-----:R-:W-:Y:S01]  /*21b0*/  MOV R16, R9 ;  /* 0x0000000900107202 */ /* 0x001fe20000000f00 */
[----:B--2---:R-:W-:Y:S02]  /*21c0*/  IMAD.MOV.U32 R18, RZ, RZ, R11 ;  /* 0x000000ffff127224 */ /* 0x004fe400078e000b */
[----:B------:R-:W-:Y:S02]  /*21d0*/  IMAD.MOV.U32 R2, RZ, RZ, R6 ;  /* 0x000000ffff027224 */ /* 0x000fe400078e0006 */
[----:B------:R-:W-:-:S08]  /*21e0*/  IMAD.MOV.U32 R3, RZ, RZ, R7 ;  /* 0x000000ffff037224 */ /* 0x000fd000078e0007 */
        /* <DEDUP_REMOVED lines=15> */
.L_x_393:
[----:B------:R-:W-:Y:S05]  /*22e0*/  BSYNC.RECONVERGENT B1 ;  /* 0x0000000000017941 */ /* 0x000fea0003800200 */
.L_x_392:
        /* <DEDUP_REMOVED lines=8> */
[----:B--2---:R1:W2:Y:S01]  /*2370*/  SHFL.DOWN PT, R11, R16, 0x2, R5 ;  /* 0x08400000100b7989 */ /* 0x0042a200000e0005 */
[----:B----4-:R-:W-:-:S03]  /*2380*/  IMAD.MOV.U32 R7, RZ, RZ, R3 ;  /* 0x000000ffff077224 */ /* 0x010fc600078e0003 */
[----:B------:R1:W4:Y:S04]  /*2390*/  SHFL.DOWN PT, R13, R18, 0x2, R5 ;  /* 0x08400000120d7989 */ /* 0x00032800000e0005 */
[----:B------:R-:W-:Y:S05]  /*23a0*/  @P0 BRA `(.L_x_395) ;  /* 0x0000000000500947 */ /* 0x000fea0003800000 */
[----:B0--3--:R-:W-:Y:S01]  /*23b0*/  DSETP.GEU.AND P0, PT, R2, R8, PT ;  /* 0x000000080200722a */ /* 0x009fe20003f0e000 */
        /* <DEDUP_REMOVED lines=19> */
.L_x_395:
[----:B------:R-:W-:Y:S05]  /*24f0*/  BSYNC.RECONVERGENT B1 ;  /* 0x0000000000017941 */ /* 0x000fea0003800200 */
.L_x_394:
[----:B-1----:R-:W-:Y:S01]  /*2500*/  VIADD R2, R4, 0x4 ;  /* 0x0000000404027836 */ /* 0x002fe20000000000 */
[----:B---3--:R1:W3:Y:S01]  /*2510*/  SHFL.DOWN PT, R8, R6, 0x4, R5 ;  /* 0x0880000006087989 */ /* 0x0082e200000e0005 */
[----:B------:R-:W-:Y:S01]  /*2520*/  BSSY.RECONVERGENT B1, `(.L_x_396) ;  /* 0x000001e000017945 */ /* 0x000fe20003800200 */
[----:B------:R-:W-:Y:S01]  /*2530*/  IMAD.MOV.U32 R14, RZ, RZ, R10 ;  /* 0x000000ffff0e7224 */ /* 0x000fe200078e000a */
[----:B------:R-:W-:Y:S01]  /*2540*/  MOV R3, R7 ;  /* 0x0000000700037202 */ /* 0x000fe20000000f00 */
[----:B0-----:R1:W0:Y:S01]  /*2550*/  SHFL.DOWN PT, R9, R7, 0x4, R5 ;  /* 0x0880000007097989 */ /* 0x00122200000e0005 */
[----:B------:R-:W-:Y:S01]  /*2560*/  ISETP.GT.AND P0, PT, R2, R5, PT ;  /* 0x000000050200720c */ /* 0x000fe20003f04270 */
[----:B------:R-:W-:Y:S02]  /*2570*/  IMAD.MOV.U32 R16, RZ, RZ, R12 ;  /* 0x000000ffff107224 */ /* 0x000fe400078e000c */
[----:B--2---:R1:W2:Y:S01]  /*2580*/  SHFL.DOWN PT, R11, R10, 0x4, R5 ;  /* 0x088000000a0b7989 */ /* 0x0042a200000e0005 */
[----:B------:R-:W-:-:S03]  /*2590*/  IMAD.MOV.U32 R2, RZ, RZ, R6 ;  /* 0x000000ffff027224 */ /* 0x000fc600078e0006 */
[----:B----4-:R1:W4:Y:S06]  /*25a0*/  SHFL.DOWN PT, R13, R12, 0x4, R5 ;  /* 0x088000000c0d7989 */ /* 0x01032c00000e0005 */
        /* <DEDUP_REMOVED lines=21> */
.L_x_397:
[----:B------:R-:W-:Y:S05]  /*2700*/  BSYNC.RECONVERGENT B1 ;  /* 0x0000000000017941 */ /* 0x000fea0003800200 */
.L_x_396:
[----:B-1----:R-:W-:Y:S01]  /*2710*/  VIADD R6, R4, 0x8 ;  /* 0x0000000804067836 */ /* 0x002fe20000000000 */
[----:B---3--:R1:W3:Y:S01]  /*2720*/  SHFL.DOWN PT, R8, R2, 0x8, R5 ;  /* 0x0900000002087989 */ /* 0x0082e200000e0005 */
        /* <DEDUP_REMOVED lines=8> */
[----:B----4-:R1:W4:Y:S04]  /*27b0*/  SHFL.DOWN PT, R13, R16, 0x8, R5 ;  /* 0x09000000100d7989 */ /* 0x01032800000e0005 */
        /* <DEDUP_REMOVED lines=21> */
.L_x_399:
[----:B------:R-:W-:Y:S05]  /*2910*/  BSYNC.RECONVERGENT B1 ;  /* 0x0000000000017941 */ /* 0x000fea0003800200 */
.L_x_398:
[----:B-1----:R-:W-:Y:S01]  /*2920*/  VIADD R2, R4, 0x10 ;  /* 0x0000001004027836 */ /* 0x002fe20000000000 */
[----:B---3--:R1:W3:Y:S01]  /*2930*/  SHFL.DOWN PT, R8, R6, 0x10, R5 ;  /* 0x0a00000006087989 */ /* 0x0082e200000e0005 */
[----:B------:R-:W-:Y:S01]  /*2940*/  BSSY.RECONVERGENT B1, `(.L_x_400) ;  /* 0x000001e000017945 */ /* 0x000fe20003800200 */
[----:B------:R-:W-:Y:S02]  /*2950*/  IMAD.MOV.U32 R14, RZ, RZ, R10 ;  /* 0x000000ffff0e7224 */ /* 0x000fe400078e000a */
[----:B------:R-:W-:Y:S01]  /*2960*/  ISETP.GT.AND P0, PT, R2, R5, PT ;  /* 0x000000050200720c */ /* 0x000fe20003f04270 */
[----:B0-----:R1:W0:Y:S01]  /*2970*/  SHFL.DOWN PT, R9, R7, 0x10, R5 ;  /* 0x0a00000007097989 */ /* 0x00122200000e0005 */
[----:B------:R-:W-:Y:S01]  /*2980*/  IMAD.MOV.U32 R15, RZ, RZ, R12 ;  /* 0x000000ffff0f7224 */ /* 0x000fe200078e000c */
[----:B------:R-:W-:Y:S01]  /*2990*/  MOV R2, R6 ;  /* 0x0000000600027202 */ /* 0x000fe20000000f00 */
[----:B------:R-:W-:Y:S01]  /*29a0*/  IMAD.MOV.U32 R3, RZ, RZ, R7 ;  /* 0x000000ffff037224 */ /* 0x000fe200078e0007 */
[----:B--2---:R1:W2:Y:S04]  /*29b0*/  SHFL.DOWN PT, R11, R10, 0x10, R5 ;  /* 0x0a0000000a0b7989 */ /* 0x0042a800000e0005 */
        /* <DEDUP_REMOVED lines=22> */
.L_x_401:
[----:B------:R-:W-:Y:S05]  /*2b20*/  BSYNC.RECONVERGENT B1 ;  /* 0x0000000000017941 */ /* 0x000fea0003800200 */
.L_x_400:
        /* <DEDUP_REMOVED lines=11> */
.L_x_403:
[----:B------:R-:W-:Y:S05]  /*2be0*/  BSYNC.RECONVERGENT B1 ;  /* 0x0000000000017941 */ /* 0x000fea0003800200 */
.L_x_402:
[----:B------:R-:W-:Y:S01]  /*2bf0*/  BAR.SYNC.DEFER_BLOCKING 0x0 ;  /* 0x0000000000007b1d */ /* 0x000fe20000010000 */
[----:B------:R-:W-:-:S13]  /*2c00*/  ISETP.NE.AND P1, PT, R0, RZ, PT ;  /* 0x000000ff0000720c */ /* 0x000fda0003f25270 */
[----:B------:R-:W-:Y:S05]  /*2c10*/  @P1 BRA `(.L_x_379) ;  /* 0x0000003400981947 */ /* 0x000fea0003800000 */
[----:B------:R-:W-:Y:S01]  /*2c20*/  UISETP.GE.AND UP0, UPT, UR8, 0x21, UPT ;  /* 0x000000210800788c */ /* 0x000fe2000bf06270 */
[----:B--2---:R-:W-:Y:S02]  /*2c30*/  IMAD.MOV.U32 R11, RZ, RZ, R14 ;  /* 0x000000ffff0b7224 */ /* 0x004fe400078e000e */
[----:B---3--:R-:W-:Y:S02]  /*2c40*/  IMAD.MOV.U32 R8, RZ, RZ, R15 ;  /* 0x000000ffff087224 */ /* 0x008fe400078e000f */
[----:B------:R-:W-:Y:S02]  /*2c50*/  IMAD.MOV.U32 R4, RZ, RZ, R2 ;  /* 0x000000ffff047224 */ /* 0x000fe400078e0002 */
[----:B-1----:R-:W-:Y:S02]  /*2c60*/  IMAD.MOV.U32 R5, RZ, RZ, R3 ;  /* 0x000000ffff057224 */ /* 0x002fe400078e0003 */
[----:B------:R-:W-:Y:S05]  /*2c70*/  BRA.U !UP0, `(.L_x_404) ;  /* 0x00000001086c7547 */ /* 0x000fea000b800000 */
[----:B------:R-:W1:Y:S01]  /*2c80*/  S2UR UR5, SR_CgaCtaId ;  /* 0x00000000000579c3 */ /* 0x000e620000008800 */
[----:B------:R-:W-:Y:S01]  /*2c90*/  UMOV UR4, 0x400 ;  /* 0x0000040000047882 */ /* 0x000fe20000000000 */
[----:B------:R-:W-:Y:S01]  /*2ca0*/  BSSY.RECONVERGENT B1, `(.L_x_404) ;  /* 0x0000018000017945 */ /* 0x000fe20003800200 */
[----:B-1----:R-:W-:-:S09]  /*2cb0*/  ULEA UR4, UR5, UR4, 0x18 ;  /* 0x0000000405047291 */ /* 0x002fd2000f8ec0ff */
[----:B------:R-:W1:Y:S04]  /*2cc0*/  LDS.64 R6, [UR4+0x18] ;  /* 0x00001804ff067984 */ /* 0x000e680008000a00 */
[----:B----4-:R-:W2:Y:S01]  /*2cd0*/  LDS.64 R12, [UR4+0x20] ;  /* 0x00002004ff0c7984 */ /* 0x010ea20008000a00 */
        /* <DEDUP_REMOVED lines=20> */
.L_x_405:
[----:B------:R-:W-:Y:S05]  /*2e20*/  BSYNC.RECONVERGENT B1 ;  /* 0x0000000000017941 */ /* 0x000fea0003800200 */
.L_x_404:
[----:B------:R-:W-:Y:S01]  /*2e30*/  UISETP.GE.AND UP0, UPT, UR8, 0x41, UPT ;  /* 0x000000410800788c */ /* 0x000fe2000bf06270 */
[----:B0-----:R-:W-:Y:S01]  /*2e40*/  IMAD.MOV.U32 R9, RZ, RZ, R11 ;  /* 0x000000ffff097224 */ /* 0x001fe200078e000b */
[----:B------:R-:W-:Y:S01]  /*2e50*/  MOV R2, R4 ;  /* 0x0000000400027202 */ /* 0x000fe20000000f00 */
[----:B------:R-:W-:Y:S02]  /*2e60*/  IMAD.MOV.U32 R0, RZ, RZ, R8 ;  /* 0x000000ffff007224 */ /* 0x000fe400078e0008 */
[----:B------:R-:W-:-:S04]  /*2e70*/  IMAD.MOV.U32 R3, RZ, RZ, R5 ;  /* 0x000000ffff037224 */ /* 0x000fc800078e0005 */
[----:B------:R-:W-:Y:S05]  /*2e80*/  BRA.U !UP0, `(.L_x_406) ;  /* 0x00000001086c7547 */ /* 0x000fea000b800000 */
[----:B------:R-:W0:Y:S01]  /*2e90*/  S2UR UR5, SR_CgaCtaId ;  /* 0x00000000000579c3 */ /* 0x000e220000008800 */
[----:B------:R-:W-:Y:S01]  /*2ea0*/  UMOV UR4, 0x400 ;  /* 0x0000040000047882 */ /* 0x000fe20000000000 */
[----:B------:R-:W-:Y:S01]  /*2eb0*/  BSSY.RECONVERGENT B1, `(.L_x_406) ;  /* 0x0000018000017945 */ /* 0x000fe20003800200 */
[----:B0-----:R-:W-:-:S09]  /*2ec0*/  ULEA UR4, UR5, UR4, 0x18 ;  /* 0x0000000405047291 */ /* 0x001fd2000f8ec0ff */
[----:B------:R-:W0:Y:S04]  /*2ed0*/  LDS.64 R6, [UR4+0x28] ;  /* 0x00002804ff067984 */ /* 0x000e280008000a00 */
[----:B----4-:R-:W1:Y:S01]  /*2ee0*/  LDS.64 R12, [UR4+0x30] ;  /* 0x00003004ff0c7984 */ /* 0x010e620008000a00 */
        /* <DEDUP_REMOVED lines=20> */
.L_x_407:
[----:B------:R-:W-:Y:S05]  /*3030*/  BSYNC.RECONVERGENT B1 ;  /* 0x0000000000017941 */ /* 0x000fea0003800200 */
.L_x_406:
        /* <DEDUP_REMOVED lines=32> */
.L_x_409:
[----:B------:R-:W-:Y:S05]  /*3240*/  BSYNC.RECONVERGENT B1 ;  /* 0x0000000000017941 */ /* 0x000fea0003800200 */
.L_x_408:
[----:B------:R-:W-:Y:S01]  /*3250*/  UISETP.GE.AND UP0, UPT, UR8, 0x81, UPT ;  /* 0x000000810800788c */ /* 0x000fe2000bf06270 */
[----:B------:R-:W-:Y:S01]  /*3260*/  IMAD.MOV.U32 R9, RZ, RZ, R11 ;  /* 0x000000ffff097224 */ /* 0x000fe200078e000b */
        /* <DEDUP_REMOVED lines=30> */
.L_x_411:
[----:B------:R-:W-:Y:S05]  /*3450*/  BSYNC.RECONVERGENT B1 ;  /* 0x0000000000017941 */ /* 0x000fea0003800200 */
.L_x_410:
        /* <DEDUP_REMOVED lines=32> */
.L_x_413:
[----:B------:R-:W-:Y:S05]  /*3660*/  BSYNC.RECONVERGENT B1 ;  /* 0x0000000000017941 */ /* 0x000fea0003800200 */
.L_x_412:
        /* <DEDUP_REMOVED lines=13> */
[----:B------:R-:W-:Y:S01]  /*3740*/  MOV R6, R2 ;  /* 0x0000000200067202 */ /* 0x000fe20000000f00 */
[----:B------:R-:W-:Y:S02]  /*3750*/  IMAD.MOV.U32 R7, RZ, RZ, R3 ;  /* 0x000000ffff077224 */ /* 0x000fe400078e0003 */
[----:B-1----:R-:W-:Y:S02]  /*3760*/  IMAD.MOV.U32 R9, RZ, RZ, R12 ;  /* 0x000000ffff097224 */ /* 0x002fe400078e000c */
        /* <DEDUP_REMOVED lines=16> */
.L_x_415:
[----:B------:R-:W-:Y:S05]  /*3870*/  BSYNC.RECONVERGENT B1 ;  /* 0x0000000000017941 */ /* 0x000fea0003800200 */
.L_x_414:
        /* <DEDUP_REMOVED lines=32> */
.L_x_347:
        /* <DEDUP_REMOVED lines=34> */
[----:B------:R-:W-:-:S04]  /*3ca0*/  IMAD.MOV.U32 R15, RZ, RZ, 0x500 ;  /* 0x00000500ff0f7424 */ /* 0x000fc800078e00ff */
        /* <DEDUP_REMOVED lines=8> */
[----:B------:R-:W-:Y:S02]  /*3d30*/  @P2 MOV R9, R13 ;  /* 0x0000000d00092202 */ /* 0x000fe40000000f00 */
[----:B------:R-:W-:-:S04]  /*3d40*/  @P2 SEL R7, R11, R7, P0 ;  /* 0x000000070b072207 */ /* 0x000fc80000000000 */
        /* <DEDUP_REMOVED lines=11> */
[----:B------:R-:W-:Y:S01]  /*3e00*/  IMAD.MOV.U32 R27, RZ, RZ, R2 ;  /* 0x000000ffff1b7224 */ /* 0x000fe200078e0002 */
[----:B------:R-:W0:Y:S01]  /*3e10*/  LDCU UR4, c[0x0][0x390] ;  /* 0x00007200ff0477ac */ /* 0x000e220008000800 */
[----:B------:R-:W-:Y:S02]  /*3e20*/  IMAD.MOV.U32 R24, RZ, RZ, R3 ;  /* 0x000000ffff187224 */ /* 0x000fe400078e0003 */
[----:B------:R-:W-:-:S07]  /*3e30*/  IMAD.MOV.U32 R25, RZ, RZ, 0x500 ;  /* 0x00000500ff197424 */ /* 0x000fce00078e00ff */
.L_x_417:
[----:B------:R-:W1:Y:S01]  /*3e40*/  LDC.64 R22, c[0x0][0x380] ;  /* 0x0000e000ff167b82 */ /* 0x000e620000000a00 */
[----:B------:R-:W-:-:S04]  /*3e50*/  IMAD.IADD R3, R0, 0x1, R25 ;  /* 0x0000000100037824 */ /* 0x000fc800078e0219 */
[----:B-1----:R-:W-:-:S05]  /*3e60*/  IMAD.WIDE.U32 R22, R3, 0x10, R22 ;  /* 0x0000001003167825 */ /* 0x002fca00078e0016 */
        /* <DEDUP_REMOVED lines=17> */
[----:B------:R-:W-:-:S06]  /*3f80*/  @P2 IMAD.MOV.U32 R6, RZ, RZ, R29 ;  /* 0x000000ffff062224 */ /* 0x000fcc00078e001d */
[----:B----4-:R-:W-:Y:S01]  /*3f90*/  DSETP.GEU.AND P1, PT, R6, R10, PT ;  /* 0x0000000a0600722a */ /* 0x010fe20003f2e000 */
[----:B------:R-:W-:Y:S02]  /*3fa0*/  @P2 SEL R8, R27, R8, P0 ;  /* 0x000000081b082207 */ /* 0x000fe40000000000 */
[----:B------:R-:W-:-:S11]  /*3fb0*/  @P2 SEL R9, R24, R9, P0 ;  /* 0x0000000918092207 */ /* 0x000fd60000000000 */
[----:B-----5:R-:W-:-:S04]  /*3fc0*/  @P1 ISETP.GE.U32.AND P0, PT, R8, R12, PT ;  /* 0x0000000c0800120c */ /* 0x020fc80003f06070 */
        /* <DEDUP_REMOVED lines=25> */
[----:B------:R-:W-:Y:S01]  /*4160*/  @P1 IMAD.MOV.U32 R19, RZ, RZ, R15 ;  /* 0x000000ffff131224 */ /* 0x000fe200078e000f */
[----:B------:R-:W-:Y:S02]  /*4170*/  @P1 SEL R20, R16, R20, P0 ;  /* 0x0000001410141207 */ /* 0x000fe40000000000 */
[----:B------:R-:W-:Y:S01]  /*4180*/  @P1 SEL R21, R17, R21, P0 ;  /* 0x0000001511151207 */ /* 0x000fe20000000000 */
[----:B------:R-:W-:-:S05]  /*4190*/  VIADD R7, R25, 0xa00 ;  /* 0x00000a0019077836 */ /* 0x000fca0000000000 */
[----:B0-----:R-:W-:Y:S01]  /*41a0*/  ISETP.GT.AND P1, PT, R7, UR4, PT ;  /* 0x0000000407007c0c */ /* 0x001fe2000bf24270 */
[----:B------:R-:W-:-:S04]  /*41b0*/  VIADD R15, R25, 0x500 ;  /* 0x00000500190f7836 */ /* 0x000fc80000000000 */
[----:B------:R-:W-:Y:S01]  /*41c0*/  IMAD.MOV.U32 R25, RZ, RZ, R15 ;  /* 0x000000ffff197224 */ /* 0x000fe200078e000f */
[----:B--2---:R-:W-:-:S14]  /*41d0*/  DSETP.GEU.AND P2, PT, R18, R4, PT ;  /* 0x000000041200722a */ /* 0x004fdc0003f4e000 */
[----:B------:R-:W-:-:S04]  /*41e0*/  @P2 ISETP.GE.U32.AND P0, PT, R20, R2, PT ;  /* 0x000000021400220c */ /* 0x000fc80003f06070 */
[----:B------:R-:W-:-:S13]  /*41f0*/  @P2 ISETP.GE.AND.EX P0, PT, R21, R3, PT, P0 ;  /* 0x000000031500220c */ /* 0x000fda0003f06300 */
[----:B------:R-:W-:-:S06]  /*4200*/  @P2 DSETP.GT.OR P0, PT, R18, R4, !P0 ;  /* 0x000000041200222a */ /* 0x000fcc0004704400 */
[----:B------:R-:W-:Y:S02]  /*4210*/  @P2 FSEL R6, R18, R4, P0 ;  /* 0x0000000412062208 */ /* 0x000fe40000000000 */
[----:B------:R-:W-:Y:S02]  /*4220*/  @P2 FSEL R19, R19, R5, P0 ;  /* 0x0000000513132208 */ /* 0x000fe40000000000 */
[----:B------:R-:W-:Y:S02]  /*4230*/  @P2 SEL R2, R20, R2, P0 ;  /* 0x0000000214022207 */ /* 0x000fe40000000000 */
[----:B------:R-:W-:Y:S01]  /*4240*/  @P2 SEL R3, R21, R3, P0 ;  /* 0x0000000315032207 */ /* 0x000fe20000000000 */
[----:B------:R-:W-:Y:S02]  /*4250*/  @P2 IMAD.MOV.U32 R4, RZ, RZ, R6 ;  /* 0x000000ffff042224 */ /* 0x000fe400078e0006 */
[----:B------:R-:W-:Y:S02]  /*4260*/  @P2 IMAD.MOV.U32 R5, RZ, RZ, R19 ;  /* 0x000000ffff052224 */ /* 0x000fe400078e0013 */
[----:B------:R-:W-:-:S02]  /*4270*/  IMAD.MOV.U32 R27, RZ, RZ, R2 ;  /* 0x000000ffff1b7224 */ /* 0x000fc400078e0002 */
[----:B------:R-:W-:Y:S01]  /*4280*/  IMAD.MOV.U32 R24, RZ, RZ, R3 ;  /* 0x000000ffff187224 */ /* 0x000fe200078e0003 */
[----:B------:R-:W-:Y:S06]  /*4290*/  @!P1 BRA `(.L_x_417) ;  /* 0xfffffff800e89947 */ /* 0x000fec000383ffff */
.L_x_416:
[----:B------:R-:W-:-:S13]  /*42a0*/  ISETP.GE.AND P0, PT, R15, UR4, PT ;  /* 0x000000040f007c0c */ /* 0x000fda000bf06270 */
[----:B------:R-:W-:Y:S05]  /*42b0*/  @P0 BRA `(.L_x_418) ;  /* 0x0000000800a40947 */ /* 0x000fea0003800000 */
[----:B------:R-:W-:Y:S01]  /*42c0*/  IADD3 R13, PT, PT, -R15, UR4, RZ ;  /* 0x000000040f0d7c10 */ /* 0x000fe2000fffe1ff */
[----:B------:R-:W-:Y:S03]  /*42d0*/  BSSY.RECONVERGENT B1, `(.L_x_418) ;  /* 0x00000a7000017945 */ /* 0x000fe60003800200 */
        /* <DEDUP_REMOVED lines=9> */
[----:B------:R-:W0:Y:S01]  /*4370*/  LDC.64 R6, c[0x0][0x380] ;  /* 0x0000e000ff067b82 */ /* 0x000e220000000a00 */
[----:B------:R-:W-:Y:S01]  /*4380*/  LEA.HI R8, R20, 0x1, RZ, 0x18 ;  /* 0x0000000114087811 */ /* 0x000fe200078fc0ff */
[----:B------:R-:W-:Y:S01]  /*4390*/  IMAD.IADD R21, R0, 0x1, R15 ;  /* 0x0000000100157824 */ /* 0x000fe200078e020f */
[----:B------:R-:W-:Y:S02]  /*43a0*/  MOV R12, R0 ;  /* 0x00000000000c7202 */ /* 0x000fe40000000f00 */
[----:B------:R-:W-:-:S05]  /*43b0*/  LOP3.LUT R8, R8, 0x3, RZ, 0xc0, !PT ;  /* 0x0000000308087812 */ /* 0x000fca00078ec0ff */
[----:B------:R-:W-:-:S07]  /*43c0*/  IMAD.MOV R14, RZ, RZ, -R8 ;  /* 0x000000ffff0e7224 */ /* 0x000fce00078e0a08 */
.L_x_424:
[----:B0-----:R-:W-:-:S05]  /*43d0*/  IMAD.WIDE.U32 R18, R21, 0x10, R6 ;  /* 0x0000001015127825 */ /* 0x001fca00078e0006 */
[----:B------:R-:W2:Y:S04]  /*43e0*/  LDG.E.64.CONSTANT R8, desc[UR6][R18.64] ;  /* 0x0000000612087981 */ /* 0x000ea8000c1e9b00 */
[----:B------:R-:W3:Y:S01]  /*43f0*/  LDG.E.64.CONSTANT R10, desc[UR6][R18.64+0x8] ;  /* 0x00000806120a7981 */ /* 0x000ee2000c1e9b00 */
[----:B------:R-:W-:Y:S01]  /*4400*/  VIADD R14, R14, 0x1 ;  /* 0x000000010e0e7836 */ /* 0x000fe20000000000 */
[----:B------:R-:W-:Y:S01]  /*4410*/  BSSY.RECONVERGENT B3, `(.L_x_422) ;  /* 0x000001a000037945 */ /* 0x000fe20003800200 */
[----:B------:R-:W-:Y:S02]  /*4420*/  IMAD.MOV.U32 R23, RZ, RZ, R2 ;  /* 0x000000ffff177224 */ /* 0x000fe400078e0002 */
        /* <DEDUP_REMOVED lines=24> */
.L_x_423:
[----:B------:R-:W-:Y:S05]  /*45b0*/  BSYNC.RECONVERGENT B3 ;  /* 0x0000000000037941 */ /* 0x000fea0003800200 */
.L_x_422:
[----:B------:R-:W-:Y:S02]  /*45c0*/  VIADD R12, R12, 0x100 ;  /* 0x000001000c0c7836 */ /* 0x000fe40000000000 */
[----:B------:R-:W-:Y:S01]  /*45d0*/  VIADD R21, R21, 0x100 ;  /* 0x0000010015157836 */ /* 0x000fe20000000000 */
[----:B------:R-:W-:Y:S06]  /*45e0*/  @P2 BRA `(.L_x_424) ;  /* 0xfffffffc00782947 */ /* 0x000fec000383ffff */
.L_x_421:
[----:B------:R-:W-:Y:S05]  /*45f0*/  BSYNC.RECONVERGENT B2 ;  /* 0x0000000000027941 */ /* 0x000fea0003800200 */
.L_x_420:
[----:B------:R-:W-:-:S13]  /*4600*/  ISETP.GE.U32.AND P0, PT, R20, 0x300, PT ;  /* 0x000003001400780c */ /* 0x000fda0003f06070 */
[----:B------:R-:W-:Y:S05]  /*4610*/  @!P0 BRA `(.L_x_419) ;  /* 0x0000000400c88947 */ /* 0x000fea0003800000 */
[----:B------:R-:W0:Y:S01]  /*4620*/  LDCU.64 UR8, c[0x0][0x380] ;  /* 0x00007000ff0877ac */ /* 0x000e220008000a00 */
[----:B------:R-:W1:Y:S01]  /*4630*/  LDC.64 R10, c[0x0][0x380] ;  /* 0x0000e000ff0a7b82 */ /* 0x000e620000000a00 */
[C---:B------:R-:W-:Y:S01]  /*4640*/  IADD3 R17, P0, PT, R12.reuse, R15, RZ ;  /* 0x0000000f0c117210 */ /* 0x040fe20007f1e0ff */
[----:B------:R-:W-:-:S04]  /*4650*/  IMAD.IADD R15, R12, 0x1, R15 ;  /* 0x000000010c0f7824 */ /* 0x000fc800078e020f */
[----:B------:R-:W-:Y:S01]  /*4660*/  IMAD.X R6, RZ, RZ, RZ, P0 ;  /* 0x000000ffff067224 */ /* 0x000fe200000e06ff */
[----:B0-----:R-:W-:-:S04]  /*4670*/  LEA R14, P1, R17, UR8, 0x4 ;  /* 0x00000008110e7c11 */ /* 0x001fc8000f8220ff */
[----:B------:R-:W-:Y:S02]  /*4680*/  IADD3 R14, P0, PT, R14, 0x3008, RZ ;  /* 0x000030080e0e7810 */ /* 0x000fe40007f1e0ff */
[----:B------:R-:W-:-:S05]  /*4690*/  LEA.HI.X R17, R17, UR9, R6, 0x4, P1 ;  /* 0x0000000911117c11 */ /* 0x000fca00088f2406 */
[----:B------:R-:W-:-:S07]  /*46a0*/  IMAD.X R17, RZ, RZ, R17, P0 ;  /* 0x000000ffff117224 */ /* 0x000fce00000e0611 */
.L_x_433:
[----:B-1----:R-:W-:-:S05]  /*46b0*/  IMAD.WIDE.U32 R8, R15, 0x10, R10 ;  /* 0x000000100f087825 */ /* 0x002fca00078e000a */
[----:B------:R-:W2:Y:S04]  /*46c0*/  LDG.E.64.CONSTANT R22, desc[UR6][R8.64] ;  /* 0x0000000608167981 */ /* 0x000ea8000c1e9b00 */
[----:B------:R0:W3:Y:S02]  /*46d0*/  LDG.E.64.CONSTANT R6, desc[UR6][R8.64+0x8] ;  /* 0x0000080608067981 */ /* 0x0000e4000c1e9b00 */
[----:B0-----:R-:W-:Y:S02]  /*46e0*/  IMAD.MOV.U32 R8, RZ, RZ, R14 ;  /* 0x000000ffff087224 */ /* 0x001fe400078e000e */
[----:B------:R-:W-:-:S05]  /*46f0*/  IMAD.MOV.U32 R9, RZ, RZ, R17 ;  /* 0x000000ffff097224 */ /* 0x000fca00078e0011 */
[----:B------:R0:W5:Y:S04]  /*4700*/  LDG.E.64.CONSTANT R20, desc[UR6][R8.64+-0x2008] ;  /* 0xffdff80608147981 */ /* 0x000168000c1e9b00 */
[----:B------:R0:W5:Y:S01]  /*4710*/  LDG.E.64.CONSTANT R18, desc[UR6][R8.64+-0x2000] ;  /* 0xffe0000608127981 */ /* 0x000162000c1e9b00 */
[----:B------:R-:W-:Y:S01]  /*4720*/  BSSY.RECONVERGENT B2, `(.L_x_425) ;  /* 0x0000015000027945 */ /* 0x000fe20003800200 */
[----:B--2---:R-:W-:Y:S01]  /*4730*/  DSETP.GEU.AND P0, PT, R4, R22, PT ;  /* 0x000000160400722a */ /* 0x004fe20003f0e000 */
[----:B------:R-:W-:Y:S02]  /*4740*/  IMAD.MOV.U32 R16, RZ, RZ, R22 ;  /* 0x000000ffff107224 */ /* 0x000fe400078e0016 */
[----:B------:R-:W-:Y:S01]  /*4750*/  IMAD.MOV.U32 R17, RZ, RZ, R23 ;  /* 0x000000ffff117224 */ /* 0x000fe200078e0017 */
[----:B---3--:R-:W-:Y:S01]  /*4760*/  MOV R29, R7 ;  /* 0x00000007001d7202 */ /* 0x008fe20000000f00 */
[----:B------:R-:W-:-:S09]  /*4770*/  IMAD.MOV.U32 R27, RZ, RZ, R6 ;  /* 0x000000ffff1b7224 */ /* 0x000fd200078e0006 */
        /* <DEDUP_REMOVED lines=15> */
.L_x_426:
[----:B------:R-:W-:Y:S05]  /*4870*/  BSYNC.RECONVERGENT B2 ;  /* 0x0000000000027941 */ /* 0x000fea0003800200 */
.L_x_425:
[----:B------:R0:W5:Y:S04]  /*4880*/  LDG.E.64.CONSTANT R6, desc[UR6][R8.64+-0x1008] ;  /* 0xffeff80608067981 */ /* 0x000168000c1e9b00 */
[----:B------:R0:W5:Y:S02]  /*4890*/  LDG.E.64.CONSTANT R4, desc[UR6][R8.64+-0x1000] ;  /* 0xfff0000608047981 */ /* 0x000164000c1e9b00 */
[----:B-----5:R-:W-:Y:S01]  /*48a0*/  DSETP.GEU.AND P0, PT, R16, R20, PT ;  /* 0x000000141000722a */ /* 0x020fe20003f0e000 */
[----:B------:R-:W-:Y:S01]  /*48b0*/  BSSY.RECONVERGENT B2, `(.L_x_427) ;  /* 0x0000014000027945 */ /* 0x000fe20003800200 */
[----:B------:R-:W-:Y:S02]  /*48c0*/  IMAD.MOV.U32 R2, RZ, RZ, R20 ;  /* 0x000000ffff027224 */ /* 0x000fe400078e0014 */
[----:B------:R-:W-:-:S02]  /*48d0*/  IMAD.MOV.U32 R3, RZ, RZ, R21 ;  /* 0x000000ffff037224 */ /* 0x000fc400078e0015 */
        /* <DEDUP_REMOVED lines=17> */
.L_x_428:
[----:B------:R-:W-:Y:S05]  /*49f0*/  BSYNC.RECONVERGENT B2 ;  /* 0x0000000000027941 */ /* 0x000fea0003800200 */
.L_x_427:
[----:B------:R0:W5:Y:S04]  /*4a00*/  LDG.E.64.CONSTANT R16, desc[UR6][R8.64+-0x8] ;  /* 0xfffff80608107981 */ /* 0x000168000c1e9b00 */
[----:B------:R0:W5:Y:S01]  /*4a10*/  LDG.E.64.CONSTANT R18, desc[UR6][R8.64] ;  /* 0x0000000608127981 */ /* 0x000162000c1e9b00 */
[----:B------:R-:W-:Y:S01]  /*4a20*/  DSETP.GEU.AND P0, PT, R2, R6, PT ;  /* 0x000000060200722a */ /* 0x000fe20003f0e000 */
[----:B------:R-:W-:Y:S01]  /*4a30*/  BSSY.RECONVERGENT B2, `(.L_x_429) ;  /* 0x0000014000027945 */ /* 0x000fe20003800200 */
[----:B------:R-:W-:Y:S02]  /*4a40*/  IMAD.MOV.U32 R20, RZ, RZ, R6 ;  /* 0x000000ffff147224 */ /* 0x000fe400078e0006 */
[----:B------:R-:W-:Y:S02]  /*4a50*/  IMAD.MOV.U32 R21, RZ, RZ, R7 ;  /* 0x000000ffff157224 */ /* 0x000fe400078e0007 */
[----:B------:R-:W-:-:S02]  /*4a60*/  IMAD.MOV.U32 R29, RZ, RZ, R4 ;  /* 0x000000ffff1d7224 */ /* 0x000fc400078e0004 */
        /* <DEDUP_REMOVED lines=16> */
.L_x_430:
[----:B------:R-:W-:Y:S05]  /*4b70*/  BSYNC.RECONVERGENT B2 ;  /* 0x0000000000027941 */ /* 0x000fea0003800200 */
.L_x_429:
[----:B-----5:R-:W-:Y:S01]  /*4b80*/  DSETP.GEU.AND P0, PT, R20, R16, PT ;  /* 0x000000101400722a */ /* 0x020fe20003f0e000 */
[----:B------:R-:W-:Y:S01]  /*4b90*/  BSSY.RECONVERGENT B2, `(.L_x_431) ;  /* 0x0000014000027945 */ /* 0x000fe20003800200 */
[----:B------:R-:W-:Y:S02]  /*4ba0*/  IMAD.MOV.U32 R4, RZ, RZ, R16 ;  /* 0x000000ffff047224 */ /* 0x000fe400078e0010 */
[----:B------:R-:W-:Y:S02]  /*4bb0*/  IMAD.MOV.U32 R5, RZ, RZ, R17 ;  /* 0x000000ffff057224 */ /* 0x000fe400078e0011 */
[----:B------:R-:W-:Y:S02]  /*4bc0*/  IMAD.MOV.U32 R2, RZ, RZ, R18 ;  /* 0x000000ffff027224 */ /* 0x000fe400078e0012 */
[----:B------:R-:W-:-:S06]  /*4bd0*/  IMAD.MOV.U32 R3, RZ, RZ, R19 ;  /* 0x000000ffff037224 */ /* 0x000fcc00078e0013 */
[----:B------:R-:W-:Y:S05]  /*4be0*/  @!P0 BRA `(.L_x_432) ;  /* 0x0000000000388947 */ /* 0x000fea0003800000 */
[----:B------:R-:W-:Y:S01]  /*4bf0*/  DSETP.GT.AND P0, PT, R20, R16, PT ;  /* 0x000000101400722a */ /* 0x000fe20003f04000 */
[----:B------:R-:W-:Y:S01]  /*4c00*/  MOV R4, R20 ;  /* 0x0000001400047202 */ /* 0x000fe20000000f00 */
[----:B------:R-:W-:Y:S02]  /*4c10*/  IMAD.MOV.U32 R5, RZ, RZ, R21 ;  /* 0x000000ffff057224 */ /* 0x000fe400078e0015 */
[----:B------:R-:W-:Y:S02]  /*4c20*/  IMAD.MOV.U32 R2, RZ, RZ, R29 ;  /* 0x000000ffff027224 */ /* 0x000fe400078e001d */
[----:B------:R-:W-:-:S08]  /*4c30*/  IMAD.MOV.U32 R3, RZ, RZ, R27 ;  /* 0x000000ffff037224 */ /* 0x000fd000078e001b */
        /* <DEDUP_REMOVED lines=9> */
.L_x_432:
[----:B------:R-:W-:Y:S05]  /*4cd0*/  BSYNC.RECONVERGENT B2 ;  /* 0x0000000000027941 */ /* 0x000fea0003800200 */
.L_x_431:
[----:B------:R-:W-:Y:S01]  /*4ce0*/  VIADD R12, R12, 0x400 ;  /* 0x000004000c0c7836 */ /* 0x000fe20000000000 */
[----:B------:R-:W-:Y:S01]  /*4cf0*/  IADD3 R14, P1, PT, R8, 0x4000, RZ ;  /* 0x00004000080e7810 */ /* 0x000fe20007f3e0ff */
[----:B------:R-:W-:-:S03]  /*4d00*/  VIADD R15, R15, 0x400 ;  /* 0x000004000f0f7836 */ /* 0x000fc60000000000 */
[----:B------:R-:W-:Y:S01]  /*4d10*/  ISETP.GE.AND P0, PT, R12, R13, PT ;  /* 0x0000000d0c00720c */ /* 0x000fe20003f06270 */
[----:B------:R-:W-:-:S12]  /*4d20*/  IMAD.X R17, RZ, RZ, R9, P1 ;  /* 0x000000ffff117224 */ /* 0x000fd800008e0609 */
[----:B------:R-:W-:Y:S05]  /*4d30*/  @!P0 BRA `(.L_x_433) ;  /* 0xfffffff8005c8947 */ /* 0x000fea000383ffff */
.L_x_419:
[----:B------:R-:W-:Y:S05]  /*4d40*/  BSYNC.RECONVERGENT B1 ;  /* 0x0000000000017941 */ /* 0x000fea0003800200 */
.L_x_418:
        /* <DEDUP_REMOVED lines=32> */
.L_x_435:
[----:B------:R-:W-:Y:S05]  /*4f50*/  BSYNC.RECONVERGENT B1 ;  /* 0x0000000000017941 */ /* 0x000fea0003800200 */
.L_x_434:
        /* <DEDUP_REMOVED lines=12> */
[----:B---3--:R-:W-:Y:S01]  /*5020*/  IMAD.MOV.U32 R8, RZ, RZ, R14 ;  /* 0x000000ffff087224 */ /* 0x008fe200078e000e */
[----:B------:R-:W-:Y:S01]  /*5030*/  MOV R2, R4 ;  /* 0x0000000400027202 */ /* 0x000fe20000000f00 */
[----:B----4-:R-:W-:Y:S02]  /*5040*/  IMAD.MOV.U32 R9, RZ, RZ, R13 ;  /* 0x000000ffff097224 */ /* 0x010fe400078e000d */
[----:B------:R-:W-:-:S09]  /*5050*/  IMAD.MOV.U32 R3, RZ, RZ, R5 ;  /* 0x000000ffff037224 */ /* 0x000fd200078e0005 */
        /* <DEDUP_REMOVED lines=15> */
.L_x_437:
[----:B------:R-:W-:Y:S05]  /*5150*/  BSYNC.RECONVERGENT B1 ;  /* 0x0000000000017941 */ /* 0x000fea0003800200 */
.L_x_436:
[----:B------:R-:W-:Y:S01]  /*5160*/  ISETP.GT.AND P0, PT, R10, 0x1b, PT ;  /* 0x0000001b0a00780c */ /* 0x000fe20003f04270 */
[----:B0-----:R0:W0:Y:S01]  /*5170*/  SHFL.DOWN PT, R6, R2, 0x4, 0x1f ;  /* 0x08801f0002067f89 */ /* 0x00102200000e0000 */
[----:B------:R-:W-:Y:S01]  /*5180*/  BSSY.RECONVERGENT B1, `(.L_x_438) ;  /* 0x000001d000017945 */ /* 0x000fe20003800200 */
[----:B------:R-:W-:Y:S02]  /*5190*/  IMAD.MOV.U32 R11, RZ, RZ, R8 ;  /* 0x000000ffff0b7224 */ /* 0x000fe400078e0008 */
[----:B------:R0:W0:Y:S01]  /*51a0*/  SHFL.DOWN PT, R7, R3, 0x4, 0x1f ;  /* 0x08801f0003077f89 */ /* 0x00002200000e0000 */
[----:B------:R-:W-:Y:S02]  /*51b0*/  IMAD.MOV.U32 R12, RZ, RZ, R9 ;  /* 0x000000ffff0c7224 */ /* 0x000fe400078e0009 */
[----:B-1----:R-:W-:Y:S01]  /*51c0*/  IMAD.MOV.U32 R4, RZ, RZ, R2 ;  /* 0x000000ffff047224 */ /* 0x002fe200078e0002 */
[----:B----4-:R1:W4:Y:S01]  /*51d0*/  SHFL.DOWN PT, R13, R8, 0x4, 0x1f ;  /* 0x08801f00080d7f89 */ /* 0x01032200000e0000 */
[----:B--2---:R-:W-:-:S03]  /*51e0*/  IMAD.MOV.U32 R5, RZ, RZ, R3 ;  /* 0x000000ffff057224 */ /* 0x004fc600078e0003 */
[----:B---3--:R1:W2:Y:S01]  /*51f0*/  SHFL.DOWN PT, R14, R9, 0x4, 0x1f ;  /* 0x08801f00090e7f89 */ /* 0x0082a200000e0000 */
[----:B------:R-:W-:Y:S05]  /*5200*/  @P0 BRA `(.L_x_439) ;  /* 0x0000000000500947 */ /* 0x000fea0003800000 */
[----:B0-----:R-:W-:Y:S01]  /*5210*/  DSETP.GEU.AND P0, PT, R2, R6, PT ;  /* 0x000000060200722a */ /* 0x001fe20003f0e000 */
[----:B----4-:R-:W-:Y:S02]  /*5220*/  IMAD.MOV.U32 R11, RZ, RZ, R13 ;  /* 0x000000ffff0b7224 */ /* 0x010fe400078e000d */
[----:B--2---:R-:W-:Y:S02]  /*5230*/  IMAD.MOV.U32 R12, RZ, RZ, R14 ;  /* 0x000000ffff0c7224 */ /* 0x004fe400078e000e */
        /* <DEDUP_REMOVED lines=17> */
.L_x_439:
[----:B------:R-:W-:Y:S05]  /*5350*/  BSYNC.RECONVERGENT B1 ;  /* 0x0000000000017941 */ /* 0x000fea0003800200 */
.L_x_438:
[----:B------:R-:W-:Y:S01]  /*5360*/  ISETP.GT.AND P0, PT, R10, 0x17, PT ;  /* 0x000000170a00780c */ /* 0x000fe20003f04270 */
[----:B0-----:R0:W3:Y:S01]  /*5370*/  SHFL.DOWN PT, R2, R4, 0x8, 0x1f ;  /* 0x09001f0004027f89 */ /* 0x0010e200000e0000 */
[----:B------:R-:W-:Y:S01]  /*5380*/  BSSY.RECONVERGENT B1, `(.L_x_440) ;  /* 0x000001d000017945 */ /* 0x000fe20003800200 */
[----:B-1----:R-:W-:Y:S02]  /*5390*/  IMAD.MOV.U32 R8, RZ, RZ, R11 ;  /* 0x000000ffff087224 */ /* 0x002fe400078e000b */
[----:B------:R0:W1:Y:S01]  /*53a0*/  SHFL.DOWN PT, R3, R5, 0x8, 0x1f ;  /* 0x09001f0005037f89 */ /* 0x00006200000e0000 */
[----:B------:R-:W-:Y:S02]  /*53b0*/  IMAD.MOV.U32 R9, RZ, RZ, R12 ;  /* 0x000000ffff097224 */ /* 0x000fe400078e000c */
[----:B------:R-:W-:Y:S01]  /*53c0*/  IMAD.MOV.U32 R6, RZ, RZ, R4 ;  /* 0x000000ffff067224 */ /* 0x000fe200078e0004 */
[----:B--2---:R0:W2:Y:S01]  /*53d0*/  SHFL.DOWN PT, R14, R11, 0x8, 0x1f ;  /* 0x09001f000b0e7f89 */ /* 0x0040a200000e0000 */
[----:B------:R-:W-:-:S03]  /*53e0*/  IMAD.MOV.U32 R7, RZ, RZ, R5 ;  /* 0x000000ffff077224 */ /* 0x000fc600078e0005 */
[----:B----4-:R0:W4:Y:S01]  /*53f0*/  SHFL.DOWN PT, R13, R12, 0x8, 0x1f ;  /* 0x09001f000c0d7f89 */ /* 0x01012200000e0000 */
[----:B------:R-:W-:Y:S05]  /*5400*/  @P0 BRA `(.L_x_441) ;  /* 0x0000000000500947 */ /* 0x000fea0003800000 */
[----:B-1-3--:R-:W-:Y:S01]  /*5410*/  DSETP.GEU.AND P0, PT, R4, R2, PT ;  /* 0x000000020400722a */ /* 0x00afe20003f0e000 */
[----:B--2---:R-:W-:Y:S01]  /*5420*/  IMAD.MOV.U32 R8, RZ, RZ, R14 ;  /* 0x000000ffff087224 */ /* 0x004fe200078e000e */
        /* <DEDUP_REMOVED lines=18> */
.L_x_441:
[----:B------:R-:W-:Y:S05]  /*5550*/  BSYNC.RECONVERGENT B1 ;  /* 0x0000000000017941 */ /* 0x000fea0003800200 */
.L_x_440:
[----:B------:R-:W-:Y:S01]  /*5560*/  ISETP.GT.AND P0, PT, R10, 0xf, PT ;  /* 0x0000000f0a00780c */ /* 0x000fe20003f04270 */
[----:B0-----:R0:W0:Y:S01]  /*5570*/  SHFL.DOWN PT, R4, R6, 0x10, 0x1f ;  /* 0x0a001f0006047f89 */ /* 0x00102200000e0000 */
[----:B------:R-:W-:Y:S01]  /*5580*/  BSSY.RECONVERGENT B1, `(.L_x_442) ;  /* 0x000001d000017945 */ /* 0x000fe20003800200 */
[----:B--2---:R-:W-:Y:S02]  /*5590*/  IMAD.MOV.U32 R14, RZ, RZ, R8 ;  /* 0x000000ffff0e7224 */ /* 0x004fe400078e0008 */
[----:B------:R2:W0:Y:S01]  /*55a0*/  SHFL.DOWN PT, R5, R7, 0x10, 0x1f ;  /* 0x0a001f0007057f89 */ /* 0x00042200000e0000 */
[----:B------:R-:W-:Y:S02]  /*55b0*/  IMAD.MOV.U32 R15, RZ, RZ, R9 ;  /* 0x000000ffff0f7224 */ /* 0x000fe400078e0009 */
[----:B---3--:R-:W-:Y:S01]  /*55c0*/  IMAD.MOV.U32 R2, RZ, RZ, R6 ;  /* 0x000000ffff027224 */ /* 0x008fe200078e0006 */
[----:B------:R2:W3:Y:S01]  /*55d0*/  SHFL.DOWN PT, R11, R8, 0x10, 0x1f ;  /* 0x0a001f00080b7f89 */ /* 0x0004e200000e0000 */
[----:B-1----:R-:W-:-:S03]  /*55e0*/  IMAD.MOV.U32 R3, RZ, RZ, R7 ;  /* 0x000000ffff037224 */ /* 0x002fc600078e0007 */
[----:B------:R2:W1:Y:S01]  /*55f0*/  SHFL.DOWN PT, R12, R9, 0x10, 0x1f ;  /* 0x0a001f00090c7f89 */ /* 0x00046200000e0000 */
[----:B------:R-:W-:Y:S05]  /*5600*/  @P0 BRA `(.L_x_443) ;  /* 0x0000000000500947 */ /* 0x000fea0003800000 */
[----:B0-----:R-:W-:Y:S01]  /*5610*/  DSETP.GEU.AND P0, PT, R6, R4, PT ;  /* 0x000000040600722a */ /* 0x001fe20003f0e000 */
[----:B---3--:R-:W-:Y:S02]  /*5620*/  IMAD.MOV.U32 R14, RZ, RZ, R11 ;  /* 0x000000ffff0e7224 */ /* 0x008fe400078e000b */
        /* <DEDUP_REMOVED lines=18> */
.L_x_443:
[----:B------:R-:W-:Y:S05]  /*5750*/  BSYNC.RECONVERGENT B1 ;  /* 0x0000000000017941 */ /* 0x000fea0003800200 */
.L_x_442:
[----:B------:R-:W-:Y:S01]  /*5760*/  ISETP.NE.AND P0, PT, R10, RZ, PT ;  /* 0x000000ff0a00720c */ /* 0x000fe20003f05270 */
[----:B------:R-:W-:-:S12]  /*5770*/  BSSY.RECONVERGENT B1, `(.L_x_444) ;  /* 0x000000a000017945 */ /* 0x000fd80003800200 */
[----:B------:R-:W-:Y:S05]  /*5780*/  @P0 BRA `(.L_x_445) ;  /* 0x0000000000200947 */ /* 0x000fea0003800000 */
[----:B0-----:R-:W0:Y:S01]  /*5790*/  S2R R6, SR_CgaCtaId ;  /* 0x0000000000067919 */ /* 0x001e220000008800 */
[----:B------:R-:W-:Y:S02]  /*57a0*/  MOV R5, 0x400 ;  /* 0x0000040000057802 */ /* 0x000fe40000000f00 */
[----:B------:R-:W-:-:S04]  /*57b0*/  SHF.R.U32.HI R4, RZ, 0x1, R0 ;  /* 0x00000001ff047819 */ /* 0x000fc80000011600 */
[----:B------:R-:W-:Y:S02]  /*57c0*/  LOP3.LUT R4, R4, 0x1f0, RZ, 0xc0, !PT ;  /* 0x000001f004047812 */ /* 0x000fe400078ec0ff */
[----:B0-----:R-:W-:-:S05]  /*57d0*/  LEA R5, R6, R5, 0x18 ;  /* 0x0000000506057211 */ /* 0x001fca00078ec0ff */
[----:B------:R-:W-:-:S05]  /*57e0*/  IMAD.IADD R5, R4, 0x1, R5 ;  /* 0x0000000104057824 */ /* 0x000fca00078e0205 */
[----:B------:R0:W-:Y:S04]  /*57f0*/  STS.64 [R5+0x10], R14 ;  /* 0x0000100e05007388 */ /* 0x0001e80000000a00 */
[----:B------:R0:W-:Y:S02]  /*5800*/  STS.64 [R5+0x8], R2 ;  /* 0x0000080205007388 */ /* 0x0001e40000000a00 */
.L_x_445:
[----:B------:R-:W-:Y:S05]  /*5810*/  BSYNC.RECONVERGENT B1 ;  /* 0x0000000000017941 */ /* 0x000fea0003800200 */
.L_x_444:
        /* <DEDUP_REMOVED lines=8> */
[----:B--2---:R-:W2:Y:S04]  /*58a0*/  LDS.128 R4, [R0+0x20] ;  /* 0x0000200000047984 */ /* 0x004ea80000000c00 */
[----:B-1--4-:R1:W4:Y:S04]  /*58b0*/  LDS.64 R12, [R0+0x80] ;  /* 0x00008000000c7984 */ /* 0x0123280000000a00 */
[----:B---3--:R1:W3:Y:S01]  /*58c0*/  LDS.128 R8, [R0+0x30] ;  /* 0x0000300000087984 */ /* 0x0082e20000000c00 */
[----:B0-----:R-:W-:Y:S01]  /*58d0*/  DSETP.GEU.AND P0, PT, R2, R16, PT ;  /* 0x000000100200722a */ /* 0x001fe20003f0e000 */
[----:B------:R-:W-:-:S02]  /*58e0*/  IMAD.MOV.U32 R24, RZ, RZ, R16 ;  /* 0x000000ffff187224 */ /* 0x000fc400078e0010 */
[----:B------:R-:W-:Y:S02]  /*58f0*/  IMAD.MOV.U32 R25, RZ, RZ, R17 ;  /* 0x000000ffff197224 */ /* 0x000fe400078e0011 */
[----:B--2---:R-:W-:Y:S02]  /*5900*/  IMAD.MOV.U32 R27, RZ, RZ, R4 ;  /* 0x000000ffff1b7224 */ /* 0x004fe400078e0004 */
[----:B------:R-:W-:-:S07]  /*5910*/  IMAD.MOV.U32 R29, RZ, RZ, R5 ;  /* 0x000000ffff1d7224 */ /* 0x000fce00078e0005 */
[----:B-1-34-:R-:W-:Y:S05]  /*5920*/  @!P0 BRA `(.L_x_447) ;  /* 0x0000000000388947 */ /* 0x01afea0003800000 */
        /* <DEDUP_REMOVED lines=14> */
.L_x_447:
[----:B------:R-:W-:Y:S05]  /*5a10*/  BSYNC.RECONVERGENT B1 ;  /* 0x0000000000017941 */ /* 0x000fea0003800200 */
.L_x_446:
        /* <DEDUP_REMOVED lines=23> */
.L_x_449:
[----:B------:R-:W-:Y:S05]  /*5b90*/  BSYNC.RECONVERGENT B1 ;  /* 0x0000000000017941 */ /* 0x000fea0003800200 */
.L_x_448:
        /* <DEDUP_REMOVED lines=21> */
.L_x_451:
[----:B------:R-:W-:Y:S05]  /*5cf0*/  BSYNC.RECONVERGENT B1 ;  /* 0x0000000000017941 */ /* 0x000fea0003800200 */
.L_x_450:
        /* <DEDUP_REMOVED lines=23> */
.L_x_453:
[----:B------:R-:W-:Y:S05]  /*5e70*/  BSYNC.RECONVERGENT B1 ;  /* 0x0000000000017941 */ /* 0x000fea0003800200 */
.L_x_452:
[----:B------:R-:W-:Y:S01]  /*5e80*/  DSETP.GEU.AND P0, PT, R14, R22, PT ;  /* 0x000000160e00722a */ /* 0x000fe20003f0e000 */
[----:B------:R-:W-:Y:S01]  /*5e90*/  BSSY.RECONVERGENT B1, `(.L_x_454) ;  /* 0x0000014000017945 */ /* 0x000fe20003800200 */
[----:B------:R-:W-:Y:S01]  /*5ea0*/  MOV R2, R22 ;  /* 0x0000001600027202 */ /* 0x000fe20000000f00 */
[----:B------:R-:W-:Y:S02]  /*5eb0*/  IMAD.MOV.U32 R3, RZ, RZ, R23 ;  /* 0x000000ffff037224 */ /* 0x000fe400078e0017 */
[----:B-1----:R-:W-:Y:S02]  /*5ec0*/  IMAD.MOV.U32 R19, RZ, RZ, R8 ;  /* 0x000000ffff137224 */ /* 0x002fe400078e0008 */
        /* <DEDUP_REMOVED lines=16> */
.L_x_455:
[----:B------:R-:W-:Y:S05]  /*5fd0*/  BSYNC.RECONVERGENT B1 ;  /* 0x0000000000017941 */ /* 0x000fea0003800200 */
.L_x_454:
        /* <DEDUP_REMOVED lines=21> */
.L_x_457:
[----:B------:R-:W-:Y:S05]  /*6130*/  BSYNC.RECONVERGENT B1 ;  /* 0x0000000000017941 */ /* 0x000fea0003800200 */
.L_x_456:
        /* <DEDUP_REMOVED lines=20> */
.L_x_379:
[----:B------:R-:W-:Y:S05]  /*6280*/  BSYNC.RECONVERGENT B0 ;  /* 0x0000000000007941 */ /* 0x000fea0003800200 */
.L_x_346:
[----:B------:R-:W-:Y:S05]  /*6290*/  @P1 EXIT ;  /* 0x000000000000194d */ /* 0x000fea0003800000 */
[----:B01----:R-:W0:Y:S02]  /*62a0*/  LDC.64 R4, c[0x0][0x388] ;  /* 0x0000e200ff047b82 */ /* 0x003e240000000a00 */
[----:B0-----:R-:W-:Y:S04]  /*62b0*/  STG.E.64 desc[UR6][R4.64], R2 ;  /* 0x0000000204007986 */ /* 0x001fe8000c101b06 */
[----:B------:R-:W-:Y:S01]  /*62c0*/  STG.E.64 desc[UR6][R4.64+0x8], R14 ;  /* 0x0000080e04007986 */ /* 0x000fe2000c101b06 */
[----:B------:R-:W-:Y:S05]  /*62d0*/  EXIT ;  /* 0x000000000000794d */ /* 0x000fea0003800000 */
.L_x_458:
        /* <DEDUP_REMOVED lines=10> */
.L_x_711:


//--------------------- .text._ZN6thrust24THRUST_300001_SM_1000_NS8cuda_cub4core6detail13_kernel_agentINS1_8__reduce10DrainAgentIiEEJN3cub18CUB_300001_SM_10009GridQueueIjEEiEEEvDpT0_ --------------------------
	.section	.text._ZN6thrust24THRUST_300001_SM_1000_NS8cuda_cub4core6detail13_kernel_agentINS1_8__reduce10DrainAgentIiEEJN3cub18CUB_300001_SM_10009GridQueueIjEEiEEEvDpT0_,"ax",@progbits
	.align	128
        .global         _ZN6thrust24THRUST_300001_SM_1000_NS8cuda_cub4core6detail13_kernel_agentINS1_8__reduce10DrainAgentIiEEJN3cub18CUB_300001_SM_10009GridQueueIjEEiEEEvDpT0_
        .type           _ZN6thrust24THRUST_300001_SM_1000_NS8cuda_cub4core6detail13_kernel_agentINS1_8__reduce10DrainAgentIiEEJN3cub18CUB_300001_SM_10009GridQueueIjEEiEEEvDpT0_,@function
        .size           _ZN6thrust24THRUST_300001_SM_1000_NS8cuda_cub4core6detail13_kernel_agentINS1_8__reduce10DrainAgentIiEEJN3cub18CUB_300001_SM_10009GridQueueIjEEiEEEvDpT0_,(.L_x_712 - _ZN6thrust24THRUST_300001_SM_1000_NS8cuda_cub4core6detail13_kernel_agentINS1_8__reduce10DrainAgentIiEEJN3cub18CUB_300001_SM_10009GridQueueIjEEiEEEvDpT0_)
        .other          _ZN6thrust24THRUST_300001_SM_1000_NS8cuda_cub4core6detail13_kernel_agentINS1_8__reduce10DrainAgentIiEEJN3cub18CUB_300001_SM_10009GridQueueIjEEiEEEvDpT0_,@"STO_CUDA_ENTRY STV_DEFAULT"
_ZN6thrust24THRUST_300001_SM_1000_NS8cuda_cub4core6detail13_kernel_agentINS1_8__reduce10DrainAgentIiEEJN3cub18CUB_300001_SM_10009GridQueueIjEEiEEEvDpT0_:
.text._ZN6thrust24THRUST_300001_SM_1000_NS8cuda_cub4core6detail13_kernel_agentINS1_8__reduce10DrainAgentIiEEJN3cub18CUB_300001_SM_10009GridQueueIjEEiEEEvDpT0_:
[----:B------:R-:W-:Y:S08]  /*0000*/  LDC R1, c[0x0][0x37c] ;  /* 0x0000df00ff017b82 */ /* 0x000ff00000000800 */
[----:B------:R-:W0:Y:S01]  /*0010*/  LDC.64 R2, c[0x0][0x380] ;  /* 0x0000e000ff027b82 */ /* 0x000e220000000a00 */
[----:B------:R-:W0:Y:S07]  /*0020*/  LDCU.64 UR4, c[0x0][0x358] ;  /* 0x00006b00ff0477ac */ /* 0x000e2e0008000a00 */
[----:B------:R-:W1:Y:S01]  /*0030*/  LDC R5, c[0x0][0x388] ;  /* 0x0000e200ff057b82 */ /* 0x000e620000000800 */
[----:B0-----:R-:W-:Y:S04]  /*0040*/  STG.E desc[UR4][R2.64+0x4], RZ ;  /* 0x000004ff02007986 */ /* 0x001fe8000c101904 */
[----:B-1----:R-:W-:Y:S01]  /*0050*/  STG.E desc[UR4][R2.64], R5 ;  /* 0x0000000502007986 */ /* 0x002fe2000c101904 */
[----:B------:R-:W-:Y:S05]  /*0060*/  EXIT ;  /* 0x000000000000794d */ /* 0x000fea0003800000 */
.L_x_459:
        /* <DEDUP_REMOVED lines=9> */
.L_x_712:


//--------------------- .text._ZN6thrust24THRUST_300001_SM_1000_NS8cuda_cub4core6detail13_kernel_agentINS1_8__reduce11ReduceAgentINS0_12zip_iteratorIN4cuda3std3__45tupleIJNS0_18transform_iteratorI5AbsOpNS0_10device_ptrIdEENS0_11use_defaultESG_EENS0_17counting_iteratorIlSG_SG_SG_EEEEEEEPNSB_IJdlEEESM_iNS1_9__extrema9arg_max_fIdlNSA_4lessIdEEEEEEJSL_SN_iN3cub18CUB_300001_SM_100013GridEvenShareIiEENSV_9GridQueueIjEESS_EEEvDpT0_ --------------------------
	.section	.text._ZN6thrust24THRUST_300001_SM_1000_NS8cuda_cub4core6detail13_kernel_agentINS1_8__reduce11ReduceAgentINS0_12zip_iteratorIN4cuda3std3__45tupleIJNS0_18transform_iteratorI5AbsOpNS0_10device_ptrIdEENS0_11use_defaultESG_EENS0_17counting_iteratorIlSG_SG_SG_EEEEEEEPNSB_IJdlEEESM_iNS1_9__extrema9arg_max_fIdlNSA_4lessIdEEEEEEJSL_SN_iN3cub18CUB_300001_SM_100013GridEvenShareIiEENSV_9GridQueueIjEESS_EEEvDpT0_,"ax",@progbits
	.align	128
        .global         _ZN6thrust24THRUST_300001_SM_1000_NS8cuda_cub4core6detail13_kernel_agentINS1_8__reduce11ReduceAgentINS0_12zip_iteratorIN4cuda3std3__45tupleIJNS0_18transform_iteratorI5AbsOpNS0_10device_ptrIdEENS0_11use_defaultESG_EENS0_17counting_iteratorIlSG_SG_SG_EEEEEEEPNSB_IJdlEEESM_iNS1_9__extrema9arg_max_fIdlNSA_4lessIdEEEEEEJSL_SN_iN3cub18CUB_300001_SM_100013GridEvenShareIiEENSV_9GridQueueIjEESS_EEEvDpT0_
        .type           _ZN6thrust24THRUST_300001_SM_1000_NS8cuda_cub4core6detail13_kernel_agentINS1_8__reduce11ReduceAgentINS0_12zip_iteratorIN4cuda3std3__45tupleIJNS0_18transform_iteratorI5AbsOpNS0_10device_ptrIdEENS0_11use_defaultESG_EENS0_17counting_iteratorIlSG_SG_SG_EEEEEEEPNSB_IJdlEEESM_iNS1_9__extrema9arg_max_fIdlNSA_4lessIdEEEEEEJSL_SN_iN3cub18CUB_300001_SM_100013GridEvenShareIiEENSV_9GridQueueIjEESS_EEEvDpT0_,@function
        .size           _ZN6thrust24THRUST_300001_SM_1000_NS8cuda_cub4core6detail13_kernel_agentINS1_8__reduce11ReduceAgentINS0_12zip_iteratorIN4cuda3std3__45tupleIJNS0_18transform_iteratorI5AbsOpNS0_10device_ptrIdEENS0_11use_defaultESG_EENS0_17counting_iteratorIlSG_SG_SG_EEEEEEEPNSB_IJdlEEESM_iNS1_9__extrema9arg_max_fIdlNSA_4lessIdEEEEEEJSL_SN_iN3cub18CUB_300001_SM_100013GridEvenShareIiEENSV_9GridQueueIjEESS_EEEvDpT0_,(.L_x_713 - _ZN6thrust24THRUST_300001_SM_1000_NS8cuda_cub4core6detail13_kernel_agentINS1_8__reduce11ReduceAgentINS0_12zip_iteratorIN4cuda3std3__45tupleIJNS0_18transform_iteratorI5AbsOpNS0_10device_ptrIdEENS0_11use_defaultESG_EENS0_17counting_iteratorIlSG_SG_SG_EEEEEEEPNSB_IJdlEEESM_iNS1_9__extrema9arg_max_fIdlNSA_4lessIdEEEEEEJSL_SN_iN3cub18CUB_300001_SM_100013GridEvenShareIiEENSV_9GridQueueIjEESS_EEEvDpT0_)
        .other          _ZN6thrust24THRUST_300001_SM_1000_NS8cuda_cub4core6detail13_kernel_agentINS1_8__reduce11ReduceAgentINS0_12zip_iteratorIN4cuda3std3__45tupleIJNS0_18transform_iteratorI5AbsOpNS0_10device_ptrIdEENS0_11use_defaultESG_EENS0_17counting_iteratorIlSG_SG_SG_EEEEEEEPNSB_IJdlEEESM_iNS1_9__extrema9arg_max_fIdlNSA_4lessIdEEEEEEJSL_SN_iN3cub18CUB_300001_SM_100013GridEvenShareIiEENSV_9GridQueueIjEESS_EEEvDpT0_,@"STO_CUDA_ENTRY STV_DEFAULT"
_ZN6thrust24THRUST_300001_SM_1000_NS8cuda_cub4core6detail13_kernel_agentINS1_8__reduce11ReduceAgentINS0_12zip_iteratorIN4cuda3std3__45tupleIJNS0_18transform_iteratorI5AbsOpNS0_10device_ptrIdEENS0_11use_defaultESG_EENS0_17counting_iteratorIlSG_SG_SG_EEEEEEEPNSB_IJdlEEESM_iNS1_9__extrema9arg_max_fIdlNSA_4lessIdEEEEEEJSL_SN_iN3cub18CUB_300001_SM_100013GridEvenShareIiEENSV_9GridQueueIjEESS_EEEvDpT0_:
.text._ZN6thrust24THRUST_300001_SM_1000_NS8cuda_cub4core6detail13_kernel_agentINS1_8__reduce11ReduceAgentINS0_12zip_iteratorIN4cuda3std3__45tupleIJNS0_18transform_iteratorI5AbsOpNS0_10device_ptrIdEENS0_11use_defaultESG_EENS0_17counting_iteratorIlSG_SG_SG_EEEEEEEPNSB_IJdlEEESM_iNS1_9__extrema9arg_max_fIdlNSA_4lessIdEEEEEEJSL_SN_iN3cub18CUB_300001_SM_100013GridEvenShareIiEENSV_9GridQueueIjEESS_EEEvDpT0_:
[----:B------:R-:W-:Y:S01]  /*0000*/  LDC R1, c[0x0][0x37c] ;  /* 0x0000df00ff017b82 */ /* 0x000fe20000000800 */
[----:B------:R-:W0:Y:S01]  /*0010*/  S2R R0, SR_CTAID.X ;  /* 0x0000000000007919 */ /* 0x000e220000002500 */
[----:B------:R-:W1:Y:S01]  /*0020*/  LDCU UR4, c[0x0][0x3a0] ;  /* 0x00007400ff0477ac */ /* 0x000e620008000800 */
[----:B------:R-:W-:Y:S01]  /*0030*/  BSSY.RECONVERGENT B0, `(.L_x_460) ;  /* 0x00006ba000007945 */ /* 0x000fe20003800200 */
[----:B------:R-:W2:Y:S01]  /*0040*/  LDCU UR6, c[0x0][0x370] ;  /* 0x00006e00ff0677ac */ /* 0x000ea20008000800 */
[----:B------:R-:W3:Y:S01]  /*0050*/  LDCU.64 UR10, c[0x0][0x358] ;  /* 0x00006b00ff0a77ac */ /* 0x000ee20008000a00 */
[----:B-1----:R-:W-:Y:S01]  /*0060*/  IMAD.U32 R8, RZ, RZ, UR4 ;  /* 0x00000004ff087e24 */ /* 0x002fe2000f8e00ff */
[----:B--2---:R-:W-:Y:S01]  /*0070*/  UIMAD UR6, UR6, 0x500, URZ ;  /* 0x00000500060678a4 */ /* 0x004fe2000f8e02ff */
[----:B0-----:R-:W-:-:S04]  /*0080*/  IMAD R21, R0, 0x500, RZ ;  /* 0x0000050000157824 */ /* 0x001fc800078e02ff */
[----:B------:R-:W-:-:S05]  /*0090*/  VIADD R3, R21, 0x500 ;  /* 0x0000050015037836 */ /* 0x000fca0000000000 */
[----:B------:R-:W-:-:S13]  /*00a0*/  ISETP.GT.AND P0, PT, R3, R8, PT ;  /* 0x000000080300720c */ /* 0x000fda0003f04270 */
[----:B---3--:R-:W-:Y:S05]  /*00b0*/  @!P0 BRA `(.L_x_461) ;  /* 0x0000003c00208947 */ /* 0x008fea0003800000 */
[----:B------:R-:W0:Y:S01]  /*00c0*/  S2R R10, SR_TID.X ;  /* 0x00000000000a7919 */ /* 0x000e220000002100 */
[----:B------:R-:W-:Y:S01]  /*00d0*/  IMAD.IADD R11, R8, 0x1, -R21 ;  /* 0x00000001080b7824 */ /* 0x000fe200078e0a15 */
[----:B------:R-:W-:Y:S01]  /*00e0*/  CS2R R22, SRZ ;  /* 0x0000000000167805 */ /* 0x000fe2000001ff00 */
[----:B------:R-:W1:Y:S01]  /*00f0*/  LDCU.64 UR4, c[0x0][0x390] ;  /* 0x00007200ff0477ac */ /* 0x000e620008000a00 */
[----:B------:R-:W2:Y:S02]  /*0100*/  LDCU.64 UR6, c[0x0][0x390] ;  /* 0x00007200ff0677ac */ /* 0x000ea40008000a00 */
[----:B0-----:R-:W-:-:S13]  /*0110*/  ISETP.GE.AND P0, PT, R10, R11, PT ;  /* 0x0000000b0a00720c */ /* 0x001fda0003f06270 */
[----:B------:R-:W0:Y:S01]  /*0120*/  @!P0 LDC.64 R2, c[0x0][0x380] ;  /* 0x0000e000ff028b82 */ /* 0x000e220000000a00 */
[----:B------:R-:W-:-:S07]  /*0130*/  @!P0 IMAD.IADD R7, R21, 0x1, R10 ;  /* 0x0000000115078824 */ /* 0x000fce00078e020a */
[----:B------:R-:W3:Y:S01]  /*0140*/  @!P0 LDC.64 R14, c[0x0][0x390] ;  /* 0x0000e400ff0e8b82 */ /* 0x000ee20000000a00 */
[----:B0-----:R-:W-:-:S06]  /*0150*/  @!P0 IMAD.WIDE R2, R7, 0x8, R2 ;  /* 0x0000000807028825 */ /* 0x001fcc00078e0202 */
[----:B------:R-:W4:Y:S01]  /*0160*/  @!P0 LDG.E.64 R2, desc[UR10][R2.64] ;  /* 0x0000000a02028981 */ /* 0x000f22000c1e1b00 */
[----:B------:R-:W-:Y:S01]  /*0170*/  IMAD.MOV.U32 R20, RZ, RZ, R10 ;  /* 0x000000ffff147224 */ /* 0x000fe200078e000a */
[C---:B---3--:R-:W-:Y:S01]  /*0180*/  @!P0 IADD3 R23, P3, PT, R7.reuse, R14, RZ ;  /* 0x0000000e07178210 */ /* 0x048fe20007f7e0ff */
[----:B------:R-:W-:Y:S01]  /*0190*/  @!P0 VIADD R20, R10, 0x100 ;  /* 0x000001000a148836 */ /* 0x000fe20000000000 */
[----:B------:R-:W-:Y:S01]  /*01a0*/  BSSY.RECONVERGENT B1, `(.L_x_462) ;  /* 0x00000c3000017945 */ /* 0x000fe20003800200 */
[----:B------:R-:W-:Y:S02]  /*01b0*/  CS2R R12, SRZ ;  /* 0x00000000000c7805 */ /* 0x000fe4000001ff00 */
[----:B------:R-:W-:Y:S02]  /*01c0*/  @!P0 LEA.HI.X.SX32 R22, R7, R15, 0x1, P3 ;  /* 0x0000000f07168211 */ /* 0x000fe400018f0eff */
[----:B------:R-:W-:Y:S01]  /*01d0*/  ISETP.GE.AND P2, PT, R20, R11, PT ;  /* 0x0000000b1400720c */ /* 0x000fe20003f46270 */
[----:B----4-:R-:W-:-:S02]  /*01e0*/  @!P0 DADD R4, -RZ, -R2 ;  /* 0x00000000ff048229 */ /* 0x010fc40000000902 */
[----:B------:R-:W-:-:S08]  /*01f0*/  @!P0 DSETP.GEU.AND P1, PT, R2, RZ, PT ;  /* 0x000000ff0200822a */ /* 0x000fd00003f2e000 */
[----:B------:R-:W-:Y:S02]  /*0200*/  @!P0 FSEL R2, R4, R2, !P1 ;  /* 0x0000000204028208 */ /* 0x000fe40004800000 */
[----:B------:R-:W-:-:S03]  /*0210*/  @!P0 FSEL R3, R5, R3, !P1 ;  /* 0x0000000305038208 */ /* 0x000fc60004800000 */
[----:B------:R-:W-:Y:S02]  /*0220*/  @!P0 IMAD.MOV.U32 R12, RZ, RZ, R2 ;  /* 0x000000ffff0c8224 */ /* 0x000fe400078e0002 */
[----:B------:R-:W-:Y:S01]  /*0230*/  @!P0 IMAD.MOV.U32 R13, RZ, RZ, R3 ;  /* 0x000000ffff0d8224 */ /* 0x000fe200078e0003 */
[----:B-12---:R-:W-:Y:S06]  /*0240*/  @P2 BRA `(.L_x_463) ;  /* 0x0000000800e02947 */ /* 0x006fec0003800000 */
[----:B------:R-:W-:Y:S01]  /*0250*/  LOP3.LUT R2, RZ, R20, RZ, 0x33, !PT ;  /* 0x00000014ff027212 */ /* 0x000fe200078e33ff */
[----:B------:R-:W-:Y:S03]  /*0260*/  BSSY.RECONVERGENT B2, `(.L_x_464) ;  /* 0x0000031000027945 */ /* 0x000fe60003800200 */
[----:B------:R-:W-:-:S04]  /*0270*/  IADD3 R14, PT, PT, -R21, R8, R2 ;  /* 0x00000008150e7210 */ /* 0x000fc80007ffe102 */
[----:B------:R-:W-:-:S04]  /*0280*/  LOP3.LUT R2, R14, 0x300, RZ, 0xc0, !PT ;  /* 0x000003000e027812 */ /* 0x000fc800078ec0ff */
[----:B------:R-:W-:-:S13]  /*0290*/  ISETP.NE.AND P0, PT, R2, 0x300, PT ;  /* 0x000003000200780c */ /* 0x000fda0003f05270 */
[----:B------:R-:W-:Y:S05]  /*02a0*/  @!P0 BRA `(.L_x_465) ;  /* 0x0000000000b08947 */ /* 0x000fea0003800000 */
[----:B------:R-:W0:Y:S01]  /*02b0*/  LDC.64 R2, c[0x0][0x380] ;  /* 0x0000e000ff027b82 */ /* 0x000e220000000a00 */
[----:B------:R-:W-:Y:S01]  /*02c0*/  LEA.HI R4, R14, 0x1, RZ, 0x18 ;  /* 0x000000010e047811 */ /* 0x000fe200078fc0ff */
[----:B------:R-:W-:-:S03]  /*02d0*/  IMAD.IADD R9, R21, 0x1, R20 ;  /* 0x0000000115097824 */ /* 0x000fc600078e0214 */
[----:B------:R-:W-:-:S05]  /*02e0*/  LOP3.LUT R4, R4, 0x3, RZ, 0xc0, !PT ;  /* 0x0000000304047812 */ /* 0x000fca00078ec0ff */
[----:B------:R-:W-:-:S07]  /*02f0*/  IMAD.MOV R8, RZ, RZ, -R4 ;  /* 0x000000ffff087224 */ /* 0x000fce00078e0a04 */
.L_x_468:
[----:B0-----:R-:W-:-:S06]  /*0300*/  IMAD.WIDE R4, R9, 0x8, R2 ;  /* 0x0000000809047825 */ /* 0x001fcc00078e0202 */
[----:B------:R-:W2:Y:S01]  /*0310*/  LDG.E.64 R4, desc[UR10][R4.64] ;  /* 0x0000000a04047981 */ /* 0x000ea2000c1e1b00 */
[C---:B------:R-:W-:Y:S01]  /*0320*/  IADD3 R18, P1, PT, R9.reuse, UR4, RZ ;  /* 0x0000000409127c10 */ /* 0x040fe2000ff3e0ff */
[----:B------:R-:W-:Y:S01]  /*0330*/  VIADD R8, R8, 0x1 ;  /* 0x0000000108087836 */ /* 0x000fe20000000000 */
[----:B------:R-:W-:Y:S01]  /*0340*/  BSSY.RECONVERGENT B3, `(.L_x_466) ;  /* 0x000001f000037945 */ /* 0x000fe20003800200 */
[----:B------:R-:W-:Y:S01]  /*0350*/  IMAD.MOV.U32 R15, RZ, RZ, R23 ;  /* 0x000000ffff0f7224 */ /* 0x000fe200078e0017 */
[----:B------:R-:W-:Y:S01]  /*0360*/  LEA.HI.X.SX32 R17, R9, UR5, 0x1, P1 ;  /* 0x0000000509117c11 */ /* 0x000fe200088f0eff */
        /* <DEDUP_REMOVED lines=28> */
.L_x_467:
[----:B------:R-:W-:Y:S05]  /*0530*/  BSYNC.RECONVERGENT B3 ;  /* 0x0000000000037941 */ /* 0x000fea0003800200 */
.L_x_466:
[----:B------:R-:W-:Y:S02]  /*0540*/  VIADD R20, R20, 0x100 ;  /* 0x0000010014147836 */ /* 0x000fe40000000000 */
[----:B------:R-:W-:Y:S01]  /*0550*/  VIADD R9, R9, 0x100 ;  /* 0x0000010009097836 */ /* 0x000fe20000000000 */
[----:B------:R-:W-:Y:S06]  /*0560*/  @P2 BRA `(.L_x_468) ;  /* 0xfffffffc00642947 */ /* 0x000fec000383ffff */
.L_x_465:
[----:B------:R-:W-:Y:S05]  /*0570*/  BSYNC.RECONVERGENT B2 ;  /* 0x0000000000027941 */ /* 0x000fea0003800200 */
.L_x_464:
[----:B------:R-:W-:-:S13]  /*0580*/  ISETP.GE.U32.AND P0, PT, R14, 0x300, PT ;  /* 0x000003000e00780c */ /* 0x000fda0003f06070 */
[----:B------:R-:W-:Y:S05]  /*0590*/  @!P0 BRA `(.L_x_463) ;  /* 0x00000008000c8947 */ /* 0x000fea0003800000 */
[----:B------:R-:W0:Y:S01]  /*05a0*/  LDC.64 R4, c[0x0][0x380] ;  /* 0x0000e000ff047b82 */ /* 0x000e220000000a00 */
[----:B------:R-:W-:-:S04]  /*05b0*/  IMAD.IADD R21, R21, 0x1, R20 ;  /* 0x0000000115157824 */ /* 0x000fc800078e0214 */
[C---:B------:R-:W-:Y:S02]  /*05c0*/  VIADD R28, R21.reuse, 0x100 ;  /* 0x00000100151c7836 */ /* 0x040fe40000000000 */
[C---:B------:R-:W-:Y:S02]  /*05d0*/  VIADD R27, R21.reuse, 0x200 ;  /* 0x00000200151b7836 */ /* 0x040fe40000000000 */
[----:B------:R-:W-:Y:S01]  /*05e0*/  VIADD R26, R21, 0x300 ;  /* 0x00000300151a7836 */ /* 0x000fe20000000000 */
[----:B0-----:R-:W-:-:S05]  /*05f0*/  IADD3 R4, P0, PT, R4, 0x1000, RZ ;  /* 0x0000100004047810 */ /* 0x001fca0007f1e0ff */
[----:B------:R-:W-:-:S08]  /*0600*/  IMAD.X R5, RZ, RZ, R5, P0 ;  /* 0x000000ffff057224 */ /* 0x000fd000000e0605 */
.L_x_477:
[----:B------:R-:W-:-:S05]  /*0610*/  IMAD.WIDE R30, R21, 0x8, R4 ;  /* 0x00000008151e7825 */ /* 0x000fca00078e0204 */
[----:B------:R-:W2:Y:S04]  /*0620*/  LDG.E.64 R6, desc[UR10][R30.64+-0x1000] ;  /* 0xfff0000a1e067981 */ /* 0x000ea8000c1e1b00 */
[----:B------:R-:W3:Y:S04]  /*0630*/  LDG.E.64 R14, desc[UR10][R30.64+-0x800] ;  /* 0xfff8000a1e0e7981 */ /* 0x000ee8000c1e1b00 */
[----:B------:R0:W5:Y:S04]  /*0640*/  LDG.E.64 R8, desc[UR10][R30.64] ;  /* 0x0000000a1e087981 */ /* 0x000168000c1e1b00 */
[----:B------:R0:W5:Y:S01]  /*0650*/  LDG.E.64 R2, desc[UR10][R30.64+0x800] ;  /* 0x0008000a1e027981 */ /* 0x000162000c1e1b00 */
[C---:B------:R-:W-:Y:S01]  /*0660*/  IADD3 R32, P1, PT, R21.reuse, UR6, RZ ;  /* 0x0000000615207c10 */ /* 0x040fe2000ff3e0ff */
[----:B------:R-:W-:Y:S03]  /*0670*/  BSSY.RECONVERGENT B2, `(.L_x_469) ;  /* 0x000001c000027945 */ /* 0x000fe60003800200 */
[----:B------:R-:W-:Y:S01]  /*0680*/  LEA.HI.X.SX32 R29, R21, UR7, 0x1, P1 ;  /* 0x00000007151d7c11 */ /* 0x000fe200088f0eff */
[----:B------:R-:W-:-:S04]  /*0690*/  IMAD.MOV.U32 R24, RZ, RZ, R32 ;  /* 0x000000ffff187224 */ /* 0x000fc800078e0020 */
[----:B------:R-:W-:Y:S01]  /*06a0*/  IMAD.MOV.U32 R25, RZ, RZ, R29 ;  /* 0x000000ffff197224 */ /* 0x000fe200078e001d */
[----:B--2---:R-:W-:Y:S02]  /*06b0*/  DADD R16, -RZ, -R6 ;  /* 0x00000000ff107229 */ /* 0x004fe40000000906 */
[----:B------:R-:W-:Y:S02]  /*06c0*/  DSETP.GEU.AND P0, PT, R6, RZ, PT ;  /* 0x000000ff0600722a */ /* 0x000fe40003f0e000 */
[----:B---3--:R-:W-:Y:S02]  /*06d0*/  DSETP.GEU.AND P2, PT, R14, RZ, PT ;  /* 0x000000ff0e00722a */ /* 0x008fe40003f4e000 */
[----:B------:R-:W-:-:S04]  /*06e0*/  DADD R18, -RZ, -R14 ;  /* 0x00000000ff127229 */ /* 0x000fc8000000090e */
[----:B------:R-:W-:Y:S02]  /*06f0*/  FSEL R16, R16, R6, !P0 ;  /* 0x0000000610107208 */ /* 0x000fe40004000000 */
        /* <DEDUP_REMOVED lines=19> */
.L_x_470:
[----:B------:R-:W-:Y:S05]  /*0830*/  BSYNC.RECONVERGENT B2 ;  /* 0x0000000000027941 */ /* 0x000fea0003800200 */
.L_x_469:
[----:B------:R-:W-:Y:S01]  /*0840*/  FSEL R16, R18, R14, !P2 ;  /* 0x0000000e12107208 */ /* 0x000fe20005000000 */
[----:B-----5:R-:W-:Y:S01]  /*0850*/  DADD R12, -RZ, -R8 ;  /* 0x00000000ff0c7229 */ /* 0x020fe20000000908 */
[----:B------:R-:W-:Y:S01]  /*0860*/  FSEL R17, R19, R15, !P2 ;  /* 0x0000000f13117208 */ /* 0x000fe20005000000 */
[----:B------:R-:W-:Y:S01]  /*0870*/  DSETP.GEU.AND P1, PT, R8, RZ, PT ;  /* 0x000000ff0800722a */ /* 0x000fe20003f2e000 */
[C---:B------:R-:W-:Y:S01]  /*0880*/  IADD3 R23, P3, PT, R28.reuse, UR6, RZ ;  /* 0x000000061c177c10 */ /* 0x040fe2000ff7e0ff */
[----:B------:R-:W-:Y:S01]  /*0890*/  BSSY.RECONVERGENT B2, `(.L_x_471) ;  /* 0x000001a000027945 */ /* 0x000fe20003800200 */
[----:B------:R-:W-:Y:S02]  /*08a0*/  DSETP.GEU.AND P2, PT, R2, RZ, PT ;  /* 0x000000ff0200722a */ /* 0x000fe40003f4e000 */
[----:B------:R-:W-:Y:S01]  /*08b0*/  DSETP.GEU.AND P0, PT, R6, R16, PT ;  /* 0x000000100600722a */ /* 0x000fe20003f0e000 */
[----:B------:R-:W-:Y:S01]  /*08c0*/  LEA.HI.X.SX32 R22, R28, UR7, 0x1, P3 ;  /* 0x000000071c167c11 */ /* 0x000fe200098f0eff */
[----:B------:R-:W-:Y:S01]  /*08d0*/  DADD R14, -RZ, -R2 ;  /* 0x00000000ff0e7229 */ /* 0x000fe20000000902 */
[----:B------:R-:W-:Y:S01]  /*08e0*/  FSEL R12, R12, R8, !P1 ;  /* 0x000000080c0c7208 */ /* 0x000fe20004800000 */
[----:B------:R-:W-:Y:S01]  /*08f0*/  IMAD.MOV.U32 R18, RZ, RZ, R23 ;  /* 0x000000ffff127224 */ /* 0x000fe200078e0017 */
[----:B------:R-:W-:Y:S01]  /*0900*/  FSEL R13, R13, R9, !P1 ;  /* 0x000000090d0d7208 */ /* 0x000fe20004800000 */
[----:B------:R-:W-:-:S02]  /*0910*/  IMAD.MOV.U32 R19, RZ, RZ, R22 ;  /* 0x000000ffff137224 */ /* 0x000fc400078e0016 */
        /* <DEDUP_REMOVED lines=17> */
.L_x_472:
[----:B------:R-:W-:Y:S05]  /*0a30*/  BSYNC.RECONVERGENT B2 ;  /* 0x0000000000027941 */ /* 0x000fea0003800200 */
.L_x_471:
[----:B------:R-:W-:Y:S01]  /*0a40*/  DSETP.GEU.AND P0, PT, R8, R12, PT ;  /* 0x0000000c0800722a */ /* 0x000fe20003f0e000 */
[C---:B------:R-:W-:Y:S01]  /*0a50*/  IADD3 R17, P1, PT, R27.reuse, UR6, RZ ;  /* 0x000000061b117c10 */ /* 0x040fe2000ff3e0ff */
[----:B------:R-:W-:Y:S01]  /*0a60*/  BSSY.RECONVERGENT B2, `(.L_x_473) ;  /* 0x0000018000027945 */ /* 0x000fe20003800200 */
[----:B------:R-:W-:Y:S01]  /*0a70*/  FSEL R2, R14, R2, !P2 ;  /* 0x000000020e027208 */ /* 0x000fe20005000000 */
[----:B------:R-:W-:Y:S01]  /*0a80*/  IMAD.MOV.U32 R6, RZ, RZ, R12 ;  /* 0x000000ffff067224 */ /* 0x000fe200078e000c */
[----:B------:R-:W-:Y:S01]  /*0a90*/  LEA.HI.X.SX32 R16, R27, UR7, 0x1, P1 ;  /* 0x000000071b107c11 */ /* 0x000fe200088f0eff */
[----:B------:R-:W-:Y:S01]  /*0aa0*/  IMAD.MOV.U32 R14, RZ, RZ, R17 ;  /* 0x000000ffff0e7224 */ /* 0x000fe200078e0011 */
[----:B------:R-:W-:Y:S01]  /*0ab0*/  FSEL R3, R15, R3, !P2 ;  /* 0x000000030f037208 */ /* 0x000fe20005000000 */
[----:B------:R-:W-:Y:S01]  /*0ac0*/  IMAD.MOV.U32 R7, RZ, RZ, R13 ;  /* 0x000000ffff077224 */ /* 0x000fe200078e000d */
[----:B------:R-:W-:Y:S01]  /*0ad0*/  IADD3 R25, P2, PT, R26, UR6, RZ ;  /* 0x000000061a197c10 */ /* 0x000fe2000ff5e0ff */
[----:B------:R-:W-:-:S04]  /*0ae0*/  IMAD.MOV.U32 R15, RZ, RZ, R16 ;  /* 0x000000ffff0f7224 */ /* 0x000fc800078e0010 */
[----:B------:R-:W-:Y:S08]  /*0af0*/  @!P0 BRA `(.L_x_474) ;  /* 0x0000000000388947 */ /* 0x000ff00003800000 */
        /* <DEDUP_REMOVED lines=14> */
.L_x_474:
[----:B------:R-:W-:Y:S05]  /*0be0*/  BSYNC.RECONVERGENT B2 ;  /* 0x0000000000027941 */ /* 0x000fea0003800200 */
.L_x_473:
[----:B------:R-:W-:Y:S01]  /*0bf0*/  DSETP.GEU.AND P0, PT, R6, R2, PT ;  /* 0x000000020600722a */ /* 0x000fe20003f0e000 */
[----:B------:R-:W-:Y:S01]  /*0c00*/  LEA.HI.X.SX32 R8, R26, UR7, 0x1, P2 ;  /* 0x000000071a087c11 */ /* 0x000fe200090f0eff */
[----:B------:R-:W-:Y:S01]  /*0c10*/  BSSY.RECONVERGENT B2, `(.L_x_475) ;  /* 0x0000014000027945 */ /* 0x000fe20003800200 */
[----:B------:R-:W-:Y:S02]  /*0c20*/  IMAD.MOV.U32 R23, RZ, RZ, R25 ;  /* 0x000000ffff177224 */ /* 0x000fe400078e0019 */
[----:B------:R-:W-:Y:S02]  /*0c30*/  IMAD.MOV.U32 R12, RZ, RZ, R2 ;  /* 0x000000ffff0c7224 */ /* 0x000fe400078e0002 */
[----:B------:R-:W-:Y:S02]  /*0c40*/  IMAD.MOV.U32 R22, RZ, RZ, R8 ;  /* 0x000000ffff167224 */ /* 0x000fe400078e0008 */
[----:B------:R-:W-:-:S05]  /*0c50*/  IMAD.MOV.U32 R13, RZ, RZ, R3 ;  /* 0x000000ffff0d7224 */ /* 0x000fca00078e0003 */
        /* <DEDUP_REMOVED lines=15> */
.L_x_476:
[----:B------:R-:W-:Y:S05]  /*0d50*/  BSYNC.RECONVERGENT B2 ;  /* 0x0000000000027941 */ /* 0x000fea0003800200 */
.L_x_475:
[----:B------:R-:W-:Y:S02]  /*0d60*/  VIADD R20, R20, 0x400 ;  /* 0x0000040014147836 */ /* 0x000fe40000000000 */
[----:B------:R-:W-:Y:S02]  /*0d70*/  VIADD R28, R28, 0x400 ;  /* 0x000004001c1c7836 */ /* 0x000fe40000000000 */
[----:B------:R-:W-:Y:S01]  /*0d80*/  VIADD R27, R27, 0x400 ;  /* 0x000004001b1b7836 */ /* 0x000fe20000000000 */
[----:B------:R-:W-:Y:S01]  /*0d90*/  ISETP.GE.AND P0, PT, R20, R11, PT ;  /* 0x0000000b1400720c */ /* 0x000fe20003f06270 */
[----:B------:R-:W-:Y:S02]  /*0da0*/  VIADD R26, R26, 0x400 ;  /* 0x000004001a1a7836 */ /* 0x000fe40000000000 */
[----:B------:R-:W-:-:S10]  /*0db0*/  VIADD R21, R21, 0x400 ;  /* 0x0000040015157836 */ /* 0x000fd40000000000 */
[----:B------:R-:W-:Y:S05]  /*0dc0*/  @!P0 BRA `(.L_x_477) ;  /* 0xfffffff800108947 */ /* 0x000fea000383ffff */
.L_x_463:
[----:B------:R-:W-:Y:S05]  /*0dd0*/  BSYNC.RECONVERGENT B1 ;  /* 0x0000000000017941 */ /* 0x000fea0003800200 */
.L_x_462:
        /* <DEDUP_REMOVED lines=34> */
.L_x_480:
[----:B------:R-:W-:Y:S05]  /*1000*/  BSYNC.RECONVERGENT B1 ;  /* 0x0000000000017941 */ /* 0x000fea0003800200 */
.L_x_479:
        /* <DEDUP_REMOVED lines=31> */
.L_x_482:
[----:B------:R-:W-:Y:S05]  /*1200*/  BSYNC.RECONVERGENT B1 ;  /* 0x0000000000017941 */ /* 0x000fea0003800200 */
.L_x_481:
        /* <DEDUP_REMOVED lines=31> */
.L_x_484:
[----:B------:R-:W-:Y:S05]  /*1400*/  BSYNC.RECONVERGENT B1 ;  /* 0x0000000000017941 */ /* 0x000fea0003800200 */
.L_x_483:
        /* <DEDUP_REMOVED lines=31> */
.L_x_486:
[----:B------:R-:W-:Y:S05]  /*1600*/  BSYNC.RECONVERGENT B1 ;  /* 0x0000000000017941 */ /* 0x000fea0003800200 */
.L_x_485:
[----:B------:R-:W-:Y:S01]  /*1610*/  ISETP.GT.AND P0, PT, R15, 0xf, PT ;  /* 0x0000000f0f00780c */ /* 0x000fe20003f04270 */
[----:B-1----:R1:W1:Y:S01]  /*1620*/  SHFL.DOWN PT, R2, R4, 0x10, 0x1f ;  /* 0x0a001f0004027f89 */ /* 0x00226200000e0000 */
[----:B------:R-:W-:Y:S01]  /*1630*/  BSSY.RECONVERGENT B1, `(.L_x_487) ;  /* 0x000001d000017945 */ /* 0x000fe20003800200 */
[----:B------:R-:W-:Y:S02]  /*1640*/  IMAD.MOV.U32 R16, RZ, RZ, R8 ;  /* 0x000000ffff107224 */ /* 0x000fe400078e0008 */
[----:B0-----:R0:W0:Y:S01]  /*1650*/  SHFL.DOWN PT, R3, R5, 0x10, 0x1f ;  /* 0x0a001f0005037f89 */ /* 0x00102200000e0000 */
[----:B------:R-:W-:Y:S02]  /*1660*/  IMAD.MOV.U32 R17, RZ, RZ, R9 ;  /* 0x000000ffff117224 */ /* 0x000fe400078e0009 */
[----:B------:R-:W-:Y:S01]  /*1670*/  IMAD.MOV.U32 R12, RZ, RZ, R4 ;  /* 0x000000ffff0c7224 */ /* 0x000fe200078e0004 */
[----:B--2---:R2:W0:Y:S01]  /*1680*/  SHFL.DOWN PT, R7, R8, 0x10, 0x1f ;  /* 0x0a001f0008077f89 */ /* 0x00442200000e0000 */
[----:B---3--:R-:W-:-:S03]  /*1690*/  IMAD.MOV.U32 R13, RZ, RZ, R5 ;  /* 0x000000ffff0d7224 */ /* 0x008fc600078e0005 */
[----:B------:R2:W3:Y:S01]  /*16a0*/  SHFL.DOWN PT, R6, R9, 0x10, 0x1f ;  /* 0x0a001f0009067f89 */ /* 0x0004e200000e0000 */
[----:B------:R-:W-:Y:S05]  /*16b0*/  @P0 BRA `(.L_x_488) ;  /* 0x0000000000500947 */ /* 0x000fea0003800000 */
[----:B01----:R-:W-:Y:S01]  /*16c0*/  DSETP.GEU.AND P0, PT, R4, R2, PT ;  /* 0x000000020400722a */ /* 0x003fe20003f0e000 */
        /* <DEDUP_REMOVED lines=19> */
.L_x_488:
[----:B------:R-:W-:Y:S05]  /*1800*/  BSYNC.RECONVERGENT B1 ;  /* 0x0000000000017941 */ /* 0x000fea0003800200 */
.L_x_487:
        /* <DEDUP_REMOVED lines=11> */
.L_x_490:
[----:B------:R-:W-:Y:S05]  /*18c0*/  BSYNC.RECONVERGENT B1 ;  /* 0x0000000000017941 */ /* 0x000fea0003800200 */
.L_x_489:
[----:B------:R-:W-:Y:S01]  /*18d0*/  BAR.SYNC.DEFER_BLOCKING 0x0 ;  /* 0x0000000000007b1d */ /* 0x000fe20000010000 */
[----:B------:R-:W-:-:S13]  /*18e0*/  ISETP.NE.AND P1, PT, R10, RZ, PT ;  /* 0x000000ff0a00720c */ /* 0x000fda0003f25270 */
[----:B------:R-:W-:Y:S05]  /*18f0*/  @P1 BRA `(.L_x_491) ;  /* 0x0000005000b41947 */ /* 0x000fea0003800000 */
[----:B0-----:R-:W0:Y:S01]  /*1900*/  S2R R3, SR_CgaCtaId ;  /* 0x0000000000037919 */ /* 0x001e220000008800 */
[----:B-1----:R-:W-:Y:S01]  /*1910*/  MOV R2, 0x400 ;  /* 0x0000040000027802 */ /* 0x002fe20000000f00 */
[----:B------:R-:W-:Y:S03]  /*1920*/  BSSY.RECONVERGENT B1, `(.L_x_492) ;  /* 0x000001a000017945 */ /* 0x000fe60003800200 */
[----:B0-----:R-:W-:-:S05]  /*1930*/  LEA R32, R3, R2, 0x18 ;  /* 0x0000000203207211 */ /* 0x001fca00078ec0ff */
[----:B----4-:R-:W0:Y:S04]  /*1940*/  LDS.64 R14, [R32+0x18] ;  /* 0x00001800200e7984 */ /* 0x010e280000000a00 */
[----:B--2---:R-:W1:Y:S04]  /*1950*/  LDS.128 R8, [R32+0x20] ;  /* 0x0000200020087984 */ /* 0x004e680000000c00 */
[----:B------:R2:W4:Y:S04]  /*1960*/  LDS.64 R2, [R32+0x80] ;  /* 0x0000800020027984 */ /* 0x0005280000000a00 */
[----:B---3--:R2:W3:Y:S01]  /*1970*/  LDS.128 R4, [R32+0x30] ;  /* 0x0000300020047984 */ /* 0x0084e20000000c00 */
        /* <DEDUP_REMOVED lines=20> */
.L_x_493:
[----:B------:R-:W-:Y:S05]  /*1ac0*/  BSYNC.RECONVERGENT B1 ;  /* 0x0000000000017941 */ /* 0x000fea0003800200 */
.L_x_492:
[----:B------:R0:W1:Y:S01]  /*1ad0*/  LDS.128 R12, [R32+0x40] ;  /* 0x00004000200c7984 */ /* 0x0000620000000c00 */
[----:B------:R-:W-:Y:S01]  /*1ae0*/  DSETP.GEU.AND P0, PT, R28, R10, PT ;  /* 0x0000000a1c00722a */ /* 0x000fe20003f0e000 */
[----:B------:R-:W-:Y:S01]  /*1af0*/  BSSY.RECONVERGENT B1, `(.L_x_494) ;  /* 0x0000017000017945 */ /* 0x000fe20003800200 */
[----:B------:R-:W-:Y:S01]  /*1b00*/  IMAD.MOV.U32 R33, RZ, RZ, R4 ;  /* 0x000000ffff217224 */ /* 0x000fe200078e0004 */
[----:B------:R0:W2:Y:S01]  /*1b10*/  LDS.128 R16, [R32+0x50] ;  /* 0x0000500020107984 */ /* 0x0000a20000000c00 */
[----:B------:R-:W-:Y:S02]  /*1b20*/  IMAD.MOV.U32 R35, RZ, RZ, R5 ;  /* 0x000000ffff237224 */ /* 0x000fe400078e0005 */
[----:B------:R-:W-:Y:S01]  /*1b30*/  IMAD.MOV.U32 R8, RZ, RZ, R10 ;  /* 0x000000ffff087224 */ /* 0x000fe200078e000a */
[----:B------:R0:W3:Y:S01]  /*1b40*/  LDS.128 R20, [R32+0x60] ;  /* 0x0000600020147984 */ /* 0x0000e20000000c00 */
[----:B------:R-:W-:-:S03]  /*1b50*/  IMAD.MOV.U32 R9, RZ, RZ, R11 ;  /* 0x000000ffff097224 */ /* 0x000fc600078e000b */
[----:B------:R0:W4:Y:S03]  /*1b60*/  LDS.128 R24, [R32+0x70] ;  /* 0x0000700020187984 */ /* 0x0001260000000c00 */
[----:B------:R-:W-:Y:S05]  /*1b70*/  @!P0 BRA `(.L_x_495) ;  /* 0x0000000000388947 */ /* 0x000fea0003800000 */
        /* <DEDUP_REMOVED lines=14> */
.L_x_495:
[----:B------:R-:W-:Y:S05]  /*1c60*/  BSYNC.RECONVERGENT B1 ;  /* 0x0000000000017941 */ /* 0x000fea0003800200 */
.L_x_494:
        /* <DEDUP_REMOVED lines=21> */
.L_x_497:
[----:B------:R-:W-:Y:S05]  /*1dc0*/  BSYNC.RECONVERGENT B1 ;  /* 0x0000000000017941 */ /* 0x000fea0003800200 */
.L_x_496:
[----:B------:R-:W-:Y:S01]  /*1dd0*/  DSETP.GEU.AND P0, PT, R4, R14, PT ;  /* 0x0000000e0400722a */ /* 0x000fe20003f0e000 */
[----:B------:R-:W-:Y:S01]  /*1de0*/  BSSY.RECONVERGENT B1, `(.L_x_498) ;  /* 0x0000014000017945 */ /* 0x000fe20003800200 */
[----:B------:R-:W-:Y:S02]  /*1df0*/  IMAD.MOV.U32 R6, RZ, RZ, R14 ;  /* 0x000000ffff067224 */ /* 0x000fe400078e000e */
[----:B------:R-:W-:Y:S02]  /*1e00*/  IMAD.MOV.U32 R7, RZ, RZ, R15 ;  /* 0x000000ffff077224 */ /* 0x000fe400078e000f */
[----:B--2---:R-:W-:Y:S02]  /*1e10*/  IMAD.MOV.U32 R9, RZ, RZ, R16 ;  /* 0x000000ffff097224 */ /* 0x004fe400078e0010 */
        /* <DEDUP_REMOVED lines=16> */
.L_x_499:
[----:B------:R-:W-:Y:S05]  /*1f20*/  BSYNC.RECONVERGENT B1 ;  /* 0x0000000000017941 */ /* 0x000fea0003800200 */
.L_x_498:
        /* <DEDUP_REMOVED lines=21> */
.L_x_501:
[----:B------:R-:W-:Y:S05]  /*2080*/  BSYNC.RECONVERGENT B1 ;  /* 0x0000000000017941 */ /* 0x000fea0003800200 */
.L_x_500:
[----:B------:R-:W-:Y:S01]  /*2090*/  DSETP.GEU.AND P0, PT, R4, R22, PT ;  /* 0x000000160400722a */ /* 0x000fe20003f0e000 */
[----:B------:R-:W-:Y:S01]  /*20a0*/  BSSY.RECONVERGENT B1, `(.L_x_502) ;  /* 0x0000014000017945 */ /* 0x000fe20003800200 */
[----:B------:R-:W-:Y:S02]  /*20b0*/  IMAD.MOV.U32 R6, RZ, RZ, R22 ;  /* 0x000000ffff067224 */ /* 0x000fe400078e0016 */
[----:B------:R-:W-:Y:S02]  /*20c0*/  IMAD.MOV.U32 R7, RZ, RZ, R23 ;  /* 0x000000ffff077224 */ /* 0x000fe400078e0017 */
[----:B----4-:R-:W-:Y:S02]  /*20d0*/  IMAD.MOV.U32 R9, RZ, RZ, R24 ;  /* 0x000000ffff097224 */ /* 0x010fe400078e0018 */
        /* <DEDUP_REMOVED lines=16> */
.L_x_503:
[----:B------:R-:W-:Y:S05]  /*21e0*/  BSYNC.RECONVERGENT B1 ;  /* 0x0000000000017941 */ /* 0x000fea0003800200 */
.L_x_502:
        /* <DEDUP_REMOVED lines=21> */
.L_x_478:
        /* <DEDUP_REMOVED lines=38> */
.L_x_505:
[----:B------:R-:W-:Y:S05]  /*25a0*/  BSYNC.RECONVERGENT B1 ;  /* 0x0000000000017941 */ /* 0x000fea0003800200 */
.L_x_504:
[----:B------:R-:W-:Y:S01]  /*25b0*/  VIADD R6, R2, 0x2 ;  /* 0x0000000202067836 */ /* 0x000fe20000000000 */
[----:B----4-:R1:W2:Y:S01]  /*25c0*/  SHFL.DOWN PT, R8, R4, 0x2, R3 ;  /* 0x0840000004087989 */ /* 0x0102a200000e0003 */
[----:B------:R-:W-:Y:S01]  /*25d0*/  BSSY.RECONVERGENT B1, `(.L_x_506) ;  /* 0x000001e000017945 */ /* 0x000fe20003800200 */
[----:B------:R-:W-:Y:S02]  /*25e0*/  IMAD.MOV.U32 R14, RZ, RZ, R16 ;  /* 0x000000ffff0e7224 */ /* 0x000fe400078e0010 */
[----:B------:R-:W-:Y:S01]  /*25f0*/  ISETP.GT.AND P0, PT, R6, R3, PT ;  /* 0x000000030600720c */ /* 0x000fe20003f04270 */
[----:B0-----:R1:W0:Y:S01]  /*2600*/  SHFL.DOWN PT, R9, R5, 0x2, R3 ;  /* 0x0840000005097989 */ /* 0x00122200000e0003 */
[----:B------:R-:W-:Y:S02]  /*2610*/  IMAD.MOV.U32 R18, RZ, RZ, R20 ;  /* 0x000000ffff127224 */ /* 0x000fe400078e0014 */
[----:B------:R-:W-:Y:S01]  /*2620*/  IMAD.MOV.U32 R6, RZ, RZ, R4 ;  /* 0x000000ffff067224 */ /* 0x000fe200078e0004 */
[----:B------:R1:W4:Y:S01]  /*2630*/  SHFL.DOWN PT, R13, R16, 0x2, R3 ;  /* 0x08400000100d7989 */ /* 0x00032200000e0003 */
[----:B---3--:R-:W-:-:S03]  /*2640*/  IMAD.MOV.U32 R7, RZ, RZ, R5 ;  /* 0x000000ffff077224 */ /* 0x008fc600078e0005 */
[----:B------:R1:W3:Y:S04]  /*2650*/  SHFL.DOWN PT, R15, R20, 0x2, R3 ;  /* 0x08400000140f7989 */ /* 0x0002e800000e0003 */
[----:B------:R-:W-:Y:S05]  /*2660*/  @P0 BRA `(.L_x_507) ;  /* 0x0000000000500947 */ /* 0x000fea0003800000 */
[----:B0-2---:R-:W-:Y:S01]  /*2670*/  DSETP.GEU.AND P0, PT, R4, R8, PT ;  /* 0x000000080400722a */ /* 0x005fe20003f0e000 */
        /* <DEDUP_REMOVED lines=19> */
.L_x_507:
[----:B------:R-:W-:Y:S05]  /*27b0*/  BSYNC.RECONVERGENT B1 ;  /* 0x0000000000017941 */ /* 0x000fea0003800200 */
.L_x_506:
[----:B-1----:R-:W-:Y:S01]  /*27c0*/  VIADD R4, R2, 0x4 ;  /* 0x0000000402047836 */ /* 0x002fe20000000000 */
[----:B--2---:R1:W2:Y:S01]  /*27d0*/  SHFL.DOWN PT, R8, R6, 0x4, R3 ;  /* 0x0880000006087989 */ /* 0x0042a200000e0003 */
[----:B------:R-:W-:Y:S01]  /*27e0*/  BSSY.RECONVERGENT B1, `(.L_x_508) ;  /* 0x000001e000017945 */ /* 0x000fe20003800200 */
[----:B------:R-:W-:Y:S02]  /*27f0*/  IMAD.MOV.U32 R12, RZ, RZ, R14 ;  /* 0x000000ffff0c7224 */ /* 0x000fe400078e000e */
[----:B------:R-:W-:Y:S01]  /*2800*/  ISETP.GT.AND P0, PT, R4, R3, PT ;  /* 0x000000030400720c */ /* 0x000fe20003f04270 */
[----:B0-----:R1:W0:Y:S01]  /*2810*/  SHFL.DOWN PT, R9, R7, 0x4, R3 ;  /* 0x0880000007097989 */ /* 0x00122200000e0003 */
[----:B------:R-:W-:Y:S02]  /*2820*/  IMAD.MOV.U32 R16, RZ, RZ, R18 ;  /* 0x000000ffff107224 */ /* 0x000fe400078e0012 */
[----:B------:R-:W-:Y:S01]  /*2830*/  IMAD.MOV.U32 R4, RZ, RZ, R6 ;  /* 0x000000ffff047224 */ /* 0x000fe200078e0006 */
[----:B----4-:R1:W4:Y:S01]  /*2840*/  SHFL.DOWN PT, R13, R14, 0x4, R3 ;  /* 0x088000000e0d7989 */ /* 0x01032200000e0003 */
[----:B------:R-:W-:-:S03]  /*2850*/  IMAD.MOV.U32 R5, RZ, RZ, R7 ;  /* 0x000000ffff057224 */ /* 0x000fc600078e0007 */
[----:B---3--:R1:W3:Y:S04]  /*2860*/  SHFL.DOWN PT, R15, R18, 0x4, R3 ;  /* 0x08800000120f7989 */ /* 0x0082e800000e0003 */
        /* <DEDUP_REMOVED lines=21> */
.L_x_509:
[----:B------:R-:W-:Y:S05]  /*29c0*/  BSYNC.RECONVERGENT B1 ;  /* 0x0000000000017941 */ /* 0x000fea0003800200 */
.L_x_508:
        /* <DEDUP_REMOVED lines=32> */
.L_x_511:
[----:B------:R-:W-:Y:S05]  /*2bd0*/  BSYNC.RECONVERGENT B1 ;  /* 0x0000000000017941 */ /* 0x000fea0003800200 */
.L_x_510:
        /* <DEDUP_REMOVED lines=32> */
.L_x_513:
[----:B------:R-:W-:Y:S05]  /*2de0*/  BSYNC.RECONVERGENT B1 ;  /* 0x0000000000017941 */ /* 0x000fea0003800200 */
.L_x_512:
[----:B------:R-:W-:Y:S01]  /*2df0*/  ISETP.NE.AND P0, PT, R2, RZ, PT ;  /* 0x000000ff0200720c */ /* 0x000fe20003f05270 */
[----:B------:R-:W-:-:S12]  /*2e00*/  BSSY.RECONVERGENT B1, `(.L_x_514) ;  /* 0x000000a000017945 */ /* 0x000fd80003800200 */
[----:B------:R-:W-:Y:S05]  /*2e10*/  @P0 BRA `(.L_x_515) ;  /* 0x0000000000200947 */ /* 0x000fea0003800000 */
[----:B--2---:R-:W2:Y:S01]  /*2e20*/  S2R R4, SR_CgaCtaId ;  /* 0x0000000000047919 */ /* 0x004ea20000008800 */
[----:B01-3--:R-:W-:Y:S02]  /*2e30*/  MOV R3, 0x400 ;  /* 0x0000040000037802 */ /* 0x00bfe40000000f00 */
[----:B------:R-:W-:-:S04]  /*2e40*/  SHF.R.U32.HI R2, RZ, 0x1, R10 ;  /* 0x00000001ff027819 */ /* 0x000fc8000001160a */
[----:B------:R-:W-:Y:S02]  /*2e50*/  LOP3.LUT R2, R2, 0x1f0, RZ, 0xc0, !PT ;  /* 0x000001f002027812 */ /* 0x000fe400078ec0ff */
[----:B--2---:R-:W-:-:S05]  /*2e60*/  LEA R3, R4, R3, 0x18 ;  /* 0x0000000304037211 */ /* 0x004fca00078ec0ff */
[----:B------:R-:W-:-:S05]  /*2e70*/  IMAD.IADD R3, R2, 0x1, R3 ;  /* 0x0000000102037824 */ /* 0x000fca00078e0203 */
[----:B------:R0:W-:Y:S04]  /*2e80*/  STS.64 [R3+0x10], R16 ;  /* 0x0000101003007388 */ /* 0x0001e80000000a00 */
[----:B------:R0:W-:Y:S02]  /*2e90*/  STS.64 [R3+0x8], R12 ;  /* 0x0000080c03007388 */ /* 0x0001e40000000a00 */
.L_x_515:
[----:B------:R-:W-:Y:S05]  /*2ea0*/  BSYNC.RECONVERGENT B1 ;  /* 0x0000000000017941 */ /* 0x000fea0003800200 */
.L_x_514:
[----:B------:R-:W-:Y:S01]  /*2eb0*/  BAR.SYNC.DEFER_BLOCKING 0x0 ;  /* 0x0000000000007b1d */ /* 0x000fe20000010000 */
[----:B------:R-:W-:-:S13]  /*2ec0*/  ISETP.NE.AND P1, PT, R10, RZ, PT ;  /* 0x000000ff0a00720c */ /* 0x000fda0003f25270 */
[----:B------:R-:W-:Y:S05]  /*2ed0*/  @P1 BRA `(.L_x_491) ;  /* 0x0000003c003c1947 */ /* 0x000fea0003800000 */
[----:B------:R-:W-:Y:S01]  /*2ee0*/  ISETP.GE.AND P0, PT, R11, 0x21, PT ;  /* 0x000000210b00780c */ /* 0x000fe20003f06270 */
[----:B----4-:R-:W-:Y:S02]  /*2ef0*/  IMAD.MOV.U32 R15, RZ, RZ, R16 ;  /* 0x000000ffff0f7224 */ /* 0x010fe400078e0010 */
[----:B------:R-:W-:Y:S02]  /*2f00*/  IMAD.MOV.U32 R10, RZ, RZ, R17 ;  /* 0x000000ffff0a7224 */ /* 0x000fe400078e0011 */
[----:B------:R-:W-:Y:S02]  /*2f10*/  IMAD.MOV.U32 R2, RZ, RZ, R12 ;  /* 0x000000ffff027224 */ /* 0x000fe400078e000c */
[----:B01-3--:R-:W-:-:S06]  /*2f20*/  IMAD.MOV.U32 R3, RZ, RZ, R13 ;  /* 0x000000ffff037224 */ /* 0x00bfcc00078e000d */
[----:B------:R-:W-:Y:S05]  /*2f30*/  @!P0 BRA `(.L_x_516) ;  /* 0x00000000006c8947 */ /* 0x000fea0003800000 */
[----:B------:R-:W0:Y:S01]  /*2f40*/  S2UR UR5, SR_CgaCtaId ;  /* 0x00000000000579c3 */ /* 0x000e220000008800 */
[----:B------:R-:W-:Y:S01]  /*2f50*/  UMOV UR4, 0x400 ;  /* 0x0000040000047882 */ /* 0x000fe20000000000 */
[----:B------:R-:W-:Y:S01]  /*2f60*/  BSSY.RECONVERGENT B1, `(.L_x_516) ;  /* 0x0000018000017945 */ /* 0x000fe20003800200 */
[----:B0-----:R-:W-:-:S09]  /*2f70*/  ULEA UR4, UR5, UR4, 0x18 ;  /* 0x0000000405047291 */ /* 0x001fd2000f8ec0ff */
[----:B--2---:R-:W0:Y:S04]  /*2f80*/  LDS.64 R4, [UR4+0x18] ;  /* 0x00001804ff047984 */ /* 0x004e280008000a00 */
        /* <DEDUP_REMOVED lines=21> */
.L_x_517:
[----:B------:R-:W-:Y:S05]  /*30e0*/  BSYNC.RECONVERGENT B1 ;  /* 0x0000000000017941 */ /* 0x000fea0003800200 */
.L_x_516:
[----:B------:R-:W-:Y:S01]  /*30f0*/  ISETP.GE.AND P0, PT, R11, 0x41, PT ;  /* 0x000000410b00780c */ /* 0x000fe20003f06270 */
[----:B------:R-:W-:Y:S02]  /*3100*/  IMAD.MOV.U32 R9, RZ, RZ, R15 ;  /* 0x000000ffff097224 */ /* 0x000fe400078e000f */
[----:B------:R-:W-:Y:S02]  /*3110*/  IMAD.MOV.U32 R8, RZ, RZ, R10 ;  /* 0x000000ffff087224 */ /* 0x000fe400078e000a */
[----:B--2---:R-:W-:Y:S02]  /*3120*/  IMAD.MOV.U32 R4, RZ, RZ, R2 ;  /* 0x000000ffff047224 */ /* 0x004fe400078e0002 */
[----:B------:R-:W-:-:S06]  /*3130*/  IMAD.MOV.U32 R5, RZ, RZ, R3 ;  /* 0x000000ffff057224 */ /* 0x000fcc00078e0003 */
[----:B------:R-:W-:Y:S05]  /*3140*/  @!P0 BRA `(.L_x_518) ;  /* 0x00000000006c8947 */ /* 0x000fea0003800000 */
[----:B------:R-:W0:Y:S01]  /*3150*/  S2UR UR5, SR_CgaCtaId ;  /* 0x00000000000579c3 */ /* 0x000e220000008800 */
[----:B------:R-:W-:Y:S01]  /*3160*/  UMOV UR4, 0x400 ;  /* 0x0000040000047882 */ /* 0x000fe20000000000 */
[----:B------:R-:W-:Y:S01]  /*3170*/  BSSY.RECONVERGENT B1, `(.L_x_518) ;  /* 0x0000018000017945 */ /* 0x000fe20003800200 */
        /* <DEDUP_REMOVED lines=23> */
.L_x_519:
[----:B------:R-:W-:Y:S05]  /*32f0*/  BSYNC.RECONVERGENT B1 ;  /* 0x0000000000017941 */ /* 0x000fea0003800200 */
.L_x_518:
        /* <DEDUP_REMOVED lines=32> */
.L_x_521:
[----:B------:R-:W-:Y:S05]  /*3500*/  BSYNC.RECONVERGENT B1 ;  /* 0x0000000000017941 */ /* 0x000fea0003800200 */
.L_x_520:
        /* <DEDUP_REMOVED lines=32> */
.L_x_523:
[----:B------:R-:W-:Y:S05]  /*3710*/  BSYNC.RECONVERGENT B1 ;  /* 0x0000000000017941 */ /* 0x000fea0003800200 */
.L_x_522:
        /* <DEDUP_REMOVED lines=32> */
.L_x_525:
[----:B------:R-:W-:Y:S05]  /*3920*/  BSYNC.RECONVERGENT B1 ;  /* 0x0000000000017941 */ /* 0x000fea0003800200 */
.L_x_524:
        /* <DEDUP_REMOVED lines=32> */
.L_x_527:
[----:B------:R-:W-:Y:S05]  /*3b30*/  BSYNC.RECONVERGENT B1 ;  /* 0x0000000000017941 */ /* 0x000fea0003800200 */
.L_x_526:
        /* <DEDUP_REMOVED lines=32> */
.L_x_461:
[----:B------:R-:W0:Y:S01]  /*3d40*/  S2R R2, SR_TID.X ;  /* 0x0000000000027919 */ /* 0x000e220000002100 */
[----:B------:R-:W1:Y:S01]  /*3d50*/  LDCU.64 UR4, c[0x0][0x380] ;  /* 0x00007000ff0477ac */ /* 0x000e620008000a00 */
[----:B------:R-:W-:Y:S02]  /*3d60*/  SHF.R.S32.HI R3, RZ, 0x1f, R21 ;  /* 0x0000001fff037819 */ /* 0x000fe40000011415 */
[----:B0-----:R-:W-:-:S05]  /*3d70*/  IADD3 R4, P0, PT, R21, R2, RZ ;  /* 0x0000000215047210 */ /* 0x001fca0007f1e0ff */
[----:B------:R-:W-:Y:S01]  /*3d80*/  IMAD.X R5, RZ, RZ, R3, P0 ;  /* 0x000000ffff057224 */ /* 0x000fe200000e0603 */
[----:B-1----:R-:W-:-:S04]  /*3d90*/  LEA R10, P0, R4, UR4, 0x3 ;  /* 0x00000004040a7c11 */ /* 0x002fc8000f8018ff */
[----:B------:R-:W-:Y:S01]  /*3da0*/  LEA.HI.X R11, R4, UR5, R5, 0x3, P0 ;  /* 0x00000005040b7c11 */ /* 0x000fe200080f1c05 */
[----:B------:R-:W0:Y:S04]  /*3db0*/  LDCU.64 UR4, c[0x0][0x390] ;  /* 0x00007200ff0477ac */ /* 0x000e280008000a00 */
[----:B------:R-:W2:Y:S04]  /*3dc0*/  LDG.E.64 R12, desc[UR10][R10.64] ;  /* 0x0000000a0a0c7981 */ /* 0x000ea8000c1e1b00 */
[----:B------:R-:W3:Y:S04]  /*3dd0*/  LDG.E.64 R14, desc[UR10][R10.64+0x800] ;  /* 0x0008000a0a0e7981 */ /* 0x000ee8000c1e1b00 */
[----:B------:R-:W4:Y:S04]  /*3de0*/  LDG.E.64 R16, desc[UR10][R10.64+0x1000] ;  /* 0x0010000a0a107981 */ /* 0x000f28000c1e1b00 */
[----:B------:R-:W5:Y:S04]  /*3df0*/  LDG.E.64 R4, desc[UR10][R10.64+0x1800] ;  /* 0x0018000a0a047981 */ /* 0x000f68000c1e1b00 */
[----:B------:R1:W5:Y:S01]  /*3e00*/  LDG.E.64 R6, desc[UR10][R10.64+0x2000] ;  /* 0x0020000a0a067981 */ /* 0x000362000c1e1b00 */
[----:B0-----:R-:W-:Y:S01]  /*3e10*/  IADD3 R21, P5, PT, R21, UR4, RZ ;  /* 0x0000000415157c10 */ /* 0x001fe2000ffbe0ff */
[----:B------:R-:W-:Y:S03]  /*3e20*/  BSSY.RECONVERGENT B1, `(.L_x_528) ;  /* 0x0000032000017945 */ /* 0x000fe60003800200 */
[----:B------:R-:W-:Y:S01]  /*3e30*/  IADD3.X R9, PT, PT, R3, UR5, RZ, P5, !PT ;  /* 0x0000000503097c10 */ /* 0x000fe2000affe4ff */
[----:B--2---:R-:W-:-:S02]  /*3e40*/  DADD R18, -RZ, -R12 ;  /* 0x00000000ff127229 */ /* 0x004fc4000000090c */
[----:B------:R-:W-:Y:S02]  /*3e50*/  DSETP.GEU.AND P0, PT, R12, RZ, PT ;  /* 0x000000ff0c00722a */ /* 0x000fe40003f0e000 */
[----:B---3--:R-:W-:Y:S02]  /*3e60*/  DADD R22, -RZ, -R14 ;  /* 0x00000000ff167229 */ /* 0x008fe4000000090e */
[----:B------:R-:W-:-:S04]  /*3e70*/  DSETP.GEU.AND P1, PT, R14, RZ, PT ;  /* 0x000000ff0e00722a */ /* 0x000fc80003f2e000 */
[----:B------:R-:W-:Y:S02]  /*3e80*/  FSEL R12, R18, R12, !P0 ;  /* 0x0000000c120c7208 */ /* 0x000fe40004000000 */
[----:B------:R-:W-:Y:S01]  /*3e90*/  FSEL R13, R19, R13, !P0 ;  /* 0x0000000d130d7208 */ /* 0x000fe20004000000 */
[----:B----4-:R-:W-:Y:S01]  /*3ea0*/  DADD R18, -RZ, -R16 ;  /* 0x00000000ff127229 */ /* 0x010fe20000000910 */
[----:B------:R-:W-:Y:S02]  /*3eb0*/  FSEL R14, R22, R14, !P1 ;  /* 0x0000000e160e7208 */ /* 0x000fe40004800000 */
[----:B------:R-:W-:Y:S01]  /*3ec0*/  FSEL R15, R23, R15, !P1 ;  /* 0x0000000f170f7208 */ /* 0x000fe20004800000 */
[----:B------:R-:W-:-:S05]  /*3ed0*/  DSETP.GEU.AND P1, PT, R16, RZ, PT ;  /* 0x000000ff1000722a */ /* 0x000fca0003f2e000 */
[----:B------:R-:W-:Y:S01]  /*3ee0*/  DSETP.GEU.AND P0, PT, R12, R14, PT ;  /* 0x0000000e0c00722a */ /* 0x000fe20003f0e000 */
[----:B------:R-:W-:Y:S02]  /*3ef0*/  FSEL R16, R18, R16, !P1 ;  /* 0x0000001012107208 */ /* 0x000fe40004800000 */
[----:B------:R-:W-:Y:S01]  /*3f00*/  FSEL R17, R19, R17, !P1 ;  /* 0x0000001113117208 */ /* 0x000fe20004800000 */
[----:B-----5:R-:W-:Y:S02]  /*3f10*/  DSETP.GEU.AND P1, PT, R4, RZ, PT ;  /* 0x000000ff0400722a */ /* 0x020fe40003f2e000 */
[----:B-1----:R-:W-:Y:S02]  /*3f20*/  FSEL R10, R12, R14, P0 ;  /* 0x0000000e0c0a7208 */ /* 0x002fe40000000000 */
[----:B------:R-:W-:Y:S01]  /*3f30*/  FSEL R11, R13, R15, P0 ;  /* 0x0000000f0d0b7208 */ /* 0x000fe20000000000 */
[----:B------:R-:W-:-:S05]  /*3f40*/  DADD R12, -RZ, -R4 ;  /* 0x00000000ff0c7229 */ /* 0x000fca0000000904 */
[----:B------:R-:W-:-:S05]  /*3f50*/  DSETP.GEU.AND P2, PT, R10, R16, PT ;  /* 0x000000100a00722a */ /* 0x000fca0003f4e000 */
[----:B------:R-:W-:Y:S02]  /*3f60*/  FSEL R4, R12, R4, !P1 ;  /* 0x000000040c047208 */ /* 0x000fe40004800000 */
[----:B------:R-:W-:Y:S02]  /*3f70*/  FSEL R10, R10, R16, P2 ;  /* 0x000000100a0a7208 */ /* 0x000fe40001000000 */
[----:B------:R-:W-:Y:S01]  /*3f80*/  FSEL R5, R13, R5, !P1 ;  /* 0x000000050d057208 */ /* 0x000fe20004800000 */
[----:B------:R-:W-:Y:S01]  /*3f90*/  DADD R12, -RZ, -R6 ;  /* 0x00000000ff0c7229 */ /* 0x000fe20000000906 */
[----:B------:R-:W-:Y:S01]  /*3fa0*/  FSEL R11, R11, R17, P2 ;  /* 0x000000110b0b7208 */ /* 0x000fe20001000000 */
[----:B------:R-:W-:-:S05]  /*3fb0*/  DSETP.GEU.AND P1, PT, R6, RZ, PT ;  /* 0x000000ff0600722a */ /* 0x000fca0003f2e000 */
[----:B------:R-:W-:-:S03]  /*3fc0*/  DSETP.GEU.AND P3, PT, R10, R4, PT ;  /* 0x000000040a00722a */ /* 0x000fc60003f6e000 */
[----:B------:R-:W-:Y:S02]  /*3fd0*/  FSEL R12, R12, R6, !P1 ;  /* 0x000000060c0c7208 */ /* 0x000fe40004800000 */
[----:B------:R-:W-:Y:S02]  /*3fe0*/  FSEL R13, R13, R7, !P1 ;  /* 0x000000070d0d7208 */ /* 0x000fe40004800000 */
[----:B------:R-:W-:Y:S01]  /*3ff0*/  FSEL R6, R10, R4, P3 ;  /* 0x000000040a067208 */ /* 0x000fe20001800000 */
[C---:B------:R-:W-:Y:S01]  /*4000*/  VIADD R10, R2.reuse, 0x200 ;  /* 0x00000200020a7836 */ /* 0x040fe20000000000 */
[----:B------:R-:W-:Y:S01]  /*4010*/  FSEL R7, R11, R5, P3 ;  /* 0x000000050b077208 */ /* 0x000fe20001800000 */
[C---:B------:R-:W-:Y:S01]  /*4020*/  VIADD R11, R2.reuse, 0x100 ;  /* 0x00000100020b7836 */ /* 0x040fe20000000000 */
[----:B------:R-:W-:Y:S02]  /*4030*/  LOP3.LUT R5, R2, 0x400, RZ, 0xfc, !PT ;  /* 0x0000040002057812 */ /* 0x000fe400078efcff */
[----:B------:R-:W-:-:S02]  /*4040*/  ISETP.LE.AND P1, PT, R8, UR6, PT ;  /* 0x0000000608007c0c */ /* 0x000fc4000bf23270 */
[----:B------:R-:W-:Y:S01]  /*4050*/  DSETP.GEU.AND P4, PT, R6, R12, PT ;  /* 0x0000000c0600722a */ /* 0x000fe20003f8e000 */
[----:B------:R-:W-:Y:S02]  /*4060*/  IADD3 R3, P5, PT, R5, R21, RZ ;  /* 0x0000001505037210 */ /* 0x000fe40007fbe0ff */
[C---:B------:R-:W-:Y:S01]  /*4070*/  @P2 SEL R10, R2.reuse, R11, P0 ;  /* 0x0000000b020a2207 */ /* 0x040fe20000000000 */
[----:B------:R-:W-:Y:S02]  /*4080*/  @!P3 VIADD R10, R2, 0x300 ;  /* 0x00000300020ab836 */ /* 0x000fe40000000000 */
[----:B------:R-:W-:-:S08]  /*4090*/  IMAD.X R4, RZ, RZ, R9, P5 ;  /* 0x000000ffff047224 */ /* 0x000fd000028e0609 */
        /* <DEDUP_REMOVED lines=10> */
.L_x_529:
[----:B------:R-:W-:Y:S05]  /*4140*/  BSYNC.RECONVERGENT B1 ;  /* 0x0000000000017941 */ /* 0x000fea0003800200 */
.L_x_528:
        /* <DEDUP_REMOVED lines=12> */
[----:B------:R-:W-:-:S05]  /*4210*/  IMAD.MOV.U32 R9, RZ, RZ, 0x500 ;  /* 0x00000500ff097424 */ /* 0x000fca00078e00ff */
[----:B------:R-:W2:Y:S01]  /*4220*/  ATOMG.E.ADD.STRONG.GPU PT, R5, desc[UR10][R6.64], R9 ;  /* 0x80000009060579a8 */ /* 0x000ea200081ef10a */
[----:B------:R-:W0:Y:S01]  /*4230*/  S2UR UR5, SR_CgaCtaId ;  /* 0x00000000000579c3 */ /* 0x000e220000008800 */
[----:B------:R-:W-:Y:S02]  /*4240*/  UMOV UR4, 0x400 ;  /* 0x0000040000047882 */ /* 0x000fe40000000000 */
[----:B0-----:R-:W-:Y:S01]  /*4250*/  ULEA UR4, UR5, UR4, 0x18 ;  /* 0x0000000405047291 */ /* 0x001fe2000f8ec0ff */
[----:B--2---:R-:W-:-:S08]  /*4260*/  VIADD R5, R5, UR6 ;  /* 0x0000000605057c36 */ /* 0x004fd00008000000 */
[----:B------:R0:W-:Y:S03]  /*4270*/  STS [UR4+0x98], R5 ;  /* 0x00009805ff007988 */ /* 0x0001e60008000804 */
.L_x_532:
[----:B------:R-:W-:Y:S05]  /*4280*/  BSYNC.RECONVERGENT B1 ;  /* 0x0000000000017941 */ /* 0x000fea0003800200 */
.L_x_531:
[----:B------:R-:W1:Y:S08]  /*4290*/  S2UR UR5, SR_CgaCtaId ;  /* 0x00000000000579c3 */ /* 0x000e700000008800 */
[----:B------:R-:W-:Y:S06]  /*42a0*/  BAR.SYNC.DEFER_BLOCKING 0x0 ;  /* 0x0000000000007b1d */ /* 0x000fec0000010000 */
[----:B------:R-:W-:-:S02]  /*42b0*/  UMOV UR4, 0x400 ;  /* 0x0000040000047882 */ /* 0x000fc40000000000 */
[----:B-1----:R-:W-:-:S06]  /*42c0*/  ULEA UR4, UR5, UR4, 0x18 ;  /* 0x0000000405047291 */ /* 0x002fcc000f8ec0ff */
[----:B0-----:R-:W-:-:S05]  /*42d0*/  IMAD.U32 R5, RZ, RZ, UR4 ;  /* 0x00000004ff057e24 */ /* 0x001fca000f8e00ff */
[----:B------:R-:W0:Y:S02]  /*42e0*/  LDS R11, [R5+0x98] ;  /* 0x00009800050b7984 */ /* 0x000e240000000800 */
[----:B0-----:R-:W-:-:S05]  /*42f0*/  VIADD R9, R11, 0x500 ;  /* 0x000005000b097836 */ /* 0x001fca0000000000 */
[----:B------:R-:W-:-:S13]  /*4300*/  ISETP.GT.AND P0, PT, R9, R8, PT ;  /* 0x000000080900720c */ /* 0x000fda0003f04270 */
[----:B------:R-:W-:Y:S05]  /*4310*/  @P0 BRA `(.L_x_533) ;  /* 0x0000000400d40947 */ /* 0x000fea0003800000 */
[----:B------:R-:W-:Y:S01]  /*4320*/  BSSY.RECONVERGENT B1, `(.L_x_533) ;  /* 0x0000074000017945 */ /* 0x000fe20003800200 */
[----:B------:R-:W-:Y:S01]  /*4330*/  IMAD.MOV.U32 R19, RZ, RZ, R3 ;  /* 0x000000ffff137224 */ /* 0x000fe200078e0003 */
[----:B------:R-:W0:Y:S01]  /*4340*/  LDCU UR7, c[0x0][0x3a0] ;  /* 0x00007400ff0777ac */ /* 0x000e220008000800 */
[----:B------:R-:W-:Y:S01]  /*4350*/  IMAD.MOV.U32 R18, RZ, RZ, R4 ;  /* 0x000000ffff127224 */ /* 0x000fe200078e0004 */
[----:B------:R-:W1:Y:S01]  /*4360*/  LDCU.64 UR12, c[0x0][0x390] ;  /* 0x00007200ff0c77ac */ /* 0x000e620008000a00 */
[----:B------:R-:W2:Y:S05]  /*4370*/  LDCU.64 UR8, c[0x0][0x380] ;  /* 0x00007000ff0877ac */ /* 0x000eaa0008000a00 */
.L_x_536:
[----:B------:R-:W-:-:S04]  /*4380*/  IADD3 R3, P0, PT, R2, R11, RZ ;  /* 0x0000000b02037210 */ /* 0x000fc80007f1e0ff */
[----:B------:R-:W-:Y:S02]  /*4390*/  LEA.HI.X.SX32 R4, R11, RZ, 0x1, P0 ;  /* 0x000000ff0b047211 */ /* 0x000fe400000f0eff */
[----:B--2---:R-:W-:-:S04]  /*43a0*/  LEA R22, P0, R3, UR8, 0x3 ;  /* 0x0000000803167c11 */ /* 0x004fc8000f8018ff */
[----:B------:R-:W-:-:S05]  /*43b0*/  LEA.HI.X R23, R3, UR9, R4, 0x3, P0 ;  /* 0x0000000903177c11 */ /* 0x000fca00080f1c04 */
[----:B------:R-:W2:Y:S04]  /*43c0*/  LDG.E.64 R14, desc[UR10][R22.64] ;  /* 0x0000000a160e7981 */ /* 0x000ea8000c1e1b00 */
[----:B------:R-:W3:Y:S04]  /*43d0*/  LDG.E.64 R20, desc[UR10][R22.64+0x800] ;  /* 0x0008000a16147981 */ /* 0x000ee8000c1e1b00 */
[----:B------:R-:W4:Y:S04]  /*43e0*/  LDG.E.64 R16, desc[UR10][R22.64+0x1000] ;  /* 0x0010000a16107981 */ /* 0x000f28000c1e1b00 */
[----:B------:R-:W5:Y:S04]  /*43f0*/  LDG.E.64 R8, desc[UR10][R22.64+0x1800] ;  /* 0x0018000a16087981 */ /* 0x000f68000c1e1b00 */
[----:B------:R0:W5:Y:S01]  /*4400*/  LDG.E.64 R10, desc[UR10][R22.64+0x2000] ;  /* 0x0020000a160a7981 */ /* 0x000162000c1e1b00 */
[----:B------:R-:W-:Y:S01]  /*4410*/  BSSY.RECONVERGENT B2, `(.L_x_534) ;  /* 0x000004e000027945 */ /* 0x000fe20003800200 */
[----:B------:R-:W-:Y:S06]  /*4420*/  BAR.SYNC.DEFER_BLOCKING 0x0 ;  /* 0x0000000000007b1d */ /* 0x000fec0000010000 */
[----:B--2---:R-:W-:-:S02]  /*4430*/  DADD R24, -RZ, -R14 ;  /* 0x00000000ff187229 */ /* 0x004fc4000000090e */
[----:B------:R-:W-:Y:S02]  /*4440*/  DSETP.GEU.AND P0, PT, R14, RZ, PT ;  /* 0x000000ff0e00722a */ /* 0x000fe40003f0e000 */
[----:B---3--:R-:W-:Y:S02]  /*4450*/  DADD R28, -RZ, -R20 ;  /* 0x00000000ff1c7229 */ /* 0x008fe40000000914 */
[----:B------:R-:W-:-:S04]  /*4460*/  DSETP.GEU.AND P1, PT, R20, RZ, PT ;  /* 0x000000ff1400722a */ /* 0x000fc80003f2e000 */
[----:B------:R-:W-:Y:S02]  /*4470*/  FSEL R14, R24, R14, !P0 ;  /* 0x0000000e180e7208 */ /* 0x000fe40004000000 */
[----:B------:R-:W-:Y:S02]  /*4480*/  FSEL R15, R25, R15, !P0 ;  /* 0x0000000f190f7208 */ /* 0x000fe40004000000 */
[----:B-1----:R-:W-:-:S04]  /*4490*/  IADD3 R24, P0, PT, R3, UR12, RZ ;  /* 0x0000000c03187c10 */ /* 0x002fc8000ff1e0ff */
[----:B------:R-:W-:Y:S01]  /*44a0*/  DSETP.GEU.AND P2, PT, R12, R14, PT ;  /* 0x0000000e0c00722a */ /* 0x000fe20003f4e000 */
[----:B------:R-:W-:Y:S02]  /*44b0*/  IADD3.X R27, PT, PT, R4, UR13, RZ, P0, !PT ;  /* 0x0000000d041b7c10 */ /* 0x000fe400087fe4ff */
[----:B------:R-:W-:-:S05]  /*44c0*/  IADD3 R25, P3, PT, R24, 0x100, RZ ;  /* 0x0000010018197810 */ /* 0x000fca0007f7e0ff */
[----:B------:R-:W-:Y:S01]  /*44d0*/  IMAD.X R26, RZ, RZ, R27, P3 ;  /* 0x000000ffff1a7224 */ /* 0x000fe200018e061b */
[----:B------:R-:W-:-:S05]  /*44e0*/  ISETP.NE.AND P3, PT, R2, RZ, PT ;  /* 0x000000ff0200720c */ /* 0x000fca0003f65270 */
[----:B------:R-:W-:-:S04]  /*44f0*/  @P2 ISETP.GE.U32.AND P0, PT, R19, R24, PT ;  /* 0x000000181300220c */ /* 0x000fc80003f06070 */
[----:B------:R-:W-:-:S13]  /*4500*/  @P2 ISETP.GE.AND.EX P0, PT, R18, R27, PT, P0 ;  /* 0x0000001b1200220c */ /* 0x000fda0003f06300 */
[----:B------:R-:W-:-:S06]  /*4510*/  @P2 DSETP.LT.OR P0, PT, R14, R12, !P0 ;  /* 0x0000000c0e00222a */ /* 0x000fcc0004701400 */
[----:B------:R-:W-:Y:S02]  /*4520*/  @P2 FSEL R3, R12, R14, P0 ;  /* 0x0000000e0c032208 */ /* 0x000fe40000000000 */
[----:B------:R-:W-:Y:S02]  /*4530*/  @P2 FSEL R4, R13, R15, P0 ;  /* 0x0000000f0d042208 */ /* 0x000fe40000000000 */
[----:B------:R-:W-:Y:S01]  /*4540*/  FSEL R12, R28, R20, !P1 ;  /* 0x000000141c0c7208 */ /* 0x000fe20004800000 */
[----:B------:R-:W-:Y:S01]  /*4550*/  @P2 IMAD.MOV.U32 R14, RZ, RZ, R3 ;  /* 0x000000ffff0e2224 */ /* 0x000fe200078e0003 */
[----:B------:R-:W-:Y:S01]  /*4560*/  FSEL R13, R29, R21, !P1 ;  /* 0x000000151d0d7208 */ /* 0x000fe20004800000 */
[----:B------:R-:W-:Y:S01]  /*4570*/  @P2 IMAD.MOV.U32 R15, RZ, RZ, R4 ;  /* 0x000000ffff0f2224 */ /* 0x000fe200078e0004 */
[C---:B------:R-:W-:Y:S02]  /*4580*/  IADD3 R20, P4, PT, R24.reuse, 0x200, RZ ;  /* 0x0000020018147810 */ /* 0x040fe40007f9e0ff */
[----:B------:R-:W-:-:S02]  /*4590*/  IADD3 R21, P5, PT, R24, 0x300, RZ ;  /* 0x0000030018157810 */ /* 0x000fc40007fbe0ff */
[----:B------:R-:W-:Y:S01]  /*45a0*/  IADD3 R3, P6, PT, R24, 0x400, RZ ;  /* 0x0000040018037810 */ /* 0x000fe20007fde0ff */
[----:B------:R-:W-:Y:S01]  /*45b0*/  DSETP.GEU.AND P1, PT, R14, R12, PT ;  /* 0x0000000c0e00722a */ /* 0x000fe20003f2e000 */
[----:B------:R-:W-:Y:S01]  /*45c0*/  @P2 SEL R24, R19, R24, P0 ;  /* 0x0000001813182207 */ /* 0x000fe20000000000 */
[--C-:B0-----:R-:W-:Y:S02]  /*45d0*/  IMAD.X R22, RZ, RZ, R27.reuse, P4 ;  /* 0x000000ffff167224 */ /* 0x101fe400020e061b */
[--C-:B------:R-:W-:Y:S02]  /*45e0*/  IMAD.X R23, RZ, RZ, R27.reuse, P5 ;  /* 0x000000ffff177224 */ /* 0x100fe400028e061b */
[----:B------:R-:W-:Y:S01]  /*45f0*/  IMAD.X R4, RZ, RZ, R27, P6 ;  /* 0x000000ffff047224 */ /* 0x000fe200030e061b */
[----:B------:R-:W-:Y:S01]  /*4600*/  @P2 SEL R27, R18, R27, P0 ;  /* 0x0000001b121b2207 */ /* 0x000fe20000000000 */
[----:B----4-:R-:W-:Y:S02]  /*4610*/  DADD R18, -RZ, -R16 ;  /* 0x00000000ff127229 */ /* 0x010fe40000000910 */
[----:B------:R-:W-:-:S04]  /*4620*/  DSETP.GEU.AND P2, PT, R16, RZ, PT ;  /* 0x000000ff1000722a */ /* 0x000fc80003f4e000 */
        /* <DEDUP_REMOVED lines=9> */
[----:B------:R-:W-:Y:S01]  /*46c0*/  @P1 SEL R25, R24, R25, P0 ;  /* 0x0000001918191207 */ /* 0x000fe20000000000 */
[----:B-----5:R-:W-:Y:S01]  /*46d0*/  DADD R16, -RZ, -R8 ;  /* 0x00000000ff107229 */ /* 0x020fe20000000908 */
[----:B------:R-:W-:Y:S01]  /*46e0*/  @P1 SEL R26, R27, R26, P0 ;  /* 0x0000001a1b1a1207 */ /* 0x000fe20000000000 */
[----:B------:R-:W-:-:S02]  /*46f0*/  DSETP.GEU.AND P1, PT, R8, RZ, PT ;  /* 0x000000ff0800722a */ /* 0x000fc40003f2e000 */
[----:B------:R-:W-:-:S06]  /*4700*/  DSETP.GEU.AND P2, PT, R12, R14, PT ;  /* 0x0000000e0c00722a */ /* 0x000fcc0003f4e000 */
[----:B------:R-:W-:Y:S02]  /*4710*/  FSEL R8, R16, R8, !P1 ;  /* 0x0000000810087208 */ /* 0x000fe40004800000 */
[----:B------:R-:W-:-:S06]  /*4720*/  FSEL R9, R17, R9, !P1 ;  /* 0x0000000911097208 */ /* 0x000fcc0004800000 */
        /* <DEDUP_REMOVED lines=18> */
[----:B------:R-:W-:Y:S01]  /*4850*/  @P1 FSEL R15, R15, R9, P0 ;  /* 0x000000090f0f1208 */ /* 0x000fe20000000000 */
[----:B------:R-:W-:Y:S06]  /*4860*/  @P3 BRA `(.L_x_535) ;  /* 0x0000000000203947 */ /* 0x000fec0003800000 */
[----:B------:R-:W-:-:S05]  /*4870*/  IMAD.MOV.U32 R11, RZ, RZ, 0x500 ;  /* 0x00000500ff0b7424 */ /* 0x000fca00078e00ff */
[----:B------:R-:W2:Y:S01]  /*4880*/  ATOMG.E.ADD.STRONG.GPU PT, R5, desc[UR10][R6.64], R11 ;  /* 0x8000000b060579a8 */ /* 0x000ea200081ef10a */
[----:B------:R-:W0:Y:S01]  /*4890*/  S2UR UR5, SR_CgaCtaId ;  /* 0x00000000000579c3 */ /* 0x000e220000008800 */
[----:B------:R-:W-:Y:S02]  /*48a0*/  UMOV UR4, 0x400 ;  /* 0x0000040000047882 */ /* 0x000fe40000000000 */
[----:B0-----:R-:W-:Y:S01]  /*48b0*/  ULEA UR4, UR5, UR4, 0x18 ;  /* 0x0000000405047291 */ /* 0x001fe2000f8ec0ff */
[----:B--2---:R-:W-:-:S05]  /*48c0*/  VIADD R10, R5, UR6 ;  /* 0x00000006050a7c36 */ /* 0x004fca0008000000 */
[----:B------:R-:W-:-:S05]  /*48d0*/  IMAD.U32 R5, RZ, RZ, UR4 ;  /* 0x00000004ff057e24 */ /* 0x000fca000f8e00ff */
[----:B------:R0:W-:Y:S02]  /*48e0*/  STS [R5+0x98], R10 ;  /* 0x0000980a05007388 */ /* 0x0001e40000000800 */
.L_x_535:
[----:B------:R-:W-:Y:S05]  /*48f0*/  BSYNC.RECONVERGENT B2 ;  /* 0x0000000000027941 */ /* 0x000fea0003800200 */
.L_x_534:
[----:B------:R-:W-:Y:S01]  /*4900*/  BAR.SYNC.DEFER_BLOCKING 0x0 ;  /* 0x0000000000007b1d */ /* 0x000fe20000010000 */
[----:B------:R-:W-:Y:S01]  /*4910*/  @P1 IMAD.MOV.U32 R8, RZ, RZ, R14 ;  /* 0x000000ffff081224 */ /* 0x000fe200078e000e */
[----:B------:R-:W-:Y:S01]  /*4920*/  @P1 SEL R21, R20, R21, P0 ;  /* 0x0000001514151207 */ /* 0x000fe20000000000 */
[----:B------:R-:W-:Y:S01]  /*4930*/  @P1 IMAD.MOV.U32 R9, RZ, RZ, R15 ;  /* 0x000000ffff091224 */ /* 0x000fe200078e000f */
[----:B------:R-:W-:-:S05]  /*4940*/  @P1 SEL R23, R22, R23, P0 ;  /* 0x0000001716171207 */ /* 0x000fca0000000000 */
[----:B------:R-:W-:-:S14]  /*4950*/  DSETP.GEU.AND P2, PT, R8, R12, PT ;  /* 0x0000000c0800722a */ /* 0x000fdc0003f4e000 */
[----:B------:R-:W-:Y:S01]  /*4960*/  @P2 ISETP.GE.U32.AND P0, PT, R21, R3, PT ;  /* 0x000000031500220c */ /* 0x000fe20003f06070 */
[----:B------:R-:W1:Y:S03]  /*4970*/  LDS R11, [R5+0x98] ;  /* 0x00009800050b7984 */ /* 0x000e660000000800 */
[----:B------:R-:W-:-:S13]  /*4980*/  @P2 ISETP.GE.AND.EX P0, PT, R23, R4, PT, P0 ;  /* 0x000000041700220c */ /* 0x000fda0003f06300 */
[----:B------:R-:W-:-:S06]  /*4990*/  @P2 DSETP.LT.OR P0, PT, R12, R8, !P0 ;  /* 0x000000080c00222a */ /* 0x000fcc0004701400 */
[----:B0-----:R-:W-:Y:S01]  /*49a0*/  @P2 FSEL R10, R8, R12, P0 ;  /* 0x0000000c080a2208 */ /* 0x001fe20000000000 */
[----:B------:R-:W-:Y:S01]  /*49b0*/  IMAD.U32 R8, RZ, RZ, UR7 ;  /* 0x00000007ff087e24 */ /* 0x000fe2000f8e00ff */
[----:B------:R-:W-:Y:S02]  /*49c0*/  @P2 FSEL R15, R9, R13, P0 ;  /* 0x0000000d090f2208 */ /* 0x000fe40000000000 */
[----:B------:R-:W-:Y:S01]  /*49d0*/  @P2 SEL R3, R21, R3, P0 ;  /* 0x0000000315032207 */ /* 0x000fe20000000000 */
[----:B------:R-:W-:Y:S01]  /*49e0*/  @P2 IMAD.MOV.U32 R12, RZ, RZ, R10 ;  /* 0x000000ffff0c2224 */ /* 0x000fe200078e000a */
[----:B------:R-:W-:Y:S01]  /*49f0*/  @P2 SEL R4, R23, R4, P0 ;  /* 0x0000000417042207 */ /* 0x000fe20000000000 */
[----:B------:R-:W-:Y:S02]  /*4a00*/  @P2 IMAD.MOV.U32 R13, RZ, RZ, R15 ;  /* 0x000000ffff0d2224 */ /* 0x000fe400078e000f */
[----:B------:R-:W-:Y:S02]  /*4a10*/  IMAD.MOV.U32 R19, RZ, RZ, R3 ;  /* 0x000000ffff137224 */ /* 0x000fe400078e0003 */
[----:B------:R-:W-:-:S02]  /*4a20*/  IMAD.MOV.U32 R18, RZ, RZ, R4 ;  /* 0x000000ffff127224 */ /* 0x000fc400078e0004 */
[----:B-1----:R-:W-:-:S05]  /*4a30*/  VIADD R9, R11, 0x500 ;  /* 0x000005000b097836 */ /* 0x002fca0000000000 */
[----:B------:R-:W-:-:S13]  /*4a40*/  ISETP.GT.AND P0, PT, R9, R8, PT ;  /* 0x000000080900720c */ /* 0x000fda0003f04270 */
[----:B------:R-:W-:Y:S05]  /*4a50*/  @!P0 BRA `(.L_x_536) ;  /* 0xfffffff800488947 */ /* 0x000fea000383ffff */
[----:B------:R-:W-:Y:S05]  /*4a60*/  BSYNC.RECONVERGENT B1 ;  /* 0x0000000000017941 */ /* 0x000fea0003800200 */
.L_x_533:
[----:B------:R-:W-:Y:S01]  /*4a70*/  ISETP.GE.AND P0, PT, R11, R8, PT ;  /* 0x000000080b00720c */ /* 0x000fe20003f06270 */
[----:B------:R-:W0:Y:S01]  /*4a80*/  LDCU.64 UR4, c[0x0][0x390] ;  /* 0x00007200ff0477ac */ /* 0x000e220008000a00 */
[----:B------:R-:W-:Y:S01]  /*4a90*/  BSSY.RECONVERGENT B1, `(.L_x_530) ;  /* 0x00000c0000017945 */ /* 0x000fe20003800200 */
[----:B------:R-:W1:Y:S10]  /*4aa0*/  LDCU.64 UR6, c[0x0][0x390] ;  /* 0x00007200ff0677ac */ /* 0x000e740008000a00 */
[----:B------:R-:W-:Y:S05]  /*4ab0*/  @P0 BRA `(.L_x_537) ;  /* 0x0000000800f40947 */ /* 0x000fea0003800000 */
[----:B------:R-:W-:-:S05]  /*4ac0*/  IMAD.IADD R5, R8, 0x1, -R11 ;  /* 0x0000000108057824 */ /* 0x000fca00078e0a0b */
[----:B------:R-:W-:-:S13]  /*4ad0*/  ISETP.GE.AND P0, PT, R2, R5, PT ;  /* 0x000000050200720c */ /* 0x000fda0003f06270 */
[----:B------:R-:W-:Y:S05]  /*4ae0*/  @P0 BRA `(.L_x_537) ;  /* 0x0000000800e80947 */ /* 0x000fea0003800000 */
[----:B------:R-:W-:Y:S01]  /*4af0*/  LOP3.LUT R6, RZ, R2, RZ, 0x33, !PT ;  /* 0x00000002ff067212 */ /* 0x000fe200078e33ff */
[----:B------:R-:W-:Y:S01]  /*4b00*/  BSSY.RECONVERGENT B2, `(.L_x_538) ;  /* 0x0000033000027945 */ /* 0x000fe20003800200 */
[----:B------:R-:W-:Y:S02]  /*4b10*/  IMAD.MOV.U32 R22, RZ, RZ, R2 ;  /* 0x000000ffff167224 */ /* 0x000fe400078e0002 */
[----:B------:R-:W-:-:S04]  /*4b20*/  IADD3 R16, PT, PT, -R11, R8, R6 ;  /* 0x000000080b107210 */ /* 0x000fc80007ffe106 */
[----:B------:R-:W-:-:S04]  /*4b30*/  LOP3.LUT R6, R16, 0x300, RZ, 0xc0, !PT ;  /* 0x0000030010067812 */ /* 0x000fc800078ec0ff */
[----:B------:R-:W-:-:S13]  /*4b40*/  ISETP.NE.AND P0, PT, R6, 0x300, PT ;  /* 0x000003000600780c */ /* 0x000fda0003f05270 */
[----:B------:R-:W-:Y:S05]  /*4b50*/  @!P0 BRA `(.L_x_539) ;  /* 0x0000000000b48947 */ /* 0x000fea0003800000 */
[----:B------:R-:W2:Y:S01]  /*4b60*/  LDC.64 R6, c[0x0][0x380] ;  /* 0x0000e000ff067b82 */ /* 0x000ea20000000a00 */
[----:B------:R-:W-:Y:S01]  /*4b70*/  LEA.HI R8, R16, 0x1, RZ, 0x18 ;  /* 0x0000000110087811 */ /* 0x000fe200078fc0ff */
[----:B------:R-:W-:Y:S02]  /*4b80*/  IMAD.IADD R17, R2, 0x1, R11 ;  /* 0x0000000102117824 */ /* 0x000fe400078e020b */
[----:B------:R-:W-:Y:S01]  /*4b90*/  IMAD.MOV.U32 R22, RZ, RZ, R2 ;  /* 0x000000ffff167224 */ /* 0x000fe200078e0002 */
[----:B------:R-:W-:-:S05]  /*4ba0*/  LOP3.LUT R8, R8, 0x3, RZ, 0xc0, !PT ;  /* 0x0000000308087812 */ /* 0x000fca00078ec0ff */
[----:B------:R-:W-:-:S07]  /*4bb0*/  IMAD.MOV R10, RZ, RZ, -R8 ;  /* 0x000000ffff0a7224 */ /* 0x000fce00078e0a08 */
.L_x_542:
[----:B--2---:R-:W-:-:S06]  /*4bc0*/  IMAD.WIDE R14, R17, 0x8, R6 ;  /* 0x00000008110e7825 */ /* 0x004fcc00078e0206 */
[----:B------:R-:W2:Y:S01]  /*4bd0*/  LDG.E.64 R14, desc[UR10][R14.64] ;  /* 0x0000000a0e0e7981 */ /* 0x000ea2000c1e1b00 */
[C---:B0-----:R-:W-:Y:S01]  /*4be0*/  IADD3 R21, P1, PT, R17.reuse, UR4, RZ ;  /* 0x0000000411157c10 */ /* 0x041fe2000ff3e0ff */
        /* <DEDUP_REMOVED lines=32> */
.L_x_541:
[----:B-1----:R-:W-:Y:S05]  /*4df0*/  BSYNC.RECONVERGENT B3 ;  /* 0x0000000000037941 */ /* 0x002fea0003800200 */
.L_x_540:
[----:B------:R-:W-:Y:S02]  /*4e00*/  VIADD R22, R22, 0x100 ;  /* 0x0000010016167836 */ /* 0x000fe40000000000 */
[----:B------:R-:W-:Y:S01]  /*4e10*/  VIADD R17, R17, 0x100 ;  /* 0x0000010011117836 */ /* 0x000fe20000000000 */
[----:B------:R-:W-:Y:S06]  /*4e20*/  @P2 BRA `(.L_x_542) ;  /* 0xfffffffc00642947 */ /* 0x000fec000383ffff */
.L_x_539:
[----:B01----:R-:W-:Y:S05]  /*4e30*/  BSYNC.RECONVERGENT B2 ;  /* 0x0000000000027941 */ /* 0x003fea0003800200 */
.L_x_538:
        /* <DEDUP_REMOVED lines=9> */
.L_x_551:
        /* <DEDUP_REMOVED lines=34> */
.L_x_544:
[----:B------:R-:W-:Y:S05]  /*50f0*/  BSYNC.RECONVERGENT B2 ;  /* 0x0000000000027941 */ /* 0x000fea0003800200 */
.L_x_543:
        /* <DEDUP_REMOVED lines=31> */
.L_x_546:
[----:B------:R-:W-:Y:S05]  /*52f0*/  BSYNC.RECONVERGENT B2 ;  /* 0x0000000000027941 */ /* 0x000fea0003800200 */
.L_x_545:
        /* <DEDUP_REMOVED lines=26> */
.L_x_548:
[----:B------:R-:W-:Y:S05]  /*54a0*/  BSYNC.RECONVERGENT B2 ;  /* 0x0000000000027941 */ /* 0x000fea0003800200 */
.L_x_547:
        /* <DEDUP_REMOVED lines=22> */
.L_x_550:
[----:B------:R-:W-:Y:S05]  /*5610*/  BSYNC.RECONVERGENT B2 ;  /* 0x0000000000027941 */ /* 0x000fea0003800200 */
.L_x_549:
[----:B------:R-:W-:Y:S02]  /*5620*/  VIADD R22, R22, 0x400 ;  /* 0x0000040016167836 */ /* 0x000fe40000000000 */
[----:B------:R-:W-:Y:S02]  /*5630*/  VIADD R28, R28, 0x400 ;  /* 0x000004001c1c7836 */ /* 0x000fe40000000000 */
[----:B------:R-:W-:Y:S01]  /*5640*/  VIADD R27, R27, 0x400 ;  /* 0x000004001b1b7836 */ /* 0x000fe20000000000 */
[----:B------:R-:W-:Y:S01]  /*5650*/  ISETP.GE.AND P0, PT, R22, R5, PT ;  /* 0x000000051600720c */ /* 0x000fe20003f06270 */
[----:B------:R-:W-:Y:S02]  /*5660*/  VIADD R26, R26, 0x400 ;  /* 0x000004001a1a7836 */ /* 0x000fe40000000000 */
[----:B------:R-:W-:-:S10]  /*5670*/  VIADD R23, R23, 0x400 ;  /* 0x0000040017177836 */ /* 0x000fd40000000000 */
[----:B------:R-:W-:Y:S05]  /*5680*/  @!P0 BRA `(.L_x_551) ;  /* 0xfffffff800108947 */ /* 0x000fea000383ffff */
.L_x_537:
[----:B01----:R-:W-:Y:S05]  /*5690*/  BSYNC.RECONVERGENT B1 ;  /* 0x0000000000017941 */ /* 0x003fea0003800200 */
.L_x_530:
        /* <DEDUP_REMOVED lines=32> */
.L_x_553:
[----:B------:R-:W-:Y:S05]  /*58a0*/  BSYNC.RECONVERGENT B1 ;  /* 0x0000000000017941 */ /* 0x000fea0003800200 */
.L_x_552:
        /* <DEDUP_REMOVED lines=31> */
.L_x_555:
[----:B------:R-:W-:Y:S05]  /*5aa0*/  BSYNC.RECONVERGENT B1 ;  /* 0x0000000000017941 */ /* 0x000fea0003800200 */
.L_x_554:
        /* <DEDUP_REMOVED lines=31> */
.L_x_557:
[----:B------:R-:W-:Y:S05]  /*5ca0*/  BSYNC.RECONVERGENT B1 ;  /* 0x0000000000017941 */ /* 0x000fea0003800200 */
.L_x_556:
        /* <DEDUP_REMOVED lines=31> */
.L_x_559:
[----:B------:R-:W-:Y:S05]  /*5ea0*/  BSYNC.RECONVERGENT B1 ;  /* 0x0000000000017941 */ /* 0x000fea0003800200 */
.L_x_558:
[----:B------:R-:W-:Y:S01]  /*5eb0*/  ISETP.GT.AND P0, PT, R14, 0xf, PT ;  /* 0x0000000f0e00780c */ /* 0x000fe20003f04270 */
[----:B-1----:R1:W1:Y:S01]  /*5ec0*/  SHFL.DOWN PT, R6, R4, 0x10, 0x1f ;  /* 0x0a001f0004067f89 */ /* 0x00226200000e0000 */
[----:B------:R-:W-:Y:S01]  /*5ed0*/  BSSY.RECONVERGENT B1, `(.L_x_560) ;  /* 0x000001d000017945 */ /* 0x000fe20003800200 */
[----:B---3--:R-:W-:Y:S02]  /*5ee0*/  IMAD.MOV.U32 R16, RZ, RZ, R3 ;  /* 0x000000ffff107224 */ /* 0x008fe400078e0003 */
[----:B0-----:R0:W3:Y:S01]  /*5ef0*/  SHFL.DOWN PT, R7, R5, 0x10, 0x1f ;  /* 0x0a001f0005077f89 */ /* 0x0010e200000e0000 */
[----:B------:R-:W-:Y:S02]  /*5f00*/  IMAD.MOV.U32 R17, RZ, RZ, R10 ;  /* 0x000000ffff117224 */ /* 0x000fe400078e000a */
[----:B------:R-:W-:Y:S01]  /*5f10*/  IMAD.MOV.U32 R12, RZ, RZ, R4 ;  /* 0x000000ffff0c7224 */ /* 0x000fe200078e0004 */
[----:B------:R0:W0:Y:S01]  /*5f20*/  SHFL.DOWN PT, R8, R3, 0x10, 0x1f ;  /* 0x0a001f0003087f89 */ /* 0x00002200000e0000 */
[----:B----4-:R-:W-:-:S03]  /*5f30*/  IMAD.MOV.U32 R13, RZ, RZ, R5 ;  /* 0x000000ffff0d7224 */ /* 0x010fc600078e0005 */
[----:B--2---:R2:W4:Y:S01]  /*5f40*/  SHFL.DOWN PT, R9, R10, 0x10, 0x1f ;  /* 0x0a001f000a097f89 */ /* 0x00452200000e0000 */
        /* <DEDUP_REMOVED lines=21> */
.L_x_561:
[----:B------:R-:W-:Y:S05]  /*60a0*/  BSYNC.RECONVERGENT B1 ;  /* 0x0000000000017941 */ /* 0x000fea0003800200 */
.L_x_560:
[----:B------:R-:W-:Y:S01]  /*60b0*/  ISETP.NE.AND P0, PT, R14, RZ, PT ;  /* 0x000000ff0e00720c */ /* 0x000fe20003f05270 */
[----:B------:R-:W-:-:S12]  /*60c0*/  BSSY.RECONVERGENT B1, `(.L_x_562) ;  /* 0x000000a000017945 */ /* 0x000fd80003800200 */
[----:B------:R-:W-:Y:S05]  /*60d0*/  @P0 BRA `(.L_x_563) ;  /* 0x0000000000200947 */ /* 0x000fea0003800000 */
[----:B0-----:R-:W0:Y:S01]  /*60e0*/  S2R R5, SR_CgaCtaId ;  /* 0x0000000000057919 */ /* 0x001e220000008800 */
[----:B-1----:R-:W-:Y:S02]  /*60f0*/  MOV R4, 0x400 ;  /* 0x0000040000047802 */ /* 0x002fe40000000f00 */
[----:B------:R-:W-:-:S04]  /*6100*/  SHF.R.U32.HI R3, RZ, 0x1, R2 ;  /* 0x00000001ff037819 */ /* 0x000fc80000011602 */
[----:B------:R-:W-:Y:S02]  /*6110*/  LOP3.LUT R3, R3, 0x1f0, RZ, 0xc0, !PT ;  /* 0x000001f003037812 */ /* 0x000fe400078ec0ff */
[----:B0-----:R-:W-:-:S05]  /*6120*/  LEA R4, R5, R4, 0x18 ;  /* 0x0000000405047211 */ /* 0x001fca00078ec0ff */
[----:B------:R-:W-:-:S05]  /*6130*/  IMAD.IADD R3, R3, 0x1, R4 ;  /* 0x0000000103037824 */ /* 0x000fca00078e0204 */
[----:B------:R0:W-:Y:S04]  /*6140*/  STS.64 [R3+0x10], R16 ;  /* 0x0000101003007388 */ /* 0x0001e80000000a00 */
[----:B------:R0:W-:Y:S02]  /*6150*/  STS.64 [R3+0x8], R12 ;  /* 0x0000080c03007388 */ /* 0x0001e40000000a00 */
.L_x_563:
[----:B------:R-:W-:Y:S05]  /*6160*/  BSYNC.RECONVERGENT B1 ;  /* 0x0000000000017941 */ /* 0x000fea0003800200 */
.L_x_562:
        /* <DEDUP_REMOVED lines=31> */
.L_x_565:
[----:B------:R-:W-:Y:S05]  /*6360*/  BSYNC.RECONVERGENT B1 ;  /* 0x0000000000017941 */ /* 0x000fea0003800200 */
.L_x_564:
        /* <DEDUP_REMOVED lines=25> */
.L_x_567:
[----:B------:R-:W-:Y:S05]  /*6500*/  BSYNC.RECONVERGENT B1 ;  /* 0x0000000000017941 */ /* 0x000fea0003800200 */
.L_x_566:
        /* <DEDUP_REMOVED lines=21> */
.L_x_569:
[----:B------:R-:W-:Y:S05]  /*6660*/  BSYNC.RECONVERGENT B1 ;  /* 0x0000000000017941 */ /* 0x000fea0003800200 */
.L_x_568:
        /* <DEDUP_REMOVED lines=21> */
.L_x_571:
[----:B------:R-:W-:Y:S05]  /*67c0*/  BSYNC.RECONVERGENT B1 ;  /* 0x0000000000017941 */ /* 0x000fea0003800200 */
.L_x_570:
        /* <DEDUP_REMOVED lines=21> */
.L_x_573:
[----:B------:R-:W-:Y:S05]  /*6920*/  BSYNC.RECONVERGENT B1 ;  /* 0x0000000000017941 */ /* 0x000fea0003800200 */
.L_x_572:
        /* <DEDUP_REMOVED lines=21> */
.L_x_575:
[----:B------:R-:W-:Y:S05]  /*6a80*/  BSYNC.RECONVERGENT B1 ;  /* 0x0000000000017941 */ /* 0x000fea0003800200 */
.L_x_574:
        /* <DEDUP_REMOVED lines=20> */
.L_x_491:
[----:B------:R-:W-:Y:S05]  /*6bd0*/  BSYNC.RECONVERGENT B0 ;  /* 0x0000000000007941 */ /* 0x000fea0003800200 */
.L_x_460:
[----:B------:R-:W-:Y:S05]  /*6be0*/  @P1 EXIT ;  /* 0x000000000000194d */ /* 0x000fea0003800000 */
[----:B01-3--:R-:W0:Y:S02]  /*6bf0*/  LDC.64 R2, c[0x0][0x398] ;  /* 0x0000e600ff027b82 */ /* 0x00be240000000a00 */
[----:B0-----:R-:W-:-:S05]  /*6c00*/  IMAD.WIDE.U32 R2, R0, 0x10, R2 ;  /* 0x0000001000027825 */ /* 0x001fca00078e0002 */
[----:B------:R-:W-:Y:S04]  /*6c10*/  STG.E.64 desc[UR10][R2.64], R12 ;  /* 0x0000000c02007986 */ /* 0x000fe8000c101b0a */
[----:B------:R-:W-:Y:S01]  /*6c20*/  STG.E.64 desc[UR10][R2.64+0x8], R16 ;  /* 0x0000081002007986 */ /* 0x000fe2000c101b0a */
[----:B------:R-:W-:Y:S05]  /*6c30*/  EXIT ;  /* 0x000000000000794d */ /* 0x000fea0003800000 */
.L_x_576:
        /* <DEDUP_REMOVED lines=12> */
.L_x_713:


//--------------------- .text._ZN6thrust24THRUST_300001_SM_1000_NS8cuda_cub4core6detail13_kernel_agentINS1_8__reduce11ReduceAgentINS0_12zip_iteratorIN4cuda3std3__45tupleIJNS0_18transform_iteratorI5AbsOpNS0_10device_ptrIdEENS0_11use_defaultESG_EENS0_17counting_iteratorIlSG_SG_SG_EEEEEEEPNSB_IJdlEEESM_iNS1_9__extrema9arg_max_fIdlNSA_4lessIdEEEEEEJSL_SN_iSS_EEEvDpT0_ --------------------------
	.section	.text._ZN6thrust24THRUST_300001_SM_1000_NS8cuda_cub4core6detail13_kernel_agentINS1_8__reduce11ReduceAgentINS0_12zip_iteratorIN4cuda3std3__45tupleIJNS0_18transform_iteratorI5AbsOpNS0_10device_ptrIdEENS0_11use_defaultESG_EENS0_17counting_iteratorIlSG_SG_SG_EEEEEEEPNSB_IJdlEEESM_iNS1_9__extrema9arg_max_fIdlNSA_4lessIdEEEEEEJSL_SN_iSS_EEEvDpT0_,"ax",@progbits
	.align	128
        .global         _ZN6thrust24THRUST_300001_SM_1000_NS8cuda_cub4core6detail13_kernel_agentINS1_8__reduce11ReduceAgentINS0_12zip_iteratorIN4cuda3std3__45tupleIJNS0_18transform_iteratorI5AbsOpNS0_10device_ptrIdEENS0_11use_defaultESG_EENS0_17counting_iteratorIlSG_SG_SG_EEEEEEEPNSB_IJdlEEESM_iNS1_9__extrema9arg_max_fIdlNSA_4lessIdEEEEEEJSL_SN_iSS_EEEvDpT0_
        .type           _ZN6thrust24THRUST_300001_SM_1000_NS8cuda_cub4core6detail13_kernel_agentINS1_8__reduce11ReduceAgentINS0_12zip_iteratorIN4cuda3std3__45tupleIJNS0_18transform_iteratorI5AbsOpNS0_10device_ptrIdEENS0_11use_defaultESG_EENS0_17counting_iteratorIlSG_SG_SG_EEEEEEEPNSB_IJdlEEESM_iNS1_9__extrema9arg_max_fIdlNSA_4lessIdEEEEEEJSL_SN_iSS_EEEvDpT0_,@function
        .size           _ZN6thrust24THRUST_300001_SM_1000_NS8cuda_cub4core6detail13_kernel_agentINS1_8__reduce11ReduceAgentINS0_12zip_iteratorIN4cuda3std3__45tupleIJNS0_18transform_iteratorI5AbsOpNS0_10device_ptrIdEENS0_11use_defaultESG_EENS0_17counting_iteratorIlSG_SG_SG_EEEEEEEPNSB_IJdlEEESM_iNS1_9__extrema9arg_max_fIdlNSA_4lessIdEEEEEEJSL_SN_iSS_EEEvDpT0_,(.L_x_714 - _ZN6thrust24THRUST_300001_SM_1000_NS8cuda_cub4core6detail13_kernel_agentINS1_8__reduce11ReduceAgentINS0_12zip_iteratorIN4cuda3std3__45tupleIJNS0_18transform_iteratorI5AbsOpNS0_10device_ptrIdEENS0_11use_defaultESG_EENS0_17counting_iteratorIlSG_SG_SG_EEEEEEEPNSB_IJdlEEESM_iNS1_9__extrema9arg_max_fIdlNSA_4lessIdEEEEEEJSL_SN_iSS_EEEvDpT0_)
        .other          _ZN6thrust24THRUST_300001_SM_1000_NS8cuda_cub4core6detail13_kernel_agentINS1_8__reduce11ReduceAgentINS0_12zip_iteratorIN4cuda3std3__45tupleIJNS0_18transform_iteratorI5AbsOpNS0_10device_ptrIdEENS0_11use_defaultESG_EENS0_17counting_iteratorIlSG_SG_SG_EEEEEEEPNSB_IJdlEEESM_iNS1_9__extrema9arg_max_fIdlNSA_4lessIdEEEEEEJSL_SN_iSS_EEEvDpT0_,@"STO_CUDA_ENTRY STV_DEFAULT"
_ZN6thrust24THRUST_300001_SM_1000_NS8cuda_cub4core6detail13_kernel_agentINS1_8__reduce11ReduceAgentINS0_12zip_iteratorIN4cuda3std3__45tupleIJNS0_18transform_iteratorI5AbsOpNS0_10device_ptrIdEENS0_11use_defaultESG_EENS0_17counting_iteratorIlSG_SG_SG_EEEEEEEPNSB_IJdlEEESM_iNS1_9__extrema9arg_max_fIdlNSA_4lessIdEEEEEEJSL_SN_iSS_EEEvDpT0_:
.text._ZN6thrust24THRUST_300001_SM_1000_NS8cuda_cub4core6detail13_kernel_agentINS1_8__reduce11ReduceAgentINS0_12zip_iteratorIN4cuda3std3__45tupleIJNS0_18transform_iteratorI5AbsOpNS0_10device_ptrIdEENS0_11use_defaultESG_EENS0_17counting_iteratorIlSG_SG_SG_EEEEEEEPNSB_IJdlEEESM_iNS1_9__extrema9arg_max_fIdlNSA_4lessIdEEEEEEJSL_SN_iSS_EEEvDpT0_:
        /* <DEDUP_REMOVED lines=46> */
.L_x_585:
        /* <DEDUP_REMOVED lines=35> */
.L_x_584:
[----:B------:R-:W-:Y:S05]  /*0510*/  BSYNC.RECONVERGENT B3 ;  /* 0x0000000000037941 */ /* 0x000fea0003800200 */
.L_x_583:
[----:B------:R-:W-:Y:S01]  /*0520*/  IADD3 R16, P0, PT, R16, 0x100, RZ ;  /* 0x0000010010107810 */ /* 0x000fe20007f1e0ff */
[----:B------:R-:W-:Y:S02]  /*0530*/  VIADD R0, R0, 0x100 ;  /* 0x0000010000007836 */ /* 0x000fe40000000000 */
[----:B------:R-:W-:Y:S02]  /*0540*/  IMAD.X R11, RZ, RZ, R11, P3 ;  /* 0x000000ffff0b7224 */ /* 0x000fe400018e060b */
[----:B------:R-:W-:Y:S01]  /*0550*/  IMAD.X R18, RZ, RZ, R18, P0 ;  /* 0x000000ffff127224 */ /* 0x000fe200000e0612 */
[----:B------:R-:W-:Y:S07]  /*0560*/  @P2 BRA `(.L_x_585) ;  /* 0xfffffffc005c2947 */ /* 0x000fee000383ffff */
.L_x_582:
[----:B------:R-:W-:Y:S05]  /*0570*/  BSYNC.RECONVERGENT B2 ;  /* 0x0000000000027941 */ /* 0x000fea0003800200 */
.L_x_581:
[----:B------:R-:W-:-:S13]  /*0580*/  ISETP.GE.U32.AND P0, PT, R4, 0x300, PT ;  /* 0x000003000400780c */ /* 0x000fda0003f06070 */
[----:B------:R-:W-:Y:S05]  /*0590*/  @!P0 BRA `(.L_x_580) ;  /* 0x0000000400fc8947 */ /* 0x000fea0003800000 */
[----:B------:R-:W0:Y:S01]  /*05a0*/  LDC.64 R10, c[0x0][0x380] ;  /* 0x0000e000ff0a7b82 */ /* 0x000e220000000a00 */
[----:B------:R-:W-:-:S07]  /*05b0*/  VIADD R0, R0, 0x200 ;  /* 0x0000020000007836 */ /* 0x000fce0000000000 */
[----:B------:R-:W1:Y:S02]  /*05c0*/  LDC.64 R8, c[0x0][0x390] ;  /* 0x0000e400ff087b82 */ /* 0x000e640000000a00 */
.L_x_594:
        /* <DEDUP_REMOVED lines=33> */
.L_x_587:
[----:B------:R-:W-:Y:S05]  /*07e0*/  BSYNC.RECONVERGENT B2 ;  /* 0x0000000000027941 */ /* 0x000fea0003800200 */
.L_x_586:
        /* <DEDUP_REMOVED lines=30> */
.L_x_589:
[----:B------:R-:W-:Y:S05]  /*09d0*/  BSYNC.RECONVERGENT B2 ;  /* 0x0000000000027941 */ /* 0x000fea0003800200 */
.L_x_588:
        /* <DEDUP_REMOVED lines=30> */
.L_x_591:
[----:B------:R-:W-:Y:S05]  /*0bc0*/  BSYNC.RECONVERGENT B2 ;  /* 0x0000000000027941 */ /* 0x000fea0003800200 */
.L_x_590:
        /* <DEDUP_REMOVED lines=23> */
.L_x_593:
[----:B------:R-:W-:Y:S05]  /*0d40*/  BSYNC.RECONVERGENT B2 ;  /* 0x0000000000027941 */ /* 0x000fea0003800200 */
.L_x_592:
[C---:B------:R-:W-:Y:S02]  /*0d50*/  VIADD R2, R0.reuse, 0x200 ;  /* 0x0000020000027836 */ /* 0x040fe40000000000 */
[----:B------:R-:W-:-:S03]  /*0d60*/  VIADD R0, R0, 0x400 ;  /* 0x0000040000007836 */ /* 0x000fc60000000000 */
[----:B------:R-:W-:-:S13]  /*0d70*/  ISETP.GE.AND P0, PT, R2, UR5, PT ;  /* 0x0000000502007c0c */ /* 0x000fda000bf06270 */
[----:B------:R-:W-:Y:S05]  /*0d80*/  @!P0 BRA `(.L_x_594) ;  /* 0xfffffff800108947 */ /* 0x000fea000383ffff */
.L_x_580:
[----:B------:R-:W-:Y:S05]  /*0d90*/  BSYNC.RECONVERGENT B1 ;  /* 0x0000000000017941 */ /* 0x000fea0003800200 */
.L_x_579:
        /* <DEDUP_REMOVED lines=35> */
.L_x_597:
[----:B------:R-:W-:Y:S05]  /*0fd0*/  BSYNC.RECONVERGENT B1 ;  /* 0x0000000000017941 */ /* 0x000fea0003800200 */
.L_x_596:
        /* <DEDUP_REMOVED lines=31> */
.L_x_599:
[----:B------:R-:W-:Y:S05]  /*11d0*/  BSYNC.RECONVERGENT B1 ;  /* 0x0000000000017941 */ /* 0x000fea0003800200 */
.L_x_598:
        /* <DEDUP_REMOVED lines=31> */
.L_x_601:
[----:B------:R-:W-:Y:S05]  /*13d0*/  BSYNC.RECONVERGENT B1 ;  /* 0x0000000000017941 */ /* 0x000fea0003800200 */
.L_x_600:
        /* <DEDUP_REMOVED lines=31> */
.L_x_603:
[----:B------:R-:W-:Y:S05]  /*15d0*/  BSYNC.RECONVERGENT B1 ;  /* 0x0000000000017941 */ /* 0x000fea0003800200 */
.L_x_602:
        /* <DEDUP_REMOVED lines=31> */
.L_x_605:
[----:B------:R-:W-:Y:S05]  /*17d0*/  BSYNC.RECONVERGENT B1 ;  /* 0x0000000000017941 */ /* 0x000fea0003800200 */
.L_x_604:
        /* <DEDUP_REMOVED lines=11> */
.L_x_607:
[----:B------:R-:W-:Y:S05]  /*1890*/  BSYNC.RECONVERGENT B1 ;  /* 0x0000000000017941 */ /* 0x000fea0003800200 */
.L_x_606:
        /* <DEDUP_REMOVED lines=31> */
.L_x_610:
[----:B------:R-:W-:Y:S05]  /*1a90*/  BSYNC.RECONVERGENT B1 ;  /* 0x0000000000017941 */ /* 0x000fea0003800200 */
.L_x_609:
        /* <DEDUP_REMOVED lines=23> */
.L_x_612:
[----:B------:R-:W-:Y:S05]  /*1c10*/  BSYNC.RECONVERGENT B1 ;  /* 0x0000000000017941 */ /* 0x000fea0003800200 */
.L_x_611:
        /* <DEDUP_REMOVED lines=21> */
.L_x_614:
[----:B------:R-:W-:Y:S05]  /*1d70*/  BSYNC.RECONVERGENT B1 ;  /* 0x0000000000017941 */ /* 0x000fea0003800200 */
.L_x_613:
        /* <DEDUP_REMOVED lines=23> */
.L_x_616:
[----:B------:R-:W-:Y:S05]  /*1ef0*/  BSYNC.RECONVERGENT B1 ;  /* 0x0000000000017941 */ /* 0x000fea0003800200 */
.L_x_615:
        /* <DEDUP_REMOVED lines=21> */
.L_x_618:
[----:B------:R-:W-:Y:S05]  /*2050*/  BSYNC.RECONVERGENT B1 ;  /* 0x0000000000017941 */ /* 0x000fea0003800200 */
.L_x_617:
        /* <DEDUP_REMOVED lines=21> */
.L_x_620:
[----:B------:R-:W-:Y:S05]  /*21b0*/  BSYNC.RECONVERGENT B1 ;  /* 0x0000000000017941 */ /* 0x000fea0003800200 */
.L_x_619:
        /* <DEDUP_REMOVED lines=21> */
.L_x_595:
[----:B------:R-:W0:Y:S01]  /*2310*/  S2R R0, SR_LANEID ;  /* 0x0000000000007919 */ /* 0x000e220000000000 */
[----:B------:R-:W-:Y:S01]  /*2320*/  LOP3.LUT R2, R17, 0x3e0, RZ, 0xc0, !PT ;  /* 0x000003e011027812 */ /* 0x000fe200078ec0ff */
[----:B------:R-:W-:Y:S01]  /*2330*/  BSSY.RECONVERGENT B1, `(.L_x_621) ;  /* 0x0000024000017945 */ /* 0x000fe20003800200 */
[----:B------:R-:W-:Y:S01]  /*2340*/  IMAD.MOV.U32 R16, RZ, RZ, R15 ;  /* 0x000000ffff107224 */ /* 0x000fe200078e000f */
[----:B------:R-:W-:Y:S02]  /*2350*/  MOV R18, R14 ;  /* 0x0000000e00127202 */ /* 0x000fe40000000f00 */
        /* <DEDUP_REMOVED lines=33> */
.L_x_622:
[----:B------:R-:W-:Y:S05]  /*2570*/  BSYNC.RECONVERGENT B1 ;  /* 0x0000000000017941 */ /* 0x000fea0003800200 */
.L_x_621:
        /* <DEDUP_REMOVED lines=32> */
.L_x_624:
[----:B------:R-:W-:Y:S05]  /*2780*/  BSYNC.RECONVERGENT B1 ;  /* 0x0000000000017941 */ /* 0x000fea0003800200 */
.L_x_623:
        /* <DEDUP_REMOVED lines=32> */
.L_x_626:
[----:B------:R-:W-:Y:S05]  /*2990*/  BSYNC.RECONVERGENT B1 ;  /* 0x0000000000017941 */ /* 0x000fea0003800200 */
.L_x_625:
        /* <DEDUP_REMOVED lines=32> */
.L_x_628:
[----:B------:R-:W-:Y:S05]  /*2ba0*/  BSYNC.RECONVERGENT B1 ;  /* 0x0000000000017941 */ /* 0x000fea0003800200 */
.L_x_627:
        /* <DEDUP_REMOVED lines=32> */
.L_x_630:
[----:B------:R-:W-:Y:S05]  /*2db0*/  BSYNC.RECONVERGENT B1 ;  /* 0x0000000000017941 */ /* 0x000fea0003800200 */
.L_x_629:
        /* <DEDUP_REMOVED lines=11> */
.L_x_632:
[----:B------:R-:W-:Y:S05]  /*2e70*/  BSYNC.RECONVERGENT B1 ;  /* 0x0000000000017941 */ /* 0x000fea0003800200 */
.L_x_631:
        /* <DEDUP_REMOVED lines=35> */
.L_x_634:
[----:B------:R-:W-:Y:S05]  /*30b0*/  BSYNC.RECONVERGENT B1 ;  /* 0x0000000000017941 */ /* 0x000fea0003800200 */
.L_x_633:
        /* <DEDUP_REMOVED lines=32> */
.L_x_636:
[----:B------:R-:W-:Y:S05]  /*32c0*/  BSYNC.RECONVERGENT B1 ;  /* 0x0000000000017941 */ /* 0x000fea0003800200 */
.L_x_635:
        /* <DEDUP_REMOVED lines=32> */
.L_x_638:
[----:B------:R-:W-:Y:S05]  /*34d0*/  BSYNC.RECONVERGENT B1 ;  /* 0x0000000000017941 */ /* 0x000fea0003800200 */
.L_x_637:
        /* <DEDUP_REMOVED lines=32> */
.L_x_640:
[----:B------:R-:W-:Y:S05]  /*36e0*/  BSYNC.RECONVERGENT B1 ;  /* 0x0000000000017941 */ /* 0x000fea0003800200 */
.L_x_639:
        /* <DEDUP_REMOVED lines=32> */
.L_x_642:
[----:B------:R-:W-:Y:S05]  /*38f0*/  BSYNC.RECONVERGENT B1 ;  /* 0x0000000000017941 */ /* 0x000fea0003800200 */
.L_x_641:
        /* <DEDUP_REMOVED lines=32> */
.L_x_644:
[----:B------:R-:W-:Y:S05]  /*3b00*/  BSYNC.RECONVERGENT B1 ;  /* 0x0000000000017941 */ /* 0x000fea0003800200 */
.L_x_643:
        /* <DEDUP_REMOVED lines=32> */
.L_x_578:
[----:B------:R-:W1:Y:S01]  /*3d10*/  S2R R8, SR_TID.X ;  /* 0x0000000000087919 */ /* 0x000e620000002100 */
[----:B------:R-:W1:Y:S01]  /*3d20*/  LDC.64 R2, c[0x0][0x380] ;  /* 0x0000e000ff027b82 */ /* 0x000e620000000a00 */
[----:B------:R-:W2:Y:S01]  /*3d30*/  LDCU.64 UR6, c[0x0][0x390] ;  /* 0x00007200ff0677ac */ /* 0x000ea20008000a00 */
[----:B-1----:R-:W-:-:S05]  /*3d40*/  IMAD.WIDE.U32 R2, R8, 0x8, R2 ;  /* 0x0000000808027825 */ /* 0x002fca00078e0002 */
[----:B0-----:R-:W3:Y:S04]  /*3d50*/  LDG.E.64 R10, desc[UR8][R2.64] ;  /* 0x00000008020a7981 */ /* 0x001ee8000c1e1b00 */
[----:B------:R-:W4:Y:S04]  /*3d60*/  LDG.E.64 R12, desc[UR8][R2.64+0x800] ;  /* 0x00080008020c7981 */ /* 0x000f28000c1e1b00 */
[----:B------:R-:W5:Y:S04]  /*3d70*/  LDG.E.64 R14, desc[UR8][R2.64+0x1000] ;  /* 0x00100008020e7981 */ /* 0x000f68000c1e1b00 */
[----:B------:R-:W5:Y:S04]  /*3d80*/  LDG.E.64 R6, desc[UR8][R2.64+0x1800] ;  /* 0x0018000802067981 */ /* 0x000f68000c1e1b00 */
[----:B------:R-:W5:Y:S01]  /*3d90*/  LDG.E.64 R4, desc[UR8][R2.64+0x2000] ;  /* 0x0020000802047981 */ /* 0x000f62000c1e1b00 */
[C---:B------:R-:W-:Y:S01]  /*3da0*/  LOP3.LUT R0, R8.reuse, 0x400, RZ, 0xfc, !PT ;  /* 0x0000040008007812 */ /* 0x040fe200078efcff */
[----:B------:R-:W-:Y:S01]  /*3db0*/  VIADD R9, R8, 0x100 ;  /* 0x0000010008097836 */ /* 0x000fe20000000000 */
[----:B------:R-:W-:Y:S02]  /*3dc0*/  BSSY.RECONVERGENT B1, `(.L_x_645) ;  /* 0x000002e000017945 */ /* 0x000fe40003800200 */
[----:B--2---:R-:W-:Y:S01]  /*3dd0*/  IADD3 R22, P4, PT, R0, UR6, RZ ;  /* 0x0000000600167c10 */ /* 0x004fe2000ff9e0ff */
        /* <DEDUP_REMOVED lines=8> */
[----:B------:R-:W-:Y:S01]  /*3e60*/  DSETP.GEU.AND P2, PT, R6, RZ, PT ;  /* 0x000000ff0600722a */ /* 0x000fe20003f4e000 */
        /* <DEDUP_REMOVED lines=20> */
[C---:B------:R-:W-:Y:S01]  /*3fb0*/  VIADD R7, R8.reuse, 0x200 ;  /* 0x0000020008077836 */ /* 0x040fe20000000000 */
[C---:B------:R-:W-:Y:S01]  /*3fc0*/  @P1 SEL R7, R8.reuse, R9, P0 ;  /* 0x0000000908071207 */ /* 0x040fe20000000000 */
[----:B------:R-:W-:Y:S02]  /*3fd0*/  IMAD.X R9, RZ, RZ, UR7, P4 ;  /* 0x00000007ff097e24 */ /* 0x000fe4000a0e06ff */
[----:B------:R-:W-:Y:S01]  /*3fe0*/  @!P2 VIADD R7, R8, 0x300 ;  /* 0x000003000807a836 */ /* 0x000fe20000000000 */
[----:B------:R-:W-:-:S14]  /*3ff0*/  DSETP.GEU.AND P3, PT, R4, R10, PT ;  /* 0x0000000a0400722a */ /* 0x000fdc0003f6e000 */
        /* <DEDUP_REMOVED lines=10> */
.L_x_646:
[----:B------:R-:W-:Y:S05]  /*40a0*/  BSYNC.RECONVERGENT B1 ;  /* 0x0000000000017941 */ /* 0x000fea0003800200 */
.L_x_645:
[----:B------:R-:W-:Y:S01]  /*40b0*/  UISETP.GE.U32.AND UP0, UPT, UR4, 0xa00, UPT ;  /* 0x00000a000400788c */ /* 0x000fe2000bf06070 */
[----:B------:R-:W-:-:S08]  /*40c0*/  IMAD.MOV.U32 R5, RZ, RZ, 0x500 ;  /* 0x00000500ff057424 */ /* 0x000fd000078e00ff */
[----:B------:R-:W-:Y:S05]  /*40d0*/  BRA.U !UP0, `(.L_x_647) ;  /* 0x0000000508d07547 */ /* 0x000fea000b800000 */
[----:B------:R-:W-:Y:S01]  /*40e0*/  IMAD.MOV.U32 R16, RZ, RZ, R10 ;  /* 0x000000ffff107224 */ /* 0x000fe200078e000a */
[----:B------:R-:W0:Y:S01]  /*40f0*/  LDCU UR4, c[0x0][0x3a0] ;  /* 0x00007400ff0477ac */ /* 0x000e220008000800 */
[----:B------:R-:W-:Y:S02]  /*4100*/  IMAD.MOV.U32 R17, RZ, RZ, R11 ;  /* 0x000000ffff117224 */ /* 0x000fe400078e000b */
[----:B------:R-:W-:Y:S01]  /*4110*/  IMAD.MOV.U32 R23, RZ, RZ, 0x500 ;  /* 0x00000500ff177424 */ /* 0x000fe200078e00ff */
[----:B------:R-:W1:Y:S06]  /*4120*/  LDCU.64 UR6, c[0x0][0x390] ;  /* 0x00007200ff0677ac */ /* 0x000e6c0008000a00 */
.L_x_652:
[----:B------:R-:W-:-:S05]  /*4130*/  IMAD.WIDE.U32 R14, R23, 0x8, R2 ;  /* 0x00000008170e7825 */ /* 0x000fca00078e0002 */
[----:B------:R-:W2:Y:S04]  /*4140*/  LDG.E.64 R4, desc[UR8][R14.64] ;  /* 0x000000080e047981 */ /* 0x000ea8000c1e1b00 */
[----:B------:R-:W3:Y:S04]  /*4150*/  LDG.E.64 R18, desc[UR8][R14.64+0x800] ;  /* 0x000800080e127981 */ /* 0x000ee8000c1e1b00 */
[----:B------:R-:W4:Y:S04]  /*4160*/  LDG.E.64 R12, desc[UR8][R14.64+0x1000] ;  /* 0x001000080e0c7981 */ /* 0x000f28000c1e1b00 */
[----:B------:R-:W5:Y:S04]  /*4170*/  LDG.E.64 R10, desc[UR8][R14.64+0x1800] ;  /* 0x001800080e0a7981 */ /* 0x000f68000c1e1b00 */
[----:B------:R4:W5:Y:S01]  /*4180*/  LDG.E.64 R6, desc[UR8][R14.64+0x2000] ;  /* 0x002000080e067981 */ /* 0x000962000c1e1b00 */
[----:B------:R-:W-:Y:S01]  /*4190*/  BSSY.RECONVERGENT B1, `(.L_x_648) ;  /* 0x000002f000017945 */ /* 0x000fe20003800200 */
[----:B--2---:R-:W-:-:S02]  /*41a0*/  DADD R20, -RZ, -R4 ;  /* 0x00000000ff147229 */ /* 0x004fc40000000904 */
[----:B------:R-:W-:Y:S02]  /*41b0*/  DSETP.GEU.AND P0, PT, R4, RZ, PT ;  /* 0x000000ff0400722a */ /* 0x000fe40003f0e000 */
[----:B----4-:R-:W-:-:S06]  /*41c0*/  DADD R14, -RZ, -R12 ;  /* 0x00000000ff0e7229 */ /* 0x010fcc000000090c */
[----:B------:R-:W-:Y:S01]  /*41d0*/  FSEL R4, R20, R4, !P0 ;  /* 0x0000000414047208 */ /* 0x000fe20004000000 */
[----:B------:R-:W-:Y:S01]  /*41e0*/  DSETP.GEU.AND P3, PT, R12, RZ, PT ;  /* 0x000000ff0c00722a */ /* 0x000fe20003f6e000 */
[----:B------:R-:W-:Y:S01]  /*41f0*/  FSEL R5, R21, R5, !P0 ;  /* 0x0000000515057208 */ /* 0x000fe20004000000 */
[----:B---3--:R-:W-:Y:S01]  /*4200*/  DADD R20, -RZ, -R18 ;  /* 0x00000000ff147229 */ /* 0x008fe20000000912 */
[----:B------:R-:W-:-:S04]  /*4210*/  IADD3 R25, P0, PT, R8, R23, RZ ;  /* 0x0000001708197210 */ /* 0x000fc80007f1e0ff */
[----:B------:R-:W-:Y:S01]  /*4220*/  DSETP.GEU.AND P2, PT, R16, R4, PT ;  /* 0x000000041000722a */ /* 0x000fe20003f4e000 */
[----:B------:R-:W-:Y:S01]  /*4230*/  IMAD.X R0, RZ, RZ, RZ, P0 ;  /* 0x000000ffff007224 */ /* 0x000fe200000e06ff */
[----:B-1----:R-:W-:-:S04]  /*4240*/  IADD3 R25, P1, PT, R25, UR6, RZ ;  /* 0x0000000619197c10 */ /* 0x002fc8000ff3e0ff */
[----:B------:R-:W-:-:S03]  /*4250*/  IADD3.X R0, PT, PT, R0, UR7, RZ, P1, !PT ;  /* 0x0000000700007c10 */ /* 0x000fc60008ffe4ff */
[----:B------:R-:W-:-:S05]  /*4260*/  DSETP.GEU.AND P1, PT, R18, RZ, PT ;  /* 0x000000ff1200722a */ /* 0x000fca0003f2e000 */
        /* <DEDUP_REMOVED lines=9> */
[----:B------:R-:W-:Y:S01]  /*4300*/  FSEL R19, R14, R12, !P3 ;  /* 0x0000000c0e137208 */ /* 0x000fe20005800000 */
[----:B-----5:R-:W-:Y:S01]  /*4310*/  DSETP.GEU.AND P1, PT, R10, RZ, PT ;  /* 0x000000ff0a00722a */ /* 0x020fe20003f2e000 */
[----:B------:R-:W-:Y:S01]  /*4320*/  FSEL R20, R15, R13, !P3 ;  /* 0x0000000d0f147208 */ /* 0x000fe20005800000 */
[----:B------:R-:W-:Y:S01]  /*4330*/  DADD R14, -RZ, -R10 ;  /* 0x00000000ff0e7229 */ /* 0x000fe2000000090a */
[----:B------:R-:W-:Y:S01]  /*4340*/  IADD3 R18, P3, PT, R25, 0x100, RZ ;  /* 0x0000010019127810 */ /* 0x000fe20007f7e0ff */
[----:B------:R-:W-:Y:S01]  /*4350*/  DSETP.GEU.AND P4, PT, R4, R16, PT ;  /* 0x000000100400722a */ /* 0x000fe20003f8e000 */
[--C-:B------:R-:W-:Y:S01]  /*4360*/  IMAD.MOV.U32 R21, RZ, RZ, R0.reuse ;  /* 0x000000ffff157224 */ /* 0x100fe200078e0000 */
[----:B------:R-:W-:Y:S01]  /*4370*/  DADD R12, -RZ, -R6 ;  /* 0x00000000ff0c7229 */ /* 0x000fe20000000906 */
[----:B------:R-:W-:Y:S01]  /*4380*/  IMAD.MOV.U32 R24, RZ, RZ, R25 ;  /* 0x000000ffff187224 */ /* 0x000fe200078e0019 */
[----:B------:R-:W-:Y:S01]  /*4390*/  @P2 SEL R21, R9, R0, P0 ;  /* 0x0000000009152207 */ /* 0x000fe20000000000 */
[----:B------:R-:W-:Y:S01]  /*43a0*/  IMAD.X R9, RZ, RZ, R0, P3 ;  /* 0x000000ffff097224 */ /* 0x000fe200018e0600 */
[----:B------:R-:W-:-:S08]  /*43b0*/  @P2 SEL R24, R22, R25, P0 ;  /* 0x0000001916182207 */ /* 0x000fd00000000000 */
[----:B------:R-:W-:Y:S05]  /*43c0*/  @!P4 BRA `(.L_x_649) ;  /* 0x00000000002cc947 */ /* 0x000fea0003800000 */
[----:B------:R-:W-:-:S04]  /*43d0*/  IADD3 R9, P0, P2, R8, UR6, R23 ;  /* 0x0000000608097c10 */ /* 0x000fc8000fa1e017 */
[----:B------:R-:W-:Y:S02]  /*43e0*/  IADD3 R9, P3, PT, R9, 0x100, RZ ;  /* 0x0000010009097810 */ /* 0x000fe40007f7e0ff */
[----:B------:R-:W-:Y:S02]  /*43f0*/  IADD3.X R22, PT, PT, RZ, UR7, RZ, P0, P2 ;  /* 0x00000007ff167c10 */ /* 0x000fe400087e44ff */
[----:B------:R-:W-:-:S03]  /*4400*/  ISETP.GE.U32.AND P0, PT, R24, R9, PT ;  /* 0x000000091800720c */ /* 0x000fc60003f06070 */
[----:B------:R-:W-:-:S05]  /*4410*/  IMAD.X R22, RZ, RZ, R22, P3 ;  /* 0x000000ffff167224 */ /* 0x000fca00018e0616 */
[----:B------:R-:W-:-:S13]  /*4420*/  ISETP.GE.AND.EX P0, PT, R21, R22, PT, P0 ;  /* 0x000000161500720c */ /* 0x000fda0003f06300 */
[----:B------:R-:W-:-:S06]  /*4430*/  DSETP.LT.OR P0, PT, R16, R4, !P0 ;  /* 0x000000041000722a */ /* 0x000fcc0004701400 */
[----:B------:R-:W-:Y:S02]  /*4440*/  SEL R18, R24, R9, P0 ;  /* 0x0000000918127207 */ /* 0x000fe40000000000 */
[----:B------:R-:W-:Y:S02]  /*4450*/  FSEL R16, R4, R16, P0 ;  /* 0x0000001004107208 */ /* 0x000fe40000000000 */
[----:B------:R-:W-:Y:S02]  /*4460*/  FSEL R17, R5, R17, P0 ;  /* 0x0000001105117208 */ /* 0x000fe40000000000 */
[----:B------:R-:W-:-:S07]  /*4470*/  SEL R9, R21, R22, P0 ;  /* 0x0000001615097207 */ /* 0x000fce0000000000 */
.L_x_649:
[----:B0-----:R-:W-:Y:S05]  /*4480*/  BSYNC.RECONVERGENT B1 ;  /* 0x0000000000017941 */ /* 0x001fea0003800200 */
.L_x_648:
[----:B------:R-:W-:Y:S01]  /*4490*/  IMAD.MOV.U32 R4, RZ, RZ, R19 ;  /* 0x000000ffff047224 */ /* 0x000fe200078e0013 */
[----:B------:R-:W-:Y:S01]  /*44a0*/  DSETP.GEU.AND P0, PT, R6, RZ, PT ;  /* 0x000000ff0600722a */ /* 0x000fe20003f0e000 */
[----:B------:R-:W-:Y:S01]  /*44b0*/  IMAD.MOV.U32 R5, RZ, RZ, R20 ;  /* 0x000000ffff057224 */ /* 0x000fe200078e0014 */
[----:B------:R-:W-:Y:S01]  /*44c0*/  IADD3 R25, P3, PT, R25, 0x200, RZ ;  /* 0x0000020019197810 */ /* 0x000fe20007f7e0ff */
[----:B------:R-:W-:Y:S01]  /*44d0*/  BSSY.RECONVERGENT B1, `(.L_x_650) ;  /* 0x0000013000017945 */ /* 0x000fe20003800200 */
[----:B------:R-:W-:Y:S02]  /*44e0*/  FSEL R15, R15, R11, !P1 ;  /* 0x0000000b0f0f7208 */ /* 0x000fe40004800000 */
[----:B------:R-:W-:Y:S01]  /*44f0*/  FSEL R14, R14, R10, !P1 ;  /* 0x0000000a0e0e7208 */ /* 0x000fe20004800000 */
[----:B------:R-:W-:Y:S01]  /*4500*/  DSETP.GEU.AND P2, PT, R16, R4, PT ;  /* 0x000000041000722a */ /* 0x000fe20003f4e000 */
[----:B------:R-:W-:Y:S01]  /*4510*/  FSEL R11, R13, R7, !P0 ;  /* 0x000000070d0b7208 */ /* 0x000fe20004000000 */
[----:B------:R-:W-:Y:S01]  /*4520*/  IMAD.X R7, RZ, RZ, R0, P3 ;  /* 0x000000ffff077224 */ /* 0x000fe200018e0600 */
[----:B------:R-:W-:-:S11]  /*4530*/  FSEL R10, R12, R6, !P0 ;  /* 0x000000060c0a7208 */ /* 0x000fd60004000000 */
        /* <DEDUP_REMOVED lines=8> */
[----:B------:R-:W-:Y:S02]  /*45c0*/  FSEL R4, R16, R4, P0 ;  /* 0x0000000410047208 */ /* 0x000fe40000000000 */
[----:B------:R-:W-:Y:S02]  /*45d0*/  FSEL R5, R17, R5, P0 ;  /* 0x0000000511057208 */ /* 0x000fe40000000000 */
[----:B------:R-:W-:Y:S02]  /*45e0*/  SEL R25, R18, R25, P0 ;  /* 0x0000001912197207 */ /* 0x000fe40000000000 */
[----:B------:R-:W-:-:S07]  /*45f0*/  SEL R7, R9, R0, P0 ;  /* 0x0000000009077207 */ /* 0x000fce0000000000 */
.L_x_651:
[----:B------:R-:W-:Y:S05]  /*4600*/  BSYNC.RECONVERGENT B1 ;  /* 0x0000000000017941 */ /* 0x000fea0003800200 */
.L_x_650:
[----:B------:R-:W-:Y:S01]  /*4610*/  DSETP.GEU.AND P2, PT, R4, R14, PT ;  /* 0x0000000e0400722a */ /* 0x000fe20003f4e000 */
[----:B------:R-:W-:-:S04]  /*4620*/  IADD3 R22, P0, P3, R8, UR6, R23 ;  /* 0x0000000608167c10 */ /* 0x000fc8000fb1e017 */
[C---:B------:R-:W-:Y:S02]  /*4630*/  IADD3 R6, P1, PT, R22.reuse, 0x300, RZ ;  /* 0x0000030016067810 */ /* 0x040fe40007f3e0ff */
[----:B------:R-:W-:Y:S02]  /*4640*/  IADD3.X R9, PT, PT, RZ, UR7, RZ, P0, P3 ;  /* 0x00000007ff097c10 */ /* 0x000fe400087e64ff */
[----:B------:R-:W-:-:S03]  /*4650*/  IADD3 R22, P3, PT, R22, 0x400, RZ ;  /* 0x0000040016167810 */ /* 0x000fc60007f7e0ff */
[--C-:B------:R-:W-:Y:S02]  /*4660*/  IMAD.X R12, RZ, RZ, R9.reuse, P1 ;  /* 0x000000ffff0c7224 */ /* 0x100fe400008e0609 */
[----:B------:R-:W-:Y:S01]  /*4670*/  @P2 ISETP.GE.U32.AND P0, PT, R25, R6, PT ;  /* 0x000000061900220c */ /* 0x000fe20003f06070 */
[----:B------:R-:W-:-:S03]  /*4680*/  IMAD.X R9, RZ, RZ, R9, P3 ;  /* 0x000000ffff097224 */ /* 0x000fc600018e0609 */
[----:B------:R-:W-:-:S13]  /*4690*/  @P2 ISETP.GE.AND.EX P0, PT, R7, R12, PT, P0 ;  /* 0x0000000c0700220c */ /* 0x000fda0003f06300 */
[----:B------:R-:W-:-:S06]  /*46a0*/  @P2 DSETP.LT.OR P0, PT, R14, R4, !P0 ;  /* 0x000000040e00222a */ /* 0x000fcc0004701400 */
[----:B------:R-:W-:Y:S01]  /*46b0*/  @P2 FSEL R0, R4, R14, P0 ;  /* 0x0000000e04002208 */ /* 0x000fe20000000000 */
[----:B------:R-:W-:Y:S01]  /*46c0*/  VIADD R4, R23, 0xa00 ;  /* 0x00000a0017047836 */ /* 0x000fe20000000000 */
[----:B------:R-:W-:Y:S02]  /*46d0*/  @P2 FSEL R5, R5, R15, P0 ;  /* 0x0000000f05052208 */ /* 0x000fe40000000000 */
[----:B------:R-:W-:Y:S01]  /*46e0*/  @P2 SEL R6, R25, R6, P0 ;  /* 0x0000000619062207 */ /* 0x000fe20000000000 */
[----:B------:R-:W-:Y:S01]  /*46f0*/  @P2 IMAD.MOV.U32 R14, RZ, RZ, R0 ;  /* 0x000000ffff0e2224 */ /* 0x000fe200078e0000 */
[----:B------:R-:W-:Y:S01]  /*4700*/  @P2 SEL R12, R7, R12, P0 ;  /* 0x0000000c070c2207 */ /* 0x000fe20000000000 */
[----:B------:R-:W-:Y:S01]  /*4710*/  @P2 IMAD.MOV.U32 R15, RZ, RZ, R5 ;  /* 0x000000ffff0f2224 */ /* 0x000fe200078e0005 */
[----:B------:R-:W-:Y:S01]  /*4720*/  ISETP.GT.AND P2, PT, R4, UR4, PT ;  /* 0x0000000404007c0c */ /* 0x000fe2000bf44270 */
[----:B------:R-:W-:-:S04]  /*4730*/  VIADD R5, R23, 0x500 ;  /* 0x0000050017057836 */ /* 0x000fc80000000000 */
[----:B------:R-:W-:Y:S01]  /*4740*/  DSETP.GEU.AND P1, PT, R14, R10, PT ;  /* 0x0000000a0e00722a */ /* 0x000fe20003f2e000 */
[----:B------:R-:W-:-:S13]  /*4750*/  IMAD.MOV.U32 R23, RZ, RZ, R5 ;  /* 0x000000ffff177224 */ /* 0x000fda00078e0005 */
        /* <DEDUP_REMOVED lines=8> */
[----:B------:R-:W-:Y:S02]  /*47e0*/  @P1 IMAD.MOV.U32 R11, RZ, RZ, R15 ;  /* 0x000000ffff0b1224 */ /* 0x000fe400078e000f */
[----:B------:R-:W-:Y:S02]  /*47f0*/  IMAD.MOV.U32 R16, RZ, RZ, R10 ;  /* 0x000000ffff107224 */ /* 0x000fe400078e000a */
[----:B------:R-:W-:Y:S01]  /*4800*/  IMAD.MOV.U32 R17, RZ, RZ, R11 ;  /* 0x000000ffff117224 */ /* 0x000fe200078e000b */
[----:B------:R-:W-:Y:S06]  /*4810*/  @!P2 BRA `(.L_x_652) ;  /* 0xfffffff80044a947 */ /* 0x000fec000383ffff */
.L_x_647:
[----:B------:R-:W-:-:S13]  /*4820*/  ISETP.GE.AND P0, PT, R5, UR4, PT ;  /* 0x0000000405007c0c */ /* 0x000fda000bf06270 */
[----:B------:R-:W-:Y:S05]  /*4830*/  @P0 BRA `(.L_x_653) ;  /* 0x0000000c00580947 */ /* 0x000fea0003800000 */
[----:B------:R-:W-:Y:S01]  /*4840*/  IADD3 R7, PT, PT, -R5, UR4, RZ ;  /* 0x0000000405077c10 */ /* 0x000fe2000fffe1ff */
[----:B------:R-:W-:Y:S03]  /*4850*/  BSSY.RECONVERGENT B1, `(.L_x_653) ;  /* 0x00000d4000017945 */ /* 0x000fe60003800200 */
[----:B------:R-:W-:-:S13]  /*4860*/  ISETP.GE.AND P0, PT, R8, R7, PT ;  /* 0x000000070800720c */ /* 0x000fda0003f06270 */
[----:B------:R-:W-:Y:S05]  /*4870*/  @P0 BRA `(.L_x_654) ;  /* 0x0000000c00440947 */ /* 0x000fea0003800000 */
[----:B------:R-:W-:Y:S01]  /*4880*/  LOP3.LUT R2, RZ, R8, RZ, 0x33, !PT ;  /* 0x00000008ff027212 */ /* 0x000fe200078e33ff */
[----:B------:R-:W-:Y:S03]  /*4890*/  BSSY.RECONVERGENT B2, `(.L_x_655) ;  /* 0x0000039000027945 */ /* 0x000fe60003800200 */
[----:B------:R-:W-:-:S04]  /*48a0*/  IADD3 R2, PT, PT, -R5, UR4, R2 ;  /* 0x0000000405027c10 */ /* 0x000fc8000fffe102 */
[----:B------:R-:W-:-:S04]  /*48b0*/  LOP3.LUT R0, R2, 0x300, RZ, 0xc0, !PT ;  /* 0x0000030002007812 */ /* 0x000fc800078ec0ff */
[----:B------:R-:W-:Y:S01]  /*48c0*/  ISETP.NE.AND P0, PT, R0, 0x300, PT ;  /* 0x000003000000780c */ /* 0x000fe20003f05270 */
[----:B------:R-:W-:-:S12]  /*48d0*/  IMAD.MOV.U32 R0, RZ, RZ, R8 ;  /* 0x000000ffff007224 */ /* 0x000fd800078e0008 */
[----:B------:R-:W-:Y:S05]  /*48e0*/  @!P0 BRA `(.L_x_656) ;  /* 0x0000000000cc8947 */ /* 0x000fea0003800000 */
[----:B------:R-:W0:Y:S01]  /*48f0*/  LDC.64 R12, c[0x0][0x380] ;  /* 0x0000e000ff0c7b82 */ /* 0x000e220000000a00 */
[----:B------:R-:W-:Y:S01]  /*4900*/  IMAD.IADD R3, R8, 0x1, R5 ;  /* 0x0000000108037824 */ /* 0x000fe200078e0205 */
[----:B------:R-:W-:-:S04]  /*4910*/  LEA.HI R0, R2, 0x1, RZ, 0x18 ;  /* 0x0000000102007811 */ /* 0x000fc800078fc0ff */
[----:B------:R-:W-:Y:S01]  /*4920*/  LOP3.LUT R6, R0, 0x3, RZ, 0xc0, !PT ;  /* 0x0000000300067812 */ /* 0x000fe200078ec0ff */
[----:B------:R-:W-:-:S04]  /*4930*/  IMAD.MOV.U32 R0, RZ, RZ, R8 ;  /* 0x000000ffff007224 */ /* 0x000fc800078e0008 */
[----:B------:R-:W-:Y:S02]  /*4940*/  IMAD.MOV R6, RZ, RZ, -R6 ;  /* 0x000000ffff067224 */ /* 0x000fe400078e0a06 */
[C---:B0-----:R-:W-:Y:S01]  /*4950*/  IMAD.WIDE.U32 R12, R3.reuse, 0x8, R12 ;  /* 0x00000008030c7825 */ /* 0x041fe200078e000c */
[----:B------:R-:W-:-:S03]  /*4960*/  IADD3 R3, P0, PT, R3, UR6, RZ ;  /* 0x0000000603037c10 */ /* 0x000fc6000ff1e0ff */
[----:B------:R-:W-:Y:S02]  /*4970*/  IMAD.MOV.U32 R4, RZ, RZ, R12 ;  /* 0x000000ffff047224 */ /* 0x000fe400078e000c */
[----:B------:R-:W-:Y:S02]  /*4980*/  IMAD.MOV.U32 R17, RZ, RZ, R13 ;  /* 0x000000ffff117224 */ /* 0x000fe400078e000d */
[----:B------:R-:W-:-:S07]  /*4990*/  IMAD.X R18, RZ, RZ, UR7, P0 ;  /* 0x00000007ff127e24 */ /* 0x000fce00080e06ff */
.L_x_659:
        /* <DEDUP_REMOVED lines=34> */
.L_x_658:
[----:B------:R-:W-:Y:S05]  /*4bc0*/  BSYNC.RECONVERGENT B3 ;  /* 0x0000000000037941 */ /* 0x000fea0003800200 */
.L_x_657:
[----:B------:R-:W-:Y:S01]  /*4bd0*/  IADD3 R3, P0, PT, R3, 0x100, RZ ;  /* 0x0000010003037810 */ /* 0x000fe20007f1e0ff */
[----:B------:R-:W-:Y:S02]  /*4be0*/  VIADD R0, R0, 0x100 ;  /* 0x0000010000007836 */ /* 0x000fe40000000000 */
[----:B------:R-:W-:Y:S02]  /*4bf0*/  IMAD.X R17, RZ, RZ, R17, P3 ;  /* 0x000000ffff117224 */ /* 0x000fe400018e0611 */
[----:B------:R-:W-:Y:S01]  /*4c00*/  IMAD.X R18, RZ, RZ, R18, P0 ;  /* 0x000000ffff127224 */ /* 0x000fe200000e0612 */
[----:B------:R-:W-:Y:S07]  /*4c10*/  @P2 BRA `(.L_x_659) ;  /* 0xfffffffc00602947 */ /* 0x000fee000383ffff */
.L_x_656:
[----:B------:R-:W-:Y:S05]  /*4c20*/  BSYNC.RECONVERGENT B2 ;  /* 0x0000000000027941 */ /* 0x000fea0003800200 */
.L_x_655:
[----:B------:R-:W-:-:S13]  /*4c30*/  ISETP.GE.U32.AND P0, PT, R2, 0x300, PT ;  /* 0x000003000200780c */ /* 0x000fda0003f06070 */
[----:B------:R-:W-:Y:S05]  /*4c40*/  @!P0 BRA `(.L_x_654) ;  /* 0x0000000800508947 */ /* 0x000fea0003800000 */
[----:B------:R-:W0:Y:S01]  /*4c50*/  LDC.64 R2, c[0x0][0x380] ;  /* 0x0000e000ff027b82 */ /* 0x000e220000000a00 */
[----:B------:R-:W1:Y:S01]  /*4c60*/  LDCU.64 UR10, c[0x0][0x380] ;  /* 0x00007000ff0a77ac */ /* 0x000e620008000a00 */
[C---:B------:R-:W-:Y:S01]  /*4c70*/  IADD3 R14, P0, PT, R0.reuse, R5, RZ ;  /* 0x00000005000e7210 */ /* 0x040fe20007f1e0ff */
[C---:B------:R-:W-:Y:S01]  /*4c80*/  IMAD.IADD R6, R0.reuse, 0x1, R5 ;  /* 0x0000000100067824 */ /* 0x040fe200078e0205 */
[----:B------:R-:W2:Y:S01]  /*4c90*/  LDCU.64 UR12, c[0x0][0x390] ;  /* 0x00007200ff0c77ac */ /* 0x000ea20008000a00 */
[----:B------:R-:W-:Y:S02]  /*4ca0*/  VIADD R0, R0, 0x200 ;  /* 0x0000020000007836 */ /* 0x000fe40000000000 */
[----:B------:R-:W-:Y:S01]  /*4cb0*/  IMAD.X R13, RZ, RZ, RZ, P0 ;  /* 0x000000ffff0d7224 */ /* 0x000fe200000e06ff */
[----:B-1----:R-:W-:Y:S02]  /*4cc0*/  LEA R15, P1, R14, UR10, 0x3 ;  /* 0x0000000a0e0f7c11 */ /* 0x002fe4000f8218ff */
[C---:B--2---:R-:W-:Y:S01]  /*4cd0*/  IADD3 R5, P0, PT, R6.reuse, UR12, RZ ;  /* 0x0000000c06057c10 */ /* 0x044fe2000ff1e0ff */
[----:B0-----:R-:W-:Y:S01]  /*4ce0*/  IMAD.WIDE.U32 R2, R6, 0x8, R2 ;  /* 0x0000000806027825 */ /* 0x001fe200078e0002 */
[----:B------:R-:W-:-:S02]  /*4cf0*/  IADD3 R15, P2, PT, R15, 0x1800, RZ ;  /* 0x000018000f0f7810 */ /* 0x000fc40007f5e0ff */
[----:B------:R-:W-:Y:S01]  /*4d00*/  LEA.HI.X R14, R14, UR11, R13, 0x3, P1 ;  /* 0x0000000b0e0e7c11 */ /* 0x000fe200088f1c0d */
[----:B------:R-:W-:Y:S02]  /*4d10*/  IMAD.MOV.U32 R4, RZ, RZ, R2 ;  /* 0x000000ffff047224 */ /* 0x000fe400078e0002 */
[----:B------:R-:W-:Y:S02]  /*4d20*/  IMAD.X R2, RZ, RZ, UR13, P0 ;  /* 0x0000000dff027e24 */ /* 0x000fe400080e06ff */
[----:B------:R-:W-:-:S07]  /*4d30*/  IMAD.X R14, RZ, RZ, R14, P2 ;  /* 0x000000ffff0e7224 */ /* 0x000fce00010e060e */
.L_x_668:
[----:B------:R-:W-:Y:S01]  /*4d40*/  IMAD.MOV.U32 R12, RZ, RZ, R4 ;  /* 0x000000ffff0c7224 */ /* 0x000fe200078e0004 */
[----:B------:R-:W0:Y:S01]  /*4d50*/  LDC.64 R16, c[0x0][0x390] ;  /* 0x0000e400ff107b82 */ /* 0x000e220000000a00 */
[----:B------:R-:W-:-:S05]  /*4d60*/  IMAD.MOV.U32 R13, RZ, RZ, R3 ;  /* 0x000000ffff0d7224 */ /* 0x000fca00078e0003 */
[----:B------:R1:W2:Y:S02]  /*4d70*/  LDG.E.64 R20, desc[UR8][R12.64] ;  /* 0x000000080c147981 */ /* 0x0002a4000c1e1b00 */
[----:B-1----:R-:W-:Y:S02]  /*4d80*/  IMAD.MOV.U32 R12, RZ, RZ, R15 ;  /* 0x000000ffff0c7224 */ /* 0x002fe400078e000f */
[----:B------:R-:W-:-:S05]  /*4d90*/  IMAD.MOV.U32 R13, RZ, RZ, R14 ;  /* 0x000000ffff0d7224 */ /* 0x000fca00078e000e */
[----:B------:R1:W5:Y:S01]  /*4da0*/  LDG.E.64 R14, desc[UR8][R12.64+-0x1000] ;  /* 0xfff000080c0e7981 */ /* 0x000362000c1e1b00 */
[----:B------:R-:W-:Y:S01]  /*4db0*/  BSSY.RECONVERGENT B2, `(.L_x_660) ;  /* 0x0000019000027945 */ /* 0x000fe20003800200 */
        /* <DEDUP_REMOVED lines=9> */
[----:B01----:R-:W-:Y:S05]  /*4e50*/  @!P0 BRA `(.L_x_661) ;  /* 0x0000000000388947 */ /* 0x003fea0003800000 */
        /* <DEDUP_REMOVED lines=14> */
.L_x_661:
[----:B------:R-:W-:Y:S05]  /*4f40*/  BSYNC.RECONVERGENT B2 ;  /* 0x0000000000027941 */ /* 0x000fea0003800200 */
.L_x_660:
[----:B-----5:R-:W-:Y:S01]  /*4f50*/  DADD R10, -RZ, -R14 ;  /* 0x00000000ff0a7229 */ /* 0x020fe2000000090e */
[----:B------:R-:W-:Y:S01]  /*4f60*/  VIADD R9, R6, 0x100 ;  /* 0x0000010006097836 */ /* 0x000fe20000000000 */
[----:B------:R-:W-:Y:S01]  /*4f70*/  DSETP.GEU.AND P0, PT, R14, RZ, PT ;  /* 0x000000ff0e00722a */ /* 0x000fe20003f0e000 */
[----:B------:R-:W-:Y:S03]  /*4f80*/  BSSY.RECONVERGENT B2, `(.L_x_662) ;  /* 0x0000019000027945 */ /* 0x000fe60003800200 */
[----:B------:R-:W-:-:S04]  /*4f90*/  IADD3 R19, P1, PT, R9, R16, RZ ;  /* 0x0000001009137210 */ /* 0x000fc80007f3e0ff */
[----:B------:R-:W-:Y:S01]  /*4fa0*/  FSEL R14, R10, R14, !P0 ;  /* 0x0000000e0a0e7208 */ /* 0x000fe20004000000 */
[----:B------:R-:W-:Y:S01]  /*4fb0*/  IMAD.X R18, RZ, RZ, R17, P1 ;  /* 0x000000ffff127224 */ /* 0x000fe200008e0611 */
[----:B------:R-:W-:Y:S01]  /*4fc0*/  FSEL R15, R11, R15, !P0 ;  /* 0x0000000f0b0f7208 */ /* 0x000fe20004000000 */
[----:B------:R-:W-:Y:S02]  /*4fd0*/  IMAD.MOV.U32 R9, RZ, RZ, R19 ;  /* 0x000000ffff097224 */ /* 0x000fe400078e0013 */
[----:B------:R-:W-:Y:S02]  /*4fe0*/  IMAD.MOV.U32 R22, RZ, RZ, R18 ;  /* 0x000000ffff167224 */ /* 0x000fe400078e0012 */
[----:B------:R-:W-:Y:S01]  /*4ff0*/  IMAD.MOV.U32 R10, RZ, RZ, R14 ;  /* 0x000000ffff0a7224 */ /* 0x000fe200078e000e */
[----:B------:R-:W-:Y:S01]  /*5000*/  DSETP.GEU.AND P0, PT, R20, R14, PT ;  /* 0x0000000e1400722a */ /* 0x000fe20003f0e000 */
[----:B------:R-:W-:-:S13]  /*5010*/  IMAD.MOV.U32 R11, RZ, RZ, R15 ;  /* 0x000000ffff0b7224 */ /* 0x000fda00078e000f */
        /* <DEDUP_REMOVED lines=15> */
.L_x_663:
[----:B------:R-:W-:Y:S05]  /*5110*/  BSYNC.RECONVERGENT B2 ;  /* 0x0000000000027941 */ /* 0x000fea0003800200 */
.L_x_662:
[----:B------:R-:W2:Y:S04]  /*5120*/  LDG.E.64 R18, desc[UR8][R12.64+-0x800] ;  /* 0xfff800080c127981 */ /* 0x000ea8000c1e1b00 */
[----:B------:R0:W5:Y:S01]  /*5130*/  LDG.E.64 R20, desc[UR8][R12.64] ;  /* 0x000000080c147981 */ /* 0x000162000c1e1b00 */
[----:B------:R-:W-:Y:S01]  /*5140*/  BSSY.RECONVERGENT B2, `(.L_x_664) ;  /* 0x000001c000027945 */ /* 0x000fe20003800200 */
[----:B--2---:R-:W-:Y:S02]  /*5150*/  DADD R14, -RZ, -R18 ;  /* 0x00000000ff0e7229 */ /* 0x004fe40000000912 */
[----:B------:R-:W-:-:S08]  /*5160*/  DSETP.GEU.AND P0, PT, R18, RZ, PT ;  /* 0x000000ff1200722a */ /* 0x000fd00003f0e000 */
[----:B------:R-:W-:Y:S02]  /*5170*/  FSEL R18, R14, R18, !P0 ;  /* 0x000000120e127208 */ /* 0x000fe40004000000 */
[----:B------:R-:W-:Y:S01]  /*5180*/  FSEL R19, R15, R19, !P0 ;  /* 0x000000130f137208 */ /* 0x000fe20004000000 */
[----:B------:R-:W-:Y:S02]  /*5190*/  VIADD R15, R6, 0x200 ;  /* 0x00000200060f7836 */ /* 0x000fe40000000000 */
[----:B------:R-:W-:-:S03]  /*51a0*/  IMAD.MOV.U32 R14, RZ, RZ, R18 ;  /* 0x000000ffff0e7224 */ /* 0x000fc600078e0012 */
[----:B------:R-:W-:Y:S01]  /*51b0*/  DSETP.GEU.AND P0, PT, R10, R18, PT ;  /* 0x000000120a00722a */ /* 0x000fe20003f0e000 */
[----:B------:R-:W-:Y:S01]  /*51c0*/  IADD3 R26, P1, PT, R15, R16, RZ ;  /* 0x000000100f1a7210 */ /* 0x000fe20007f3e0ff */
[----:B------:R-:W-:-:S04]  /*51d0*/  IMAD.MOV.U32 R15, RZ, RZ, R19 ;  /* 0x000000ffff0f7224 */ /* 0x000fc800078e0013 */
[----:B------:R-:W-:Y:S02]  /*51e0*/  IMAD.X R25, RZ, RZ, R17, P1 ;  /* 0x000000ffff197224 */ /* 0x000fe400008e0611 */
[----:B------:R-:W-:Y:S02]  /*51f0*/  IMAD.MOV.U32 R23, RZ, RZ, R26 ;  /* 0x000000ffff177224 */ /* 0x000fe400078e001a */
[----:B------:R-:W-:-:S04]  /*5200*/  IMAD.MOV.U32 R24, RZ, RZ, R25 ;  /* 0x000000ffff187224 */ /* 0x000fc800078e0019 */
        /* <DEDUP_REMOVED lines=15> */
.L_x_665:
[----:B------:R-:W-:Y:S05]  /*5300*/  BSYNC.RECONVERGENT B2 ;  /* 0x0000000000027941 */ /* 0x000fea0003800200 */
.L_x_664:
        /* <DEDUP_REMOVED lines=28> */
.L_x_667:
[----:B------:R-:W-:Y:S05]  /*54d0*/  BSYNC.RECONVERGENT B2 ;  /* 0x0000000000027941 */ /* 0x000fea0003800200 */
.L_x_666:
[----:B------:R-:W-:Y:S01]  /*54e0*/  VIADD R14, R0, 0x200 ;  /* 0x00000200000e7836 */ /* 0x000fe20000000000 */
[----:B------:R-:W-:Y:S01]  /*54f0*/  IADD3 R15, P2, PT, R12, 0x2000, RZ ;  /* 0x000020000c0f7810 */ /* 0x000fe20007f5e0ff */
[----:B------:R-:W-:Y:S01]  /*5500*/  VIADD R0, R0, 0x400 ;  /* 0x0000040000007836 */ /* 0x000fe20000000000 */
[----:B------:R-:W-:Y:S01]  /*5510*/  IADD3 R5, P1, PT, R5, 0x400, RZ ;  /* 0x0000040005057810 */ /* 0x000fe20007f3e0ff */
[----:B------:R-:W-:Y:S01]  /*5520*/  VIADD R6, R6, 0x400 ;  /* 0x0000040006067836 */ /* 0x000fe20000000000 */
[----:B------:R-:W-:Y:S01]  /*5530*/  ISETP.GE.AND P0, PT, R14, R7, PT ;  /* 0x000000070e00720c */ /* 0x000fe20003f06270 */
[----:B------:R-:W-:Y:S01]  /*5540*/  IMAD.X R14, RZ, RZ, R13, P2 ;  /* 0x000000ffff0e7224 */ /* 0x000fe200010e060d */
[----:B------:R-:W-:Y:S01]  /*5550*/  IADD3 R4, P2, PT, R4, 0x2000, RZ ;  /* 0x0000200004047810 */ /* 0x000fe20007f5e0ff */
[----:B------:R-:W-:-:S04]  /*5560*/  IMAD.X R2, RZ, RZ, R2, P1 ;  /* 0x000000ffff027224 */ /* 0x000fc800008e0602 */
[----:B------:R-:W-:-:S06]  /*5570*/  IMAD.X R3, RZ, RZ, R3, P2 ;  /* 0x000000ffff037224 */ /* 0x000fcc00010e0603 */
[----:B------:R-:W-:Y:S05]  /*5580*/  @!P0 BRA `(.L_x_668) ;  /* 0xfffffff400ec8947 */ /* 0x000fea000383ffff */
.L_x_654:
[----:B------:R-:W-:Y:S05]  /*5590*/  BSYNC.RECONVERGENT B1 ;  /* 0x0000000000017941 */ /* 0x000fea0003800200 */
.L_x_653:
        /* <DEDUP_REMOVED lines=32> */
.L_x_670:
[----:B------:R-:W-:Y:S05]  /*57a0*/  BSYNC.RECONVERGENT B1 ;  /* 0x0000000000017941 */ /* 0x000fea0003800200 */
.L_x_669:
        /* <DEDUP_REMOVED lines=31> */
.L_x_672:
[----:B------:R-:W-:Y:S05]  /*59a0*/  BSYNC.RECONVERGENT B1 ;  /* 0x0000000000017941 */ /* 0x000fea0003800200 */
.L_x_671:
        /* <DEDUP_REMOVED lines=31> */
.L_x_674:
[----:B------:R-:W-:Y:S05]  /*5ba0*/  BSYNC.RECONVERGENT B1 ;  /* 0x0000000000017941 */ /* 0x000fea0003800200 */
.L_x_673:
[----:B------:R-:W-:Y:S01]  /*5bb0*/  ISETP.GT.AND P0, PT, R0, 0x17, PT ;  /* 0x000000170000780c */ /* 0x000fe20003f04270 */
[----:B-1----:R1:W1:Y:S01]  /*5bc0*/  SHFL.DOWN PT, R6, R2, 0x8, 0x1f ;  /* 0x09001f0002067f89 */ /* 0x00226200000e0000 */
[----:B------:R-:W-:Y:S01]  /*5bd0*/  BSSY.RECONVERGENT B1, `(.L_x_675) ;  /* 0x000001d000017945 */ /* 0x000fe20003800200 */
[----:B--2---:R-:W-:Y:S02]  /*5be0*/  IMAD.MOV.U32 R9, RZ, RZ, R11 ;  /* 0x000000ffff097224 */ /* 0x004fe400078e000b */
[----:B---3--:R2:W3:Y:S01]  /*5bf0*/  SHFL.DOWN PT, R7, R3, 0x8, 0x1f ;  /* 0x09001f0003077f89 */ /* 0x0084e200000e0000 */
[----:B------:R-:W-:Y:S02]  /*5c00*/  IMAD.MOV.U32 R10, RZ, RZ, R12 ;  /* 0x000000ffff0a7224 */ /* 0x000fe400078e000c */
[----:B------:R-:W-:Y:S01]  /*5c10*/  IMAD.MOV.U32 R4, RZ, RZ, R2 ;  /* 0x000000ffff047224 */ /* 0x000fe200078e0002 */
[----:B0-----:R2:W0:Y:S01]  /*5c20*/  SHFL.DOWN PT, R14, R11, 0x8, 0x1f ;  /* 0x09001f000b0e7f89 */ /* 0x00142200000e0000 */
[----:B------:R-:W-:-:S03]  /*5c30*/  IMAD.MOV.U32 R5, RZ, RZ, R3 ;  /* 0x000000ffff057224 */ /* 0x000fc600078e0003 */
[----:B----4-:R2:W4:Y:S01]  /*5c40*/  SHFL.DOWN PT, R13, R12, 0x8, 0x1f ;  /* 0x09001f000c0d7f89 */ /* 0x01052200000e0000 */
        /* <DEDUP_REMOVED lines=21> */
.L_x_676:
[----:B------:R-:W-:Y:S05]  /*5da0*/  BSYNC.RECONVERGENT B1 ;  /* 0x0000000000017941 */ /* 0x000fea0003800200 */
.L_x_675:
[----:B------:R-:W-:Y:S01]  /*5db0*/  ISETP.GT.AND P0, PT, R0, 0xf, PT ;  /* 0x0000000f0000780c */ /* 0x000fe20003f04270 */
[----:B-1----:R1:W1:Y:S01]  /*5dc0*/  SHFL.DOWN PT, R6, R4, 0x10, 0x1f ;  /* 0x0a001f0004067f89 */ /* 0x00226200000e0000 */
[----:B------:R-:W-:Y:S01]  /*5dd0*/  BSSY.RECONVERGENT B1, `(.L_x_677) ;  /* 0x000001d000017945 */ /* 0x000fe20003800200 */
[----:B0-----:R-:W-:Y:S02]  /*5de0*/  IMAD.MOV.U32 R14, RZ, RZ, R9 ;  /* 0x000000ffff0e7224 */ /* 0x001fe400078e0009 */
[----:B---3--:R0:W3:Y:S01]  /*5df0*/  SHFL.DOWN PT, R7, R5, 0x10, 0x1f ;  /* 0x0a001f0005077f89 */ /* 0x0080e200000e0000 */
[----:B------:R-:W-:Y:S02]  /*5e00*/  IMAD.MOV.U32 R15, RZ, RZ, R10 ;  /* 0x000000ffff0f7224 */ /* 0x000fe400078e000a */
[----:B------:R-:W-:Y:S01]  /*5e10*/  IMAD.MOV.U32 R2, RZ, RZ, R4 ;  /* 0x000000ffff027224 */ /* 0x000fe200078e0004 */
[----:B--2---:R0:W2:Y:S01]  /*5e20*/  SHFL.DOWN PT, R12, R9, 0x10, 0x1f ;  /* 0x0a001f00090c7f89 */ /* 0x0040a200000e0000 */
[----:B------:R-:W-:-:S03]  /*5e30*/  IMAD.MOV.U32 R3, RZ, RZ, R5 ;  /* 0x000000ffff037224 */ /* 0x000fc600078e0005 */
[----:B------:R0:W0:Y:S01]  /*5e40*/  SHFL.DOWN PT, R11, R10, 0x10, 0x1f ;  /* 0x0a001f000a0b7f89 */ /* 0x00002200000e0000 */
[----:B------:R-:W-:Y:S05]  /*5e50*/  @P0 BRA `(.L_x_678) ;  /* 0x0000000000500947 */ /* 0x000fea0003800000 */
[----:B-1-3--:R-:W-:Y:S01]  /*5e60*/  DSETP.GEU.AND P0, PT, R4, R6, PT ;  /* 0x000000060400722a */ /* 0x00afe20003f0e000 */
[----:B--2---:R-:W-:Y:S02]  /*5e70*/  IMAD.MOV.U32 R14, RZ, RZ, R12 ;  /* 0x000000ffff0e7224 */ /* 0x004fe400078e000c */
        /* <DEDUP_REMOVED lines=18> */
.L_x_678:
[----:B------:R-:W-:Y:S05]  /*5fa0*/  BSYNC.RECONVERGENT B1 ;  /* 0x0000000000017941 */ /* 0x000fea0003800200 */
.L_x_677:
        /* <DEDUP_REMOVED lines=11> */
.L_x_680:
[----:B------:R-:W-:Y:S05]  /*6060*/  BSYNC.RECONVERGENT B1 ;  /* 0x0000000000017941 */ /* 0x000fea0003800200 */
.L_x_679:
        /* <DEDUP_REMOVED lines=9> */
[----:B--2-4-:R2:W3:Y:S04]  /*6100*/  LDS.64 R12, [R0+0x80] ;  /* 0x00008000000c7984 */ /* 0x0144e80000000a00 */
[----:B------:R2:W4:Y:S01]  /*6110*/  LDS.128 R8, [R0+0x30] ;  /* 0x0000300000087984 */ /* 0x0005220000000c00 */
        /* <DEDUP_REMOVED lines=20> */
.L_x_682:
[----:B------:R-:W-:Y:S05]  /*6260*/  BSYNC.RECONVERGENT B1 ;  /* 0x0000000000017941 */ /* 0x000fea0003800200 */
.L_x_681:
        /* <DEDUP_REMOVED lines=23> */
.L_x_684:
[----:B------:R-:W-:Y:S05]  /*63e0*/  BSYNC.RECONVERGENT B1 ;  /* 0x0000000000017941 */ /* 0x000fea0003800200 */
.L_x_683:
        /* <DEDUP_REMOVED lines=21> */
.L_x_686:
[----:B------:R-:W-:Y:S05]  /*6540*/  BSYNC.RECONVERGENT B1 ;  /* 0x0000000000017941 */ /* 0x000fea0003800200 */
.L_x_685:
        /* <DEDUP_REMOVED lines=23> */
.L_x_688:
[----:B------:R-:W-:Y:S05]  /*66c0*/  BSYNC.RECONVERGENT B1 ;  /* 0x0000000000017941 */ /* 0x000fea0003800200 */
.L_x_687:
        /* <DEDUP_REMOVED lines=21> */
.L_x_690:
[----:B------:R-:W-:Y:S05]  /*6820*/  BSYNC.RECONVERGENT B1 ;  /* 0x0000000000017941 */ /* 0x000fea0003800200 */
.L_x_689:
        /* <DEDUP_REMOVED lines=21> */
.L_x_692:
[----:B------:R-:W-:Y:S05]  /*6980*/  BSYNC.RECONVERGENT B1 ;  /* 0x0000000000017941 */ /* 0x000fea0003800200 */
.L_x_691:
        /* <DEDUP_REMOVED lines=20> */
.L_x_608:
[----:B------:R-:W-:Y:S05]  /*6ad0*/  BSYNC.RECONVERGENT B0 ;  /* 0x0000000000007941 */ /* 0x000fea0003800200 */
.L_x_577:
[----:B------:R-:W-:Y:S05]  /*6ae0*/  @P1 EXIT ;  /* 0x000000000000194d */ /* 0x000fea0003800000 */
[----:B012---:R-:W0:Y:S02]  /*6af0*/  LDC.64 R4, c[0x0][0x398] ;  /* 0x0000e600ff047b82 */ /* 0x007e240000000a00 */
[----:B0-----:R-:W-:Y:S04]  /*6b00*/  STG.E.64 desc[UR8][R4.64], R2 ;  /* 0x0000000204007986 */ /* 0x001fe8000c101b08 */
[----:B------:R-:W-:Y:S01]  /*6b10*/  STG.E.64 desc[UR8][R4.64+0x8], R14 ;  /* 0x0000080e04007986 */ /* 0x000fe2000c101b08 */
[----:B------:R-:W-:Y:S05]  /*6b20*/  EXIT ;  /* 0x000000000000794d */ /* 0x000fea0003800000 */
.L_x_693:
        /* <DEDUP_REMOVED lines=13> */
.L_x_714:


//--------------------- .text._Z16eliminate_kernelPdS_iid --------------------------
	.section	.text._Z16eliminate_kernelPdS_iid,"ax",@progbits
	.align	128
        .global         _Z16eliminate_kernelPdS_iid
        .type           _Z16eliminate_kernelPdS_iid,@function
        .size           _Z16eliminate_kernelPdS_iid,(.L_x_705 - _Z16eliminate_kernelPdS_iid)
        .other          _Z16eliminate_kernelPdS_iid,@"STO_CUDA_ENTRY STV_DEFAULT"
_Z16eliminate_kernelPdS_iid:
.text._Z16eliminate_kernelPdS_iid:
[----:B------:R-:W-:Y:S01]  /*0000*/  LDC R1, c[0x0][0x37c] ;  /* 0x0000df00ff017b82 */ /* 0x000fe20000000800 */
[----:B------:R-:W0:Y:S07]  /*0010*/  S2R R14, SR_CTAID.Y ;  /* 0x00000000000e7919 */ /* 0x000e2e0000002600 */
[----:B------:R-:W1:Y:S01]  /*0020*/  LDC.64 R6, c[0x0][0x390] ;  /* 0x0000e400ff067b82 */ /* 0x000e620000000a00 */
[----:B0-----:R-:W-:-:S04]  /*0030*/  VIADD R14, R14, 0x1 ;  /* 0x000000010e0e7836 */ /* 0x001fc80000000000 */
[----:B-1----:R-:W-:-:S05]  /*0040*/  IMAD.IADD R3, R14, 0x1, R7 ;  /* 0x000000010e037824 */ /* 0x002fca00078e0207 */
[----:B------:R-:W-:-:S13]  /*0050*/  ISETP.GE.AND P0, PT, R3, R6, PT ;  /* 0x000000060300720c */ /* 0x000fda0003f06270 */
[----:B------:R-:W-:Y:S05]  /*0060*/  @P0 EXIT ;  /* 0x000000000000094d */ /* 0x000fea0003800000 */
[----:B------:R-:W0:Y:S01]  /*0070*/  LDC.64 R4, c[0x0][0x380] ;  /* 0x0000e000ff047b82 */ /* 0x000e220000000a00 */
[----:B------:R-:W1:Y:S01]  /*0080*/  LDCU.64 UR4, c[0x0][0x358] ;  /* 0x00006b00ff0477ac */ /* 0x000e620008000a00 */
[----:B------:R-:W-:Y:S01]  /*0090*/  IMAD R3, R3, R6, R7 ;  /* 0x0000000603037224 */ /* 0x000fe200078e0207 */
[----:B------:R-:W2:Y:S05]  /*00a0*/  LDCU UR7, c[0x0][0x39c] ;  /* 0x00007380ff0777ac */ /* 0x000eaa0008000800 */
[----:B------:R-:W3:Y:S01]  /*00b0*/  LDC.64 R12, c[0x0][0x398] ;  /* 0x0000e600ff0c7b82 */ /* 0x000ee20000000a00 */
[----:B0-----:R-:W-:-:S05]  /*00c0*/  IMAD.WIDE R4, R3, 0x8, R4 ;  /* 0x0000000803047825 */ /* 0x001fca00078e0204 */
[----:B-1----:R-:W4:Y:S01]  /*00d0*/  LDG.E.64 R10, desc[UR4][R4.64] ;  /* 0x00000004040a7981 */ /* 0x002f22000c1e1b00 */
[----:B--2---:R-:W3:Y:S01]  /*00e0*/  MUFU.RCP64H R3, UR7 ;  /* 0x0000000700037d08 */ /* 0x004ee20008001800 */
[----:B------:R-:W-:Y:S01]  /*00f0*/  IMAD.MOV.U32 R2, RZ, RZ, 0x1 ;  /* 0x00000001ff027424 */ /* 0x000fe200078e00ff */
[----:B------:R-:W0:Y:S01]  /*0100*/  S2UR UR6, SR_CTAID.X ;  /* 0x00000000000679c3 */ /* 0x000e220000002500 */
[----:B------:R-:W0:Y:S07]  /*0110*/  S2R R15, SR_TID.X ;  /* 0x00000000000f7919 */ /* 0x000e2e0000002100 */
[----:B------:R-:W0:Y:S01]  /*0120*/  LDC R0, c[0x0][0x360] ;  /* 0x0000d800ff007b82 */ /* 0x000e220000000800 */
[----:B---3--:R-:W-:-:S08]  /*0130*/  DFMA R8, R2, -R12, 1 ;  /* 0x3ff000000208742b */ /* 0x008fd0000000080c */
[----:B------:R-:W-:-:S08]  /*0140*/  DFMA R8, R8, R8, R8 ;  /* 0x000000080808722b */ /* 0x000fd00000000008 */
[----:B------:R-:W-:-:S08]  /*0150*/  DFMA R8, R2, R8, R2 ;  /* 0x000000080208722b */ /* 0x000fd00000000002 */
[----:B------:R-:W-:-:S08]  /*0160*/  DFMA R2, R8, -R12, 1 ;  /* 0x3ff000000802742b */ /* 0x000fd0000000080c */
[----:B------:R-:W-:-:S08]  /*0170*/  DFMA R2, R8, R2, R8 ;  /* 0x000000020802722b */ /* 0x000fd00000000008 */
[----:B----4-:R-:W-:Y:S01]  /*0180*/  DMUL R8, R10, R2 ;  /* 0x000000020a087228 */ /* 0x010fe20000000000 */
[----:B------:R-:W-:-:S07]  /*0190*/  FSETP.GEU.AND P1, PT, |R11|, 6.5827683646048100446e-37, PT ;  /* 0x036000000b00780b */ /* 0x000fce0003f2e200 */
[----:B------:R-:W-:-:S08]  /*01a0*/  DFMA R12, R8, -R12, R10 ;  /* 0x8000000c080c722b */ /* 0x000fd0000000000a */
[----:B------:R-:W-:Y:S01]  /*01b0*/  DFMA R2, R2, R12, R8 ;  /* 0x0000000c0202722b */ /* 0x000fe20000000008 */
[----:B0-----:R-:W-:-:S04]  /*01c0*/  IMAD R12, R0, UR6, R15 ;  /* 0x00000006000c7c24 */ /* 0x001fc8000f8e020f */
[----:B------:R-:W-:-:S05]  /*01d0*/  IMAD.IADD R0, R12, 0x1, R7 ;  /* 0x000000010c007824 */ /* 0x000fca00078e0207 */
[----:B------:R-:W-:-:S05]  /*01e0*/  FFMA R6, RZ, UR7, R3 ;  /* 0x00000007ff067c23 */ /* 0x000fca0008000003 */
[----:B------:R-:W-:-:S13]  /*01f0*/  FSETP.GT.AND P0, PT, |R6|, 1.469367938527859385e-39, PT ;  /* 0x001000000600780b */ /* 0x000fda0003f04200 */
[----:B------:R-:W-:Y:S05]  /*0200*/  @P0 BRA P1, `(.L_x_694) ;  /* 0x0000000000080947 */ /* 0x000fea0000800000 */
[----:B------:R-:W-:-:S07]  /*0210*/  MOV R24, 0x230 ;  /* 0x0000023000187802 */ /* 0x000fce0000000f00 */
[----:B------:R-:W-:Y:S05]  /*0220*/  CALL.REL.NOINC `($__internal_0_$__cuda_sm20_div_rn_f64_full) ;  /* 0x0000000000687944 */ /* 0x000fea0003c00000 */
.L_x_694:
[----:B------:R-:W0:Y:S01]  /*0230*/  LDCU UR6, c[0x0][0x390] ;  /* 0x00007200ff0677ac */ /* 0x000e220008000800 */
[----:B------:R-:W-:Y:S01]  /*0240*/  BSSY.RECONVERGENT B0, `(.L_x_695) ;  /* 0x000000d000007945 */ /* 0x000fe20003800200 */
[----:B------:R-:W-:Y:S02]  /*0250*/  ISETP.NE.AND P1, PT, R12, RZ, PT ;  /* 0x000000ff0c00720c */ /* 0x000fe40003f25270 */
[----:B0-----:R-:W-:-:S13]  /*0260*/  ISETP.GE.AND P0, PT, R0, UR6, PT ;  /* 0x0000000600007c0c */ /* 0x001fda000bf06270 */
[----:B------:R-:W-:Y:S05]  /*0270*/  @P0 BRA `(.L_x_696) ;  /* 0x0000000000240947 */ /* 0x000fea0003800000 */
[----:B------:R-:W0:Y:S01]  /*0280*/  LDC R9, c[0x0][0x394] ;  /* 0x0000e500ff097b82 */ /* 0x000e220000000800 */
[----:B------:R-:W-:-:S07]  /*0290*/  IMAD.WIDE R12, R12, 0x8, R4 ;  /* 0x000000080c0c7825 */ /* 0x000fce00078e0204 */
[----:B------:R-:W1:Y:S01]  /*02a0*/  LDC.64 R6, c[0x0][0x380] ;  /* 0x0000e000ff067b82 */ /* 0x000e620000000a00 */
[----:B0-----:R-:W-:-:S04]  /*02b0*/  IMAD R9, R9, UR6, R0 ;  /* 0x0000000609097c24 */ /* 0x001fc8000f8e0200 */
[----:B-1----:R-:W-:Y:S02]  /*02c0*/  IMAD.WIDE R4, R9, 0x8, R6 ;  /* 0x0000000809047825 */ /* 0x002fe400078e0206 */
[----:B------:R-:W2:Y:S04]  /*02d0*/  LDG.E.64 R6, desc[UR4][R12.64] ;  /* 0x000000040c067981 */ /* 0x000ea8000c1e1b00 */
[----:B------:R-:W2:Y:S02]  /*02e0*/  LDG.E.64 R4, desc[UR4][R4.64] ;  /* 0x0000000404047981 */ /* 0x000ea4000c1e1b00 */
[----:B--2---:R-:W-:-:S07]  /*02f0*/  DFMA R6, R4, -R2, R6 ;  /* 0x800000020406722b */ /* 0x004fce0000000006 */
[----:B------:R0:W-:Y:S04]  /*0300*/  STG.E.64 desc[UR4][R12.64], R6 ;  /* 0x000000060c007986 */ /* 0x0001e8000c101b04 */
.L_x_696:
[----:B------:R-:W-:Y:S05]  /*0310*/  BSYNC.RECONVERGENT B0 ;  /* 0x0000000000007941 */ /* 0x000fea0003800200 */
.L_x_695:
[----:B------:R-:W-:Y:S05]  /*0320*/  @P1 EXIT ;  /* 0x000000000000194d */ /* 0x000fea0003800000 */
[----:B0-----:R-:W0:Y:S08]  /*0330*/  LDC R7, c[0x0][0x394] ;  /* 0x0000e500ff077b82 */ /* 0x001e300000000800 */
[----:B------:R-:W0:Y:S02]  /*0340*/  LDC.64 R4, c[0x0][0x388] ;  /* 0x0000e200ff047b82 */ /* 0x000e240000000a00 */
[----:B0-----:R-:W-:-:S03]  /*0350*/  IMAD.WIDE R4, R7, 0x8, R4 ;  /* 0x0000000807047825 */ /* 0x001fc600078e0204 */
[----:B------:R-:W-:-:S05]  /*0360*/  LEA R14, P0, R14, R4, 0x3 ;  /* 0x000000040e0e7211 */ /* 0x000fca00078018ff */
[----:B------:R-:W-:Y:S02]  /*0370*/  IMAD.X R15, RZ, RZ, R5, P0 ;  /* 0x000000ffff0f7224 */ /* 0x000fe400000e0605 */
[----:B------:R-:W2:Y:S04]  /*0380*/  LDG.E.64 R4, desc[UR4][R4.64] ;  /* 0x0000000404047981 */ /* 0x000ea8000c1e1b00 */
[----:B------:R-:W2:Y:S02]  /*0390*/  LDG.E.64 R6, desc[UR4][R14.64] ;  /* 0x000000040e067981 */ /* 0x000ea4000c1e1b00 */
[----:B--2---:R-:W-:-:S07]  /*03a0*/  DFMA R6, R4, -R2, R6 ;  /* 0x800000020406722b */ /* 0x004fce0000000006 */
[----:B------:R-:W-:Y:S01]  /*03b0*/  STG.E.64 desc[UR4][R14.64], R6 ;  /* 0x000000060e007986 */ /* 0x000fe2000c101b04 */
[----:B------:R-:W-:Y:S05]  /*03c0*/  EXIT ;  /* 0x000000000000794d */ /* 0x000fea0003800000 */
        .weak           $__internal_0_$__cuda_sm20_div_rn_f64_full
        .type           $__internal_0_$__cuda_sm20_div_rn_f64_full,@function
        .size           $__internal_0_$__cuda_sm20_div_rn_f64_full,(.L_x_705 - $__internal_0_$__cuda_sm20_div_rn_f64_full)
$__internal_0_$__cuda_sm20_div_rn_f64_full:
[----:B------:R-:W0:Y:S01]  /*03d0*/  LDC.64 R8, c[0x0][0x398] ;  /* 0x0000e600ff087b82 */ /* 0x000e220000000a00 */
[----:B------:R-:W-:Y:S02]  /*03e0*/  IMAD.MOV.U32 R16, RZ, RZ, 0x1 ;  /* 0x00000001ff107424 */ /* 0x000fe400078e00ff */
[----:B------:R-:W-:Y:S01]  /*03f0*/  IMAD.MOV.U32 R13, RZ, RZ, 0x1ca00000 ;  /* 0x1ca00000ff0d7424 */ /* 0x000fe200078e00ff */
[C---:B0-----:R-:W-:Y:S02]  /*0400*/  FSETP.GEU.AND P0, PT, |R9|.reuse, 1.469367938527859385e-39, PT ;  /* 0x001000000900780b */ /* 0x041fe40003f0e200 */
[C---:B------:R-:W-:Y:S02]  /*0410*/  LOP3.LUT R6, R9.reuse, 0x800fffff, RZ, 0xc0, !PT ;  /* 0x800fffff09067812 */ /* 0x040fe400078ec0ff */
[----:B------:R-:W-:Y:S02]  /*0420*/  LOP3.LUT R15, R9, 0x7ff00000, RZ, 0xc0, !PT ;  /* 0x7ff00000090f7812 */ /* 0x000fe400078ec0ff */
[----:B------:R-:W-:Y:S01]  /*0430*/  LOP3.LUT R7, R6, 0x3ff00000, RZ, 0xfc, !PT ;  /* 0x3ff0000006077812 */ /* 0x000fe200078efcff */
[----:B------:R-:W-:-:S02]  /*0440*/  IMAD.MOV.U32 R6, RZ, RZ, R8 ;  /* 0x000000ffff067224 */ /* 0x000fc400078e0008 */
[----:B------:R-:W-:-:S04]  /*0450*/  IMAD.MOV.U32 R23, RZ, RZ, R15 ;  /* 0x000000ffff177224 */ /* 0x000fc800078e000f */
[----:B------:R-:W0:Y:S02]  /*0460*/  @!P0 LDC.64 R2, c[0x0][0x398] ;  /* 0x0000e600ff028b82 */ /* 0x000e240000000a00 */
[----:B0-----:R-:W-:Y:S01]  /*0470*/  @!P0 DMUL R6, R2, 8.98846567431157953865e+307 ;  /* 0x7fe0000002068828 */ /* 0x001fe20000000000 */
[----:B------:R-:W-:Y:S02]  /*0480*/  IMAD.MOV.U32 R3, RZ, RZ, R11 ;  /* 0x000000ffff037224 */ /* 0x000fe400078e000b */
[----:B------:R-:W-:-:S03]  /*0490*/  IMAD.MOV.U32 R2, RZ, RZ, R10 ;  /* 0x000000ffff027224 */ /* 0x000fc600078e000a */
[----:B------:R-:W0:Y:S01]  /*04a0*/  MUFU.RCP64H R17, R7 ;  /* 0x0000000700117308 */ /* 0x000e220000001800 */
[C---:B------:R-:W-:Y:S01]  /*04b0*/  FSETP.GEU.AND P2, PT, |R3|.reuse, 1.469367938527859385e-39, PT ;  /* 0x001000000300780b */ /* 0x040fe20003f4e200 */
[----:B------:R-:W-:Y:S01]  /*04c0*/  IMAD.MOV.U32 R10, RZ, RZ, R2 ;  /* 0x000000ffff0a7224 */ /* 0x000fe200078e0002 */
[----:B------:R-:W-:Y:S02]  /*04d0*/  LOP3.LUT R22, R3, 0x7ff00000, RZ, 0xc0, !PT ;  /* 0x7ff0000003167812 */ /* 0x000fe400078ec0ff */
[----:B------:R-:W-:Y:S02]  /*04e0*/  @!P0 LOP3.LUT R23, R7, 0x7ff00000, RZ, 0xc0, !PT ;  /* 0x7ff0000007178812 */ /* 0x000fe400078ec0ff */
[----:B------:R-:W-:Y:S01]  /*04f0*/  ISETP.GE.U32.AND P1, PT, R22, R15, PT ;  /* 0x0000000f1600720c */ /* 0x000fe20003f26070 */
[----:B------:R-:W-:-:S03]  /*0500*/  IMAD.MOV.U32 R26, RZ, RZ, R22 ;  /* 0x000000ffff1a7224 */ /* 0x000fc600078e0016 */
[----:B------:R-:W-:-:S04]  /*0510*/  SEL R13, R13, 0x63400000, !P1 ;  /* 0x634000000d0d7807 */ /* 0x000fc80004800000 */
[C-C-:B------:R-:W-:Y:S01]  /*0520*/  @!P2 LOP3.LUT R20, R13.reuse, 0x80000000, R3.reuse, 0xf8, !PT ;  /* 0x800000000d14a812 */ /* 0x140fe200078ef803 */
[----:B0-----:R-:W-:Y:S01]  /*0530*/  DFMA R18, R16, -R6, 1 ;  /* 0x3ff000001012742b */ /* 0x001fe20000000806 */
[----:B------:R-:W-:Y:S02]  /*0540*/  LOP3.LUT R11, R13, 0x800fffff, R3, 0xf8, !PT ;  /* 0x800fffff0d0b7812 */ /* 0x000fe400078ef803 */
[----:B------:R-:W-:Y:S01]  /*0550*/  @!P2 LOP3.LUT R21, R20, 0x100000, RZ, 0xfc, !PT ;  /* 0x001000001415a812 */ /* 0x000fe200078efcff */
[----:B------:R-:W-:-:S04]  /*0560*/  @!P2 IMAD.MOV.U32 R20, RZ, RZ, RZ ;  /* 0x000000ffff14a224 */ /* 0x000fc800078e00ff */
[----:B------:R-:W-:Y:S02]  /*0570*/  DFMA R18, R18, R18, R18 ;  /* 0x000000121212722b */ /* 0x000fe40000000012 */
[----:B------:R-:W-:-:S06]  /*0580*/  @!P2 DFMA R10, R10, 2, -R20 ;  /* 0x400000000a0aa82b */ /* 0x000fcc0000000814 */
[----:B------:R-:W-:-:S04]  /*0590*/  DFMA R16, R16, R18, R16 ;  /* 0x000000121010722b */ /* 0x000fc80000000010 */
[----:B------:R-:W-:-:S04]  /*05a0*/  @!P2 LOP3.LUT R26, R11, 0x7ff00000, RZ, 0xc0, !PT ;  /* 0x7ff000000b1aa812 */ /* 0x000fc800078ec0ff */
[----:B------:R-:W-:Y:S01]  /*05b0*/  DFMA R18, R16, -R6, 1 ;  /* 0x3ff000001012742b */ /* 0x000fe20000000806 */
[----:B------:R-:W-:-:S05]  /*05c0*/  VIADD R25, R26, 0xffffffff ;  /* 0xffffffff1a197836 */ /* 0x000fca0000000000 */
[----:B------:R-:W-:Y:S01]  /*05d0*/  ISETP.GT.U32.AND P0, PT, R25, 0x7feffffe, PT ;  /* 0x7feffffe1900780c */ /* 0x000fe20003f04070 */
[----:B------:R-:W-:Y:S01]  /*05e0*/  VIADD R25, R23, 0xffffffff ;  /* 0xffffffff17197836 */ /* 0x000fe20000000000 */
[----:B------:R-:W-:-:S04]  /*05f0*/  DFMA R18, R16, R18, R16 ;  /* 0x000000121012722b */ /* 0x000fc80000000010 */
[----:B------:R-:W-:-:S04]  /*0600*/  ISETP.GT.U32.OR P0, PT, R25, 0x7feffffe, P0 ;  /* 0x7feffffe1900780c */ /* 0x000fc80000704470 */
[----:B------:R-:W-:-:S08]  /*0610*/  DMUL R16, R18, R10 ;  /* 0x0000000a12107228 */ /* 0x000fd00000000000 */
[----:B------:R-:W-:-:S08]  /*0620*/  DFMA R20, R16, -R6, R10 ;  /* 0x800000061014722b */ /* 0x000fd0000000000a */
[----:B------:R-:W-:Y:S01]  /*0630*/  DFMA R20, R18, R20, R16 ;  /* 0x000000141214722b */ /* 0x000fe20000000010 */
[----:B------:R-:W-:Y:S10]  /*0640*/  @P0 BRA `(.L_x_697) ;  /* 0x0000000000600947 */ /* 0x000ff40003800000 */
[----:B------:R-:W-:-:S04]  /*0650*/  VIADDMNMX R15, R22, -R15, 0xb9600000, !PT ;  /* 0xb9600000160f7446 */ /* 0x000fc8000780090f */
[----:B------:R-:W-:-:S05]  /*0660*/  VIMNMX R2, PT, PT, R15, 0x46a00000, PT ;  /* 0x46a000000f027848 */ /* 0x000fca0003fe0100 */
[----:B------:R-:W-:Y:S02]  /*0670*/  IMAD.IADD R13, R2, 0x1, -R13 ;  /* 0x00000001020d7824 */ /* 0x000fe400078e0a0d */
[----:B------:R-:W-:Y:S02]  /*0680*/  IMAD.MOV.U32 R2, RZ, RZ, RZ ;  /* 0x000000ffff027224 */ /* 0x000fe400078e00ff */
[----:B------:R-:W-:-:S06]  /*0690*/  VIADD R3, R13, 0x7fe00000 ;  /* 0x7fe000000d037836 */ /* 0x000fcc0000000000 */
[----:B------:R-:W-:-:S10]  /*06a0*/  DMUL R16, R20, R2 ;  /* 0x0000000214107228 */ /* 0x000fd40000000000 */
[----:B------:R-:W-:-:S13]  /*06b0*/  FSETP.GTU.AND P0, PT, |R17|, 1.469367938527859385e-39, PT ;  /* 0x001000001100780b */ /* 0x000fda0003f0c200 */
[----:B------:R-:W-:Y:S05]  /*06c0*/  @P0 BRA `(.L_x_698) ;  /* 0x0000000000980947 */ /* 0x000fea0003800000 */
[----:B------:R-:W-:Y:S01]  /*06d0*/  DFMA R6, R20, -R6, R10 ;  /* 0x800000061406722b */ /* 0x000fe2000000000a */
[----:B------:R-:W-:-:S09]  /*06e0*/  IMAD.MOV.U32 R2, RZ, RZ, RZ ;  /* 0x000000ffff027224 */ /* 0x000fd200078e00ff */
[C---:B------:R-:W-:Y:S02]  /*06f0*/  FSETP.NEU.AND P0, PT, R7.reuse, RZ, PT ;  /* 0x000000ff0700720b */ /* 0x040fe40003f0d000 */
[----:B------:R-:W-:-:S04]  /*0700*/  LOP3.LUT R9, R7, 0x80000000, R9, 0x48, !PT ;  /* 0x8000000007097812 */ /* 0x000fc800078e4809 */
[----:B------:R-:W-:-:S07]  /*0710*/  LOP3.LUT R3, R9, R3, RZ, 0xfc, !PT ;  /* 0x0000000309037212 */ /* 0x000fce00078efcff */
[----:B------:R-:W-:Y:S05]  /*0720*/  @!P0 BRA `(.L_x_698) ;  /* 0x0000000000808947 */ /* 0x000fea0003800000 */
[----:B------:R-:W-:Y:S01]  /*0730*/  IMAD.MOV R7, RZ, RZ, -R13 ;  /* 0x000000ffff077224 */ /* 0x000fe200078e0a0d */
[----:B------:R-:W-:Y:S01]  /*0740*/  DMUL.RP R2, R20, R2 ;  /* 0x0000000214027228 */ /* 0x000fe20000008000 */
[----:B------:R-:W-:Y:S01]  /*0750*/  IMAD.MOV.U32 R6, RZ, RZ, RZ ;  /* 0x000000ffff067224 */ /* 0x000fe200078e00ff */
[----:B------:R-:W-:-:S05]  /*0760*/  IADD3 R13, PT, PT, -R13, -0x43300000, RZ ;  /* 0xbcd000000d0d7810 */ /* 0x000fca0007ffe1ff */
[----:B------:R-:W-:-:S03]  /*0770*/  DFMA R6, R16, -R6, R20 ;  /* 0x800000061006722b */ /* 0x000fc60000000014 */
[----:B------:R-:W-:-:S07]  /*0780*/  LOP3.LUT R9, R3, R9, RZ, 0x3c, !PT ;  /* 0x0000000903097212 */ /* 0x000fce00078e3cff */
[----:B------:R-:W-:-:S04]  /*0790*/  FSETP.NEU.AND P0, PT, |R7|, R13, PT ;  /* 0x0000000d0700720b */ /* 0x000fc80003f0d200 */
[----:B------:R-:W-:Y:S02]  /*07a0*/  FSEL R16, R2, R16, !P0 ;  /* 0x0000001002107208 */ /* 0x000fe40004000000 */
[----:B------:R-:W-:Y:S01]  /*07b0*/  FSEL R17, R9, R17, !P0 ;  /* 0x0000001109117208 */ /* 0x000fe20004000000 */
[----:B------:R-:W-:Y:S06]  /*07c0*/  BRA `(.L_x_698) ;  /* 0x0000000000587947 */ /* 0x000fec0003800000 */
.L_x_697:
[----:B------:R-:W-:-:S14]  /*07d0*/  DSETP.NAN.AND P0, PT, R2, R2, PT ;  /* 0x000000020200722a */ /* 0x000fdc0003f08000 */
[----:B------:R-:W-:Y:S05]  /*07e0*/  @P0 BRA `(.L_x_699) ;  /* 0x0000000000480947 */ /* 0x000fea0003800000 */
[----:B------:R-:W0:Y:S02]  /*07f0*/  LDC.64 R6, c[0x0][0x398] ;  /* 0x0000e600ff067b82 */ /* 0x000e240000000a00 */
[----:B0-----:R-:W-:-:S14]  /*0800*/  DSETP.NAN.AND P0, PT, R6, R6, PT ;  /* 0x000000060600722a */ /* 0x001fdc0003f08000 */
[----:B------:R-:W-:Y:S05]  /*0810*/  @P0 BRA `(.L_x_700) ;  /* 0x0000000000300947 */ /* 0x000fea0003800000 */
[----:B------:R-:W-:Y:S01]  /*0820*/  ISETP.NE.AND P0, PT, R26, R23, PT ;  /* 0x000000171a00720c */ /* 0x000fe20003f05270 */
[----:B------:R-:W-:Y:S02]  /*0830*/  IMAD.MOV.U32 R16, RZ, RZ, 0x0 ;  /* 0x00000000ff107424 */ /* 0x000fe400078e00ff */
[----:B------:R-:W-:-:S10]  /*0840*/  IMAD.MOV.U32 R17, RZ, RZ, -0x80000 ;  /* 0xfff80000ff117424 */ /* 0x000fd400078e00ff */
[----:B------:R-:W-:Y:S05]  /*0850*/  @!P0 BRA `(.L_x_698) ;  /* 0x0000000000348947 */ /* 0x000fea0003800000 */
[----:B------:R-:W-:Y:S02]  /*0860*/  ISETP.NE.AND P0, PT, R26, 0x7ff00000, PT ;  /* 0x7ff000001a00780c */ /* 0x000fe40003f05270 */
[----:B------:R-:W-:Y:S02]  /*0870*/  LOP3.LUT R17, R3, 0x80000000, R9, 0x48, !PT ;  /* 0x8000000003117812 */ /* 0x000fe400078e4809 */
[----:B------:R-:W-:-:S13]  /*0880*/  ISETP.EQ.OR P0, PT, R23, RZ, !P0 ;  /* 0x000000ff1700720c */ /* 0x000fda0004702670 */
[----:B------:R-:W-:Y:S01]  /*0890*/  @P0 LOP3.LUT R2, R17, 0x7ff00000, RZ, 0xfc, !PT ;  /* 0x7ff0000011020812 */ /* 0x000fe200078efcff */
[----:B------:R-:W-:Y:S02]  /*08a0*/  @!P0 IMAD.MOV.U32 R16, RZ, RZ, RZ ;  /* 0x000000ffff108224 */ /* 0x000fe400078e00ff */
[----:B------:R-:W-:Y:S02]  /*08b0*/  @P0 IMAD.MOV.U32 R16, RZ, RZ, RZ ;  /* 0x000000ffff100224 */ /* 0x000fe400078e00ff */
[----:B------:R-:W-:Y:S01]  /*08c0*/  @P0 IMAD.MOV.U32 R17, RZ, RZ, R2 ;  /* 0x000000ffff110224 */ /* 0x000fe200078e0002 */
[----:B------:R-:W-:Y:S06]  /*08d0*/  BRA `(.L_x_698) ;  /* 0x0000000000147947 */ /* 0x000fec0003800000 */
.L_x_700:
[----:B------:R-:W-:Y:S01]  /*08e0*/  LOP3.LUT R17, R9, 0x80000, RZ, 0xfc, !PT ;  /* 0x0008000009117812 */ /* 0x000fe200078efcff */
[----:B------:R-:W-:Y:S01]  /*08f0*/  IMAD.MOV.U32 R16, RZ, RZ, R8 ;  /* 0x000000ffff107224 */ /* 0x000fe200078e0008 */
[----:B------:R-:W-:Y:S06]  /*0900*/  BRA `(.L_x_698) ;  /* 0x0000000000087947 */ /* 0x000fec0003800000 */
.L_x_699:
[----:B------:R-:W-:Y:S01]  /*0910*/  LOP3.LUT R17, R3, 0x80000, RZ, 0xfc, !PT ;  /* 0x0008000003117812 */ /* 0x000fe200078efcff */
[----:B------:R-:W-:-:S07]  /*0920*/  IMAD.MOV.U32 R16, RZ, RZ, R2 ;  /* 0x000000ffff107224 */ /* 0x000fce00078e0002 */
.L_x_698:
[----:B------:R-:W-:Y:S02]  /*0930*/  IMAD.MOV.U32 R25, RZ, RZ, 0x0 ;  /* 0x00000000ff197424 */ /* 0x000fe400078e00ff */
[----:B------:R-:W-:Y:S02]  /*0940*/  IMAD.MOV.U32 R2, RZ, RZ, R16 ;  /* 0x000000ffff027224 */ /* 0x000fe400078e0010 */
[----:B------:R-:W-:Y:S01]  /*0950*/  IMAD.MOV.U32 R3, RZ, RZ, R17 ;  /* 0x000000ffff037224 */ /* 0x000fe200078e0011 */
[----:B------:R-:W-:Y:S06]  /*0960*/  RET.REL.NODEC R24 `(_Z16eliminate_kernelPdS_iid) ;  /* 0xfffffff418a47950 */ /* 0x000fec0003c3ffff */
.L_x_701:
        /* <DEDUP_REMOVED lines=9> */
.L_x_705:


//--------------------- .text._Z9swap_rowsPdS_iii --------------------------
	.section	.text._Z9swap_rowsPdS_iii,"ax",@progbits
	.align	128
        .global         _Z9swap_rowsPdS_iii
        .type           _Z9swap_rowsPdS_iii,@function
        .size           _Z9swap_rowsPdS_iii,(.L_x_716 - _Z9swap_rowsPdS_iii)
        .other          _Z9swap_rowsPdS_iii,@"STO_CUDA_ENTRY STV_DEFAULT"
_Z9swap_rowsPdS_iii:
.text._Z9swap_rowsPdS_iii:
[----:B------:R-:W-:Y:S01]  /*0000*/  LDC R1, c[0x0][0x37c] ;  /* 0x0000df00ff017b82 */ /* 0x000fe20000000800 */
[----:B------:R-:W0:Y:S07]  /*0010*/  S2R R3, SR_TID.X ;  /* 0x0000000000037919 */ /* 0x000e2e0000002100 */
[----:B------:R-:W0:Y:S01]  /*0020*/  S2UR UR6, SR_CTAID.X ;  /* 0x00000000000679c3 */ /* 0x000e220000002500 */
[----:B------:R-:W1:Y:S01]  /*0030*/  LDCU UR7, c[0x0][0x390] ;  /* 0x00007200ff0777ac */ /* 0x000e620008000800 */
[----:B------:R-:W-:Y:S01]  /*0040*/  BSSY.RECONVERGENT B0, `(.L_x_702) ;  /* 0x0000012000007945 */ /* 0x000fe20003800200 */
[----:B------:R-:W2:Y:S05]  /*0050*/  LDCU.64 UR4, c[0x0][0x358] ;  /* 0x00006b00ff0477ac */ /* 0x000eaa0008000a00 */
[----:B------:R-:W3:Y:S01]  /*0060*/  LDC R0, c[0x0][0x360] ;  /* 0x0000d800ff007b82 */ /* 0x000ee20000000800 */
[----:B0-----:R-:W-:Y:S01]  /*0070*/  LOP3.LUT P0, RZ, R3, UR6, RZ, 0xfc, !PT ;  /* 0x0000000603ff7c12 */ /* 0x001fe2000f80fcff */
[----:B---3--:R-:W-:-:S05]  /*0080*/  IMAD R0, R0, UR6, R3 ;  /* 0x0000000600007c24 */ /* 0x008fca000f8e0203 */
[----:B-1----:R-:W-:-:S13]  /*0090*/  ISETP.GE.AND P1, PT, R0, UR7, PT ;  /* 0x0000000700007c0c */ /* 0x002fda000bf26270 */
[----:B--2---:R-:W-:Y:S05]  /*00a0*/  @P1 BRA `(.L_x_703) ;  /* 0x00000000002c1947 */ /* 0x004fea0003800000 */
[----:B------:R-:W0:Y:S08]  /*00b0*/  LDC R7, c[0x0][0x398] ;  /* 0x0000e600ff077b82 */ /* 0x000e300000000800 */
[----:B------:R-:W1:Y:S08]  /*00c0*/  LDC R5, c[0x0][0x394] ;  /* 0x0000e500ff057b82 */ /* 0x000e700000000800 */
[----:B------:R-:W2:Y:S01]  /*00d0*/  LDC.64 R2, c[0x0][0x380] ;  /* 0x0000e000ff027b82 */ /* 0x000ea20000000a00 */
[----:B0-----:R-:W-:-:S02]  /*00e0*/  IMAD R7, R7, UR7, R0 ;  /* 0x0000000707077c24 */ /* 0x001fc4000f8e0200 */
[----:B-1----:R-:W-:Y:S02]  /*00f0*/  IMAD R5, R5, UR7, R0 ;  /* 0x0000000705057c24 */ /* 0x002fe4000f8e0200 */
[----:B--2---:R-:W-:-:S04]  /*0100*/  IMAD.WIDE R6, R7, 0x8, R2 ;  /* 0x0000000807067825 */ /* 0x004fc800078e0202 */
[----:B------:R-:W-:Y:S01]  /*0110*/  IMAD.WIDE R2, R5, 0x8, R2 ;  /* 0x0000000805027825 */ /* 0x000fe200078e0202 */
[----:B------:R-:W2:Y:S04]  /*0120*/  LDG.E.64 R8, desc[UR4][R6.64] ;  /* 0x0000000406087981 */ /* 0x000ea8000c1e1b00 */
[----:B------:R-:W3:Y:S04]  /*0130*/  LDG.E.64 R4, desc[UR4][R2.64] ;  /* 0x0000000402047981 */ /* 0x000ee8000c1e1b00 */
[----:B--2---:R0:W-:Y:S04]  /*0140*/  STG.E.64 desc[UR4][R2.64], R8 ;  /* 0x0000000802007986 */ /* 0x0041e8000c101b04 */
[----:B---3--:R0:W-:Y:S02]  /*0150*/  STG.E.64 desc[UR4][R6.64], R4 ;  /* 0x0000000406007986 */ /* 0x0081e4000c101b04 */
.L_x_703:
[----:B------:R-:W-:Y:S05]  /*0160*/  BSYNC.RECONVERGENT B0 ;  /* 0x0000000000007941 */ /* 0x000fea0003800200 */
.L_x_702:
[----:B------:R-:W-:Y:S05]  /*0170*/  @P0 EXIT ;  /* 0x000000000000094d */ /* 0x000fea0003800000 */
[----:B0-----:R-:W0:Y:S08]  /*0180*/  LDC R7, c[0x0][0x398] ;  /* 0x0000e600ff077b82 */ /* 0x001e300000000800 */
[----:B------:R-:W0:Y:S08]  /*0190*/  LDC.64 R2, c[0x0][0x388] ;  /* 0x0000e200ff027b82 */ /* 0x000e300000000a00 */
[----:B------:R-:W1:Y:S01]  /*01a0*/  LDC R5, c[0x0][0x394] ;  /* 0x0000e500ff057b82 */ /* 0x000e620000000800 */
[----:B0-----:R-:W-:-:S05]  /*01b0*/  IMAD.WIDE R6, R7, 0x8, R2 ;  /* 0x0000000807067825 */ /* 0x001fca00078e0202 */
[----:B------:R-:W2:Y:S01]  /*01c0*/  LDG.E.64 R8, desc[UR4][R6.64] ;  /* 0x0000000406087981 */ /* 0x000ea2000c1e1b00 */
[----:B-1----:R-:W-:-:S05]  /*01d0*/  IMAD.WIDE R2, R5, 0x8, R2 ;  /* 0x0000000805027825 */ /* 0x002fca00078e0202 */
[----:B------:R-:W3:Y:S04]  /*01e0*/  LDG.E.64 R4, desc[UR4][R2.64] ;  /* 0x0000000402047981 */ /* 0x000ee8000c1e1b00 */
[----:B--2---:R-:W-:Y:S04]  /*01f0*/  STG.E.64 desc[UR4][R2.64], R8 ;  /* 0x0000000802007986 */ /* 0x004fe8000c101b04 */
[----:B---3--:R-:W-:Y:S01]  /*0200*/  STG.E.64 desc[UR4][R6.64], R4 ;  /* 0x0000000406007986 */ /* 0x008fe2000c101b04 */
[----:B------:R-:W-:Y:S05]  /*0210*/  EXIT ;  /* 0x000000000000794d */ /* 0x000fea0003800000 */
.L_x_704:
        /* <DEDUP_REMOVED lines=14> */
.L_x_716:


//--------------------- .nv.shared._ZN3cub18CUB_300001_SM_10006detail11EmptyKernelIvEEvv --------------------------
	.section	.nv.shared._ZN3cub18CUB_300001_SM_10006detail11EmptyKernelIvEEvv,"aw",@nobits
	.sectionflags	@""
	.align	16
	.zero		1024


//--------------------- .nv.shared.reserved.0     --------------------------
	.section	.nv.shared.reserved.0,"aw",@nobits
	.weak		__nv_reservedSMEM_offset_0_alias
	.size		__nv_reservedSMEM_offset_0_alias, 0, 64
	.other		__nv_reservedSMEM_offset_0_alias,@"STO_CUDA_RESERVED_SHARED STV_DEFAULT"
__nv_reservedSMEM_offset_0_alias:
	.zero		0
	.zero		64


//--------------------- .nv.global                --------------------------
	.section	.nv.global,"aw",@nobits
.nv.global:
	.type		_ZN34_INTERNAL_1207d2f0_4_k_cu_3c8d30dc6thrust24THRUST_300001_SM_1000_NS12placeholders2_8E,@object
	.size		_ZN34_INTERNAL_1207d2f0_4_k_cu_3c8d30dc6thrust24THRUST_300001_SM_1000_NS12placeholders2_8E,(_ZN34_INTERNAL_1207d2f0_4_k_cu_3c8d30dc4cuda3std3__436_GLOBAL__N__1207d2f0_4_k_cu_3c8d30dc6ignoreE - _ZN34_INTERNAL_1207d2f0_4_k_cu_3c8d30dc6thrust24THRUST_300001_SM_1000_NS12placeholders2_8E)
_ZN34_INTERNAL_1207d2f0_4_k_cu_3c8d30dc6thrust24THRUST_300001_SM_1000_NS12placeholders2_8E:
	.zero		1
	.type		_ZN34_INTERNAL_1207d2f0_4_k_cu_3c8d30dc4cuda3std3__436_GLOBAL__N__1207d2f0_4_k_cu_3c8d30dc6ignoreE,@object
	.size		_ZN34_INTERNAL_1207d2f0_4_k_cu_3c8d30dc4cuda3std3__436_GLOBAL__N__1207d2f0_4_k_cu_3c8d30dc6ignoreE,(_ZN34_INTERNAL_1207d2f0_4_k_cu_3c8d30dc4cuda3std6ranges3__45__cpo4dataE - _ZN34_INTERNAL_1207d2f0_4_k_cu_3c8d30dc4cuda3std3__436_GLOBAL__N__1207d2f0_4_k_cu_3c8d30dc6ignoreE)
_ZN34_INTERNAL_1207d2f0_4_k_cu_3c8d30dc4cuda3std3__436_GLOBAL__N__1207d2f0_4_k_cu_3c8d30dc6ignoreE:
	.zero		1
	.type		_ZN34_INTERNAL_1207d2f0_4_k_cu_3c8d30dc4cuda3std6ranges3__45__cpo4dataE,@object
	.size		_ZN34_INTERNAL_1207d2f0_4_k_cu_3c8d30dc4cuda3std6ranges3__45__cpo4dataE,(_ZN34_INTERNAL_1207d2f0_4_k_cu_3c8d30dc6thrust24THRUST_300001_SM_1000_NS6system3cpp3parE - _ZN34_INTERNAL_1207d2f0_4_k_cu_3c8d30dc4cuda3std6ranges3__45__cpo4dataE)
_ZN34_INTERNAL_1207d2f0_4_k_cu_3c8d30dc4cuda3std6ranges3__45__cpo4dataE:
	.zero		1
	.type		_ZN34_INTERNAL_1207d2f0_4_k_cu_3c8d30dc6thrust24THRUST_300001_SM_1000_NS6system3cpp3parE,@object
	.size		_ZN34_INTERNAL_1207d2f0_4_k_cu_3c8d30dc6thrust24THRUST_300001_SM_1000_NS6system3cpp3parE,(_ZN34_INTERNAL_1207d2f0_4_k_cu_3c8d30dc4cuda3std3__45__cpo5beginE - _ZN34_INTERNAL_1207d2f0_4_k_cu_3c8d30dc6thrust24THRUST_300001_SM_1000_NS6system3cpp3parE)
_ZN34_INTERNAL_1207d2f0_4_k_cu_3c8d30dc6thrust24THRUST_300001_SM_1000_NS6system3cpp3parE:
	.zero		1
	.type		_ZN34_INTERNAL_1207d2f0_4_k_cu_3c8d30dc4cuda3std3__45__cpo5beginE,@object
	.size		_ZN34_INTERNAL_1207d2f0_4_k_cu_3c8d30dc4cuda3std3__45__cpo5beginE,(_ZN34_INTERNAL_1207d2f0_4_k_cu_3c8d30dc4cuda3std6ranges3__45__cpo5beginE - _ZN34_INTERNAL_1207d2f0_4_k_cu_3c8d30dc4cuda3std3__45__cpo5beginE)
_ZN34_INTERNAL_1207d2f0_4_k_cu_3c8d30dc4cuda3std3__45__cpo5beginE:
	.zero		1
	.type		_ZN34_INTERNAL_1207d2f0_4_k_cu_3c8d30dc4cuda3std6ranges3__45__cpo5beginE,@object
	.size		_ZN34_INTERNAL_1207d2f0_4_k_cu_3c8d30dc4cuda3std6ranges3__45__cpo5beginE,(_ZN34_INTERNAL_1207d2f0_4_k_cu_3c8d30dc6thrust24THRUST_300001_SM_1000_NS6deviceE - _ZN34_INTERNAL_1207d2f0_4_k_cu_3c8d30dc4cuda3std6ranges3__45__cpo5beginE)
_ZN34_INTERNAL_1207d2f0_4_k_cu_3c8d30dc4cuda3std6ranges3__45__cpo5beginE:
	.zero		1
	.type		_ZN34_INTERNAL_1207d2f0_4_k_cu_3c8d30dc6thrust24THRUST_300001_SM_1000_NS6deviceE,@object
	.size		_ZN34_INTERNAL_1207d2f0_4_k_cu_3c8d30dc6thrust24THRUST_300001_SM_1000_NS6deviceE,(_ZN34_INTERNAL_1207d2f0_4_k_cu_3c8d30dc4cuda3std3__47nulloptE - _ZN34_INTERNAL_1207d2f0_4_k_cu_3c8d30dc6thrust24THRUST_300001_SM_1000_NS6deviceE)
_ZN34_INTERNAL_1207d2f0_4_k_cu_3c8d30dc6thrust24THRUST_300001_SM_1000_NS6deviceE:
	.zero		1
	.type		_ZN34_INTERNAL_1207d2f0_4_k_cu_3c8d30dc4cuda3std3__47nulloptE,@object
	.size		_ZN34_INTERNAL_1207d2f0_4_k_cu_3c8d30dc4cuda3std3__47nulloptE,(_ZN34_INTERNAL_1207d2f0_4_k_cu_3c8d30dc4cuda3std6ranges3__45__cpo8distanceE - _ZN34_INTERNAL_1207d2f0_4_k_cu_3c8d30dc4cuda3std3__47nulloptE)
_ZN34_INTERNAL_1207d2f0_4_k_cu_3c8d30dc4cuda3std3__47nulloptE:
	.zero		1
	.type		_ZN34_INTERNAL_1207d2f0_4_k_cu_3c8d30dc4cuda3std6ranges3__45__cpo8distanceE,@object
	.size		_ZN34_INTERNAL_1207d2f0_4_k_cu_3c8d30dc4cuda3std6ranges3__45__cpo8distanceE,(_ZN34_INTERNAL_1207d2f0_4_k_cu_3c8d30dc6thrust24THRUST_300001_SM_1000_NS12placeholders2_4E - _ZN34_INTERNAL_1207d2f0_4_k_cu_3c8d30dc4cuda3std6ranges3__45__cpo8distanceE)
_ZN34_INTERNAL_1207d2f0_4_k_cu_3c8d30dc4cuda3std6ranges3__45__cpo8distanceE:
	.zero		1
	.type		_ZN34_INTERNAL_1207d2f0_4_k_cu_3c8d30dc6thrust24THRUST_300001_SM_1000_NS12placeholders2_4E,@object
	.size		_ZN34_INTERNAL_1207d2f0_4_k_cu_3c8d30dc6thrust24THRUST_300001_SM_1000_NS12placeholders2_4E,(_ZN34_INTERNAL_1207d2f0_4_k_cu_3c8d30dc4cuda3std3__45__cpo6rbeginE - _ZN34_INTERNAL_1207d2f0_4_k_cu_3c8d30dc6thrust24THRUST_300001_SM_1000_NS12placeholders2_4E)
_ZN34_INTERNAL_1207d2f0_4_k_cu_3c8d30dc6thrust24THRUST_300001_SM_1000_NS12placeholders2_4E:
	.zero		1
	.type		_ZN34_INTERNAL_1207d2f0_4_k_cu_3c8d30dc4cuda3std3__45__cpo6rbeginE,@object
	.size		_ZN34_INTERNAL_1207d2f0_4_k_cu_3c8d30dc4cuda3std3__45__cpo6rbeginE,(_ZN34_INTERNAL_1207d2f0_4_k_cu_3c8d30dc4cuda3std6ranges3__45__cpo7advanceE - _ZN34_INTERNAL_1207d2f0_4_k_cu_3c8d30dc4cuda3std3__45__cpo6rbeginE)
_ZN34_INTERNAL_1207d2f0_4_k_cu_3c8d30dc4cuda3std3__45__cpo6rbeginE:
	.zero		1
	.type		_ZN34_INTERNAL_1207d2f0_4_k_cu_3c8d30dc4cuda3std6ranges3__45__cpo7advanceE,@object
	.size		_ZN34_INTERNAL_1207d2f0_4_k_cu_3c8d30dc4cuda3std6ranges3__45__cpo7advanceE,(_ZN34_INTERNAL_1207d2f0_4_k_cu_3c8d30dc6thrust24THRUST_300001_SM_1000_NS12placeholders3_10E - _ZN34_INTERNAL_1207d2f0_4_k_cu_3c8d30dc4cuda3std6ranges3__45__cpo7advanceE)
_ZN34_INTERNAL_1207d2f0_4_k_cu_3c8d30dc4cuda3std6ranges3__45__cpo7advanceE:
	.zero		1
	.type		_ZN34_INTERNAL_1207d2f0_4_k_cu_3c8d30dc6thrust24THRUST_300001_SM_1000_NS12placeholders3_10E,@object
	.size		_ZN34_INTERNAL_1207d2f0_4_k_cu_3c8d30dc6thrust24THRUST_300001_SM_1000_NS12placeholders3_10E,(_ZN34_INTERNAL_1207d2f0_4_k_cu_3c8d30dc4cuda3std3__48in_placeE - _ZN34_INTERNAL_1207d2f0_4_k_cu_3c8d30dc6thrust24THRUST_300001_SM_1000_NS12placeholders3_10E)
_ZN34_INTERNAL_1207d2f0_4_k_cu_3c8d30dc6thrust24THRUST_300001_SM_1000_NS12placeholders3_10E:
	.zero		1
	.type		_ZN34_INTERNAL_1207d2f0_4_k_cu_3c8d30dc4cuda3std3__48in_placeE,@object
	.size		_ZN34_INTERNAL_1207d2f0_4_k_cu_3c8d30dc4cuda3std3__48in_placeE,(_ZN34_INTERNAL_1207d2f0_4_k_cu_3c8d30dc4cuda3std6ranges3__45__cpo4sizeE - _ZN34_INTERNAL_1207d2f0_4_k_cu_3c8d30dc4cuda3std3__48in_placeE)
_ZN34_INTERNAL_1207d2f0_4_k_cu_3c8d30dc4cuda3std3__48in_placeE:
	.zero		1
	.type		_ZN34_INTERNAL_1207d2f0_4_k_cu_3c8d30dc4cuda3std6ranges3__45__cpo4sizeE,@object
	.size		_ZN34_INTERNAL_1207d2f0_4_k_cu_3c8d30dc4cuda3std6ranges3__45__cpo4sizeE,(_ZN34_INTERNAL_1207d2f0_4_k_cu_3c8d30dc6thrust24THRUST_300001_SM_1000_NS12placeholders2_2E - _ZN34_INTERNAL_1207d2f0_4_k_cu_3c8d30dc4cuda3std6ranges3__45__cpo4sizeE)
_ZN34_INTERNAL_1207d2f0_4_k_cu_3c8d30dc4cuda3std6ranges3__45__cpo4sizeE:
	.zero		1
	.type		_ZN34_INTERNAL_1207d2f0_4_k_cu_3c8d30dc6thrust24THRUST_300001_SM_1000_NS12placeholders2_2E,@object
	.size		_ZN34_INTERNAL_1207d2f0_4_k_cu_3c8d30dc6thrust24THRUST_300001_SM_1000_NS12placeholders2_2E,(_ZN34_INTERNAL_1207d2f0_4_k_cu_3c8d30dc4cuda3std3__45__cpo6cbeginE - _ZN34_INTERNAL_1207d2f0_4_k_cu_3c8d30dc6thrust24THRUST_300001_SM_1000_NS12placeholders2_2E)
_ZN34_INTERNAL_1207d2f0_4_k_cu_3c8d30dc6thrust24THRUST_300001_SM_1000_NS12placeholders2_2E:
	.zero		1
	.type		_ZN34_INTERNAL_1207d2f0_4_k_cu_3c8d30dc4cuda3std3__45__cpo6cbeginE,@object
	.size		_ZN34_INTERNAL_1207d2f0_4_k_cu_3c8d30dc4cuda3std3__45__cpo6cbeginE,(_ZN34_INTERNAL_1207d2f0_4_k_cu_3c8d30dc4cuda3std6ranges3__45__cpo6cbeginE - _ZN34_INTERNAL_1207d2f0_4_k_cu_3c8d30dc4cuda3std3__45__cpo6cbeginE)
_ZN34_INTERNAL_1207d2f0_4_k_cu_3c8d30dc4cuda3std3__45__cpo6cbeginE:
	.zero		1
	.type		_ZN34_INTERNAL_1207d2f0_4_k_cu_3c8d30dc4cuda3std6ranges3__45__cpo6cbeginE,@object
	.size		_ZN34_INTERNAL_1207d2f0_4_k_cu_3c8d30dc4cuda3std6ranges3__45__cpo6cbeginE,(_ZN34_INTERNAL_1207d2f0_4_k_cu_3c8d30dc6thrust24THRUST_300001_SM_1000_NS12placeholders2_6E - _ZN34_INTERNAL_1207d2f0_4_k_cu_3c8d30dc4cuda3std6ranges3__45__cpo6cbeginE)
_ZN34_INTERNAL_1207d2f0_4_k_cu_3c8d30dc4cuda3std6ranges3__45__cpo6cbeginE:
	.zero		1
	.type		_ZN34_INTERNAL_1207d2f0_4_k_cu_3c8d30dc6thrust24THRUST_300001_SM_1000_NS12placeholders2_6E,@object
	.size		_ZN34_INTERNAL_1207d2f0_4_k_cu_3c8d30dc6thrust24THRUST_300001_SM_1000_NS12placeholders2_6E,(_ZN34_INTERNAL_1207d2f0_4_k_cu_3c8d30dc4cuda3std3__45__cpo7crbeginE - _ZN34_INTERNAL_1207d2f0_4_k_cu_3c8d30dc6thrust24THRUST_300001_SM_1000_NS12placeholders2_6E)
_ZN34_INTERNAL_1207d2f0_4_k_cu_3c8d30dc6thrust24THRUST_300001_SM_1000_NS12placeholders2_6E:
	.zero		1
	.type		_ZN34_INTERNAL_1207d2f0_4_k_cu_3c8d30dc4cuda3std3__45__cpo7crbeginE,@object
	.size		_ZN34_INTERNAL_1207d2f0_4_k_cu_3c8d30dc4cuda3std3__45__cpo7crbeginE,(_ZN34_INTERNAL_1207d2f0_4_k_cu_3c8d30dc4cuda3std6ranges3__45__cpo4nextE - _ZN34_INTERNAL_1207d2f0_4_k_cu_3c8d30dc4cuda3std3__45__cpo7crbeginE)
_ZN34_INTERNAL_1207d2f0_4_k_cu_3c8d30dc4cuda3std3__45__cpo7crbeginE:
	.zero		1
	.type		_ZN34_INTERNAL_1207d2f0_4_k_cu_3c8d30dc4cuda3std6ranges3__45__cpo4nextE,@object
	.size		_ZN34_INTERNAL_1207d2f0_4_k_cu_3c8d30dc4cuda3std6ranges3__45__cpo4nextE,(_ZN34_INTERNAL_1207d2f0_4_k_cu_3c8d30dc4cuda3std6ranges3__45__cpo4swapE - _ZN34_INTERNAL_1207d2f0_4_k_cu_3c8d30dc4cuda3std6ranges3__45__cpo4nextE)
_ZN34_INTERNAL_1207d2f0_4_k_cu_3c8d30dc4cuda3std6ranges3__45__cpo4nextE:
	.zero		1
	.type		_ZN34_INTERNAL_1207d2f0_4_k_cu_3c8d30dc4cuda3std6ranges3__45__cpo4swapE,@object
	.size		_ZN34_INTERNAL_1207d2f0_4_k_cu_3c8d30dc4cuda3std6ranges3__45__cpo4swapE,(_ZN34_INTERNAL_1207d2f0_4_k_cu_3c8d30dc6thrust24THRUST_300001_SM_1000_NS8cuda_cub10par_nosyncE - _ZN34_INTERNAL_1207d2f0_4_k_cu_3c8d30dc4cuda3std6ranges3__45__cpo4swapE)
_ZN34_INTERNAL_1207d2f0_4_k_cu_3c8d30dc4cuda3std6ranges3__45__cpo4swapE:
	.zero		1
	.type		_ZN34_INTERNAL_1207d2f0_4_k_cu_3c8d30dc6thrust24THRUST_300001_SM_1000_NS8cuda_cub10par_nosyncE,@object
	.size		_ZN34_INTERNAL_1207d2f0_4_k_cu_3c8d30dc6thrust24THRUST_300001_SM_1000_NS8cuda_cub10par_nosyncE,(_ZN34_INTERNAL_1207d2f0_4_k_cu_3c8d30dc6thrust24THRUST_300001_SM_1000_NS3seqE - _ZN34_INTERNAL_1207d2f0_4_k_cu_3c8d30dc6thrust24THRUST_300001_SM_1000_NS8cuda_cub10par_nosyncE)
_ZN34_INTERNAL_1207d2f0_4_k_cu_3c8d30dc6thrust24THRUST_300001_SM_1000_NS8cuda_cub10par_nosyncE:
	.zero		1
	.type		_ZN34_INTERNAL_1207d2f0_4_k_cu_3c8d30dc6thrust24THRUST_300001_SM_1000_NS3seqE,@object
	.size		_ZN34_INTERNAL_1207d2f0_4_k_cu_3c8d30dc6thrust24THRUST_300001_SM_1000_NS3seqE,(_ZN34_INTERNAL_1207d2f0_4_k_cu_3c8d30dc4cuda3std3__420unreachable_sentinelE - _ZN34_INTERNAL_1207d2f0_4_k_cu_3c8d30dc6thrust24THRUST_300001_SM_1000_NS3seqE)
_ZN34_INTERNAL_1207d2f0_4_k_cu_3c8d30dc6thrust24THRUST_300001_SM_1000_NS3seqE:
	.zero		1
	.type		_ZN34_INTERNAL_1207d2f0_4_k_cu_3c8d30dc4cuda3std3__420unreachable_sentinelE,@object
	.size		_ZN34_INTERNAL_1207d2f0_4_k_cu_3c8d30dc4cuda3std3__420unreachable_sentinelE,(_ZN34_INTERNAL_1207d2f0_4_k_cu_3c8d30dc4cuda3std6ranges3__45__cpo5ssizeE - _ZN34_INTERNAL_1207d2f0_4_k_cu_3c8d30dc4cuda3std3__420unreachable_sentinelE)
_ZN34_INTERNAL_1207d2f0_4_k_cu_3c8d30dc4cuda3std3__420unreachable_sentinelE:
	.zero		1
	.type		_ZN34_INTERNAL_1207d2f0_4_k_cu_3c8d30dc4cuda3std6ranges3__45__cpo5ssizeE,@object
	.size		_ZN34_INTERNAL_1207d2f0_4_k_cu_3c8d30dc4cuda3std6ranges3__45__cpo5ssizeE,(_ZN34_INTERNAL_1207d2f0_4_k_cu_3c8d30dc6thrust24THRUST_300001_SM_1000_NS12placeholders2_3E - _ZN34_INTERNAL_1207d2f0_4_k_cu_3c8d30dc4cuda3std6ranges3__45__cpo5ssizeE)
_ZN34_INTERNAL_1207d2f0_4_k_cu_3c8d30dc4cuda3std6ranges3__45__cpo5ssizeE:
	.zero		1
	.type		_ZN34_INTERNAL_1207d2f0_4_k_cu_3c8d30dc6thrust24THRUST_300001_SM_1000_NS12placeholders2_3E,@object
	.size		_ZN34_INTERNAL_1207d2f0_4_k_cu_3c8d30dc6thrust24THRUST_300001_SM_1000_NS12placeholders2_3E,(_ZN34_INTERNAL_1207d2f0_4_k_cu_3c8d30dc4cuda3std3__45__cpo4cendE - _ZN34_INTERNAL_1207d2f0_4_k_cu_3c8d30dc6thrust24THRUST_300001_SM_1000_NS12placeholders2_3E)
_ZN34_INTERNAL_1207d2f0_4_k_cu_3c8d30dc6thrust24THRUST_300001_SM_1000_NS12placeholders2_3E:
	.zero		1
	.type		_ZN34_INTERNAL_1207d2f0_4_k_cu_3c8d30dc4cuda3std3__45__cpo4cendE,@object
	.size		_ZN34_INTERNAL_1207d2f0_4_k_cu_3c8d30dc4cuda3std3__45__cpo4cendE,(_ZN34_INTERNAL_1207d2f0_4_k_cu_3c8d30dc4cuda3std6ranges3__45__cpo4cendE - _ZN34_INTERNAL_1207d2f0_4_k_cu_3c8d30dc4cuda3std3__45__cpo4cendE)
_ZN34_INTERNAL_1207d2f0_4_k_cu_3c8d30dc4cuda3std3__45__cpo4cendE:
	.zero		1
	.type		_ZN34_INTERNAL_1207d2f0_4_k_cu_3c8d30dc4cuda3std6ranges3__45__cpo4cendE,@object
	.size		_ZN34_INTERNAL_1207d2f0_4_k_cu_3c8d30dc4cuda3std6ranges3__45__cpo4cendE,(_ZN34_INTERNAL_1207d2f0_4_k_cu_3c8d30dc6thrust24THRUST_300001_SM_1000_NS12placeholders2_7E - _ZN34_INTERNAL_1207d2f0_4_k_cu_3c8d30dc4cuda3std6ranges3__45__cpo4cendE)
_ZN34_INTERNAL_1207d2f0_4_k_cu_3c8d30dc4cuda3std6ranges3__45__cpo4cendE:
	.zero		1
	.type		_ZN34_INTERNAL_1207d2f0_4_k_cu_3c8d30dc6thrust24THRUST_300001_SM_1000_NS12placeholders2_7E,@object
	.size		_ZN34_INTERNAL_1207d2f0_4_k_cu_3c8d30dc6thrust24THRUST_300001_SM_1000_NS12placeholders2_7E,(_ZN34_INTERNAL_1207d2f0_4_k_cu_3c8d30dc4cuda3std3__45__cpo5crendE - _ZN34_INTERNAL_1207d2f0_4_k_cu_3c8d30dc6thrust24THRUST_300001_SM_1000_NS12placeholders2_7E)
_ZN34_INTERNAL_1207d2f0_4_k_cu_3c8d30dc6thrust24THRUST_300001_SM_1000_NS12placeholders2_7E:
	.zero		1
	.type		_ZN34_INTERNAL_1207d2f0_4_k_cu_3c8d30dc4cuda3std3__45__cpo5crendE,@object
	.size		_ZN34_INTERNAL_1207d2f0_4_k_cu_3c8d30dc4cuda3std3__45__cpo5crendE,(_ZN34_INTERNAL_1207d2f0_4_k_cu_3c8d30dc4cuda3std6ranges3__45__cpo4prevE - _ZN34_INTERNAL_1207d2f0_4_k_cu_3c8d30dc4cuda3std3__45__cpo5crendE)
_ZN34_INTERNAL_1207d2f0_4_k_cu_3c8d30dc4cuda3std3__45__cpo5crendE:
	.zero		1
	.type		_ZN34_INTERNAL_1207d2f0_4_k_cu_3c8d30dc4cuda3std6ranges3__45__cpo4prevE,@object
	.size		_ZN34_INTERNAL_1207d2f0_4_k_cu_3c8d30dc4cuda3std6ranges3__45__cpo4prevE,(_ZN34_INTERNAL_1207d2f0_4_k_cu_3c8d30dc4cuda3std6ranges3__45__cpo9iter_moveE - _ZN34_INTERNAL_1207d2f0_4_k_cu_3c8d30dc4cuda3std6ranges3__45__cpo4prevE)
_ZN34_INTERNAL_1207d2f0_4_k_cu_3c8d30dc4cuda3std6ranges3__45__cpo4prevE:
	.zero		1
	.type		_ZN34_INTERNAL_1207d2f0_4_k_cu_3c8d30dc4cuda3std6ranges3__45__cpo9iter_moveE,@object
	.size		_ZN34_INTERNAL_1207d2f0_4_k_cu_3c8d30dc4cuda3std6ranges3__45__cpo9iter_moveE,(_ZN34_INTERNAL_1207d2f0_4_k_cu_3c8d30dc6thrust24THRUST_300001_SM_1000_NS6system6detail10sequential3seqE - _ZN34_INTERNAL_1207d2f0_4_k_cu_3c8d30dc4cuda3std6ranges3__45__cpo9iter_moveE)
_ZN34_INTERNAL_1207d2f0_4_k_cu_3c8d30dc4cuda3std6ranges3__45__cpo9iter_moveE:
	.zero		1
	.type		_ZN34_INTERNAL_1207d2f0_4_k_cu_3c8d30dc6thrust24THRUST_300001_SM_1000_NS6system6detail10sequential3seqE,@object
	.size		_ZN34_INTERNAL_1207d2f0_4_k_cu_3c8d30dc6thrust24THRUST_300001_SM_1000_NS6system6detail10sequential3seqE,(_ZN34_INTERNAL_1207d2f0_4_k_cu_3c8d30dc6thrust24THRUST_300001_SM_1000_NS12placeholders2_9E - _ZN34_INTERNAL_1207d2f0_4_k_cu_3c8d30dc6thrust24THRUST_300001_SM_1000_NS6system6detail10sequential3seqE)
_ZN34_INTERNAL_1207d2f0_4_k_cu_3c8d30dc6thrust24THRUST_300001_SM_1000_NS6system6detail10sequential3seqE:
	.zero		1
	.type		_ZN34_INTERNAL_1207d2f0_4_k_cu_3c8d30dc6thrust24THRUST_300001_SM_1000_NS12placeholders2_9E,@object
	.size		_ZN34_INTERNAL_1207d2f0_4_k_cu_3c8d30dc6thrust24THRUST_300001_SM_1000_NS12placeholders2_9E,(_ZN34_INTERNAL_1207d2f0_4_k_cu_3c8d30dc4cuda3std3__419piecewise_constructE - _ZN34_INTERNAL_1207d2f0_4_k_cu_3c8d30dc6thrust24THRUST_300001_SM_1000_NS12placeholders2_9E)
_ZN34_INTERNAL_1207d2f0_4_k_cu_3c8d30dc6thrust24THRUST_300001_SM_1000_NS12placeholders2_9E:
	.zero		1
	.type		_ZN34_INTERNAL_1207d2f0_4_k_cu_3c8d30dc4cuda3std3__419piecewise_constructE,@object
	.size		_ZN34_INTERNAL_1207d2f0_4_k_cu_3c8d30dc4cuda3std3__419piecewise_constructE,(_ZN34_INTERNAL_1207d2f0_4_k_cu_3c8d30dc4cuda3std6ranges3__45__cpo5cdataE - _ZN34_INTERNAL_1207d2f0_4_k_cu_3c8d30dc4cuda3std3__419piecewise_constructE)
_ZN34_INTERNAL_1207d2f0_4_k_cu_3c8d30dc4cuda3std3__419piecewise_constructE:
	.zero		1
	.type		_ZN34_INTERNAL_1207d2f0_4_k_cu_3c8d30dc4cuda3std6ranges3__45__cpo5cdataE,@object
	.size		_ZN34_INTERNAL_1207d2f0_4_k_cu_3c8d30dc4cuda3std6ranges3__45__cpo5cdataE,(_ZN34_INTERNAL_1207d2f0_4_k_cu_3c8d30dc6thrust24THRUST_300001_SM_1000_NS12placeholders2_1E - _ZN34_INTERNAL_1207d2f0_4_k_cu_3c8d30dc4cuda3std6ranges3__45__cpo5cdataE)
_ZN34_INTERNAL_1207d2f0_4_k_cu_3c8d30dc4cuda3std6ranges3__45__cpo5cdataE:
	.zero		1
	.type		_ZN34_INTERNAL_1207d2f0_4_k_cu_3c8d30dc6thrust24THRUST_300001_SM_1000_NS12placeholders2_1E,@object
	.size		_ZN34_INTERNAL_1207d2f0_4_k_cu_3c8d30dc6thrust24THRUST_300001_SM_1000_NS12placeholders2_1E,(_ZN34_INTERNAL_1207d2f0_4_k_cu_3c8d30dc4cuda3std3__45__cpo3endE - _ZN34_INTERNAL_1207d2f0_4_k_cu_3c8d30dc6thrust24THRUST_300001_SM_1000_NS12placeholders2_1E)
_ZN34_INTERNAL_1207d2f0_4_k_cu_3c8d30dc6thrust24THRUST_300001_SM_1000_NS12placeholders2_1E:
	.zero		1
	.type		_ZN34_INTERNAL_1207d2f0_4_k_cu_3c8d30dc4cuda3std3__45__cpo3endE,@object
	.size		_ZN34_INTERNAL_1207d2f0_4_k_cu_3c8d30dc4cuda3std3__45__cpo3endE,(_ZN34_INTERNAL_1207d2f0_4_k_cu_3c8d30dc4cuda3std6ranges3__45__cpo3endE - _ZN34_INTERNAL_1207d2f0_4_k_cu_3c8d30dc4cuda3std3__45__cpo3endE)
_ZN34_INTERNAL_1207d2f0_4_k_cu_3c8d30dc4cuda3std3__45__cpo3endE:
	.zero		1
	.type		_ZN34_INTERNAL_1207d2f0_4_k_cu_3c8d30dc4cuda3std6ranges3__45__cpo3endE,@object
	.size		_ZN34_INTERNAL_1207d2f0_4_k_cu_3c8d30dc4cuda3std6ranges3__45__cpo3endE,(_ZN34_INTERNAL_1207d2f0_4_k_cu_3c8d30dc6thrust24THRUST_300001_SM_1000_NS12placeholders2_5E - _ZN34_INTERNAL_1207d2f0_4_k_cu_3c8d30dc4cuda3std6ranges3__45__cpo3endE)
_ZN34_INTERNAL_1207d2f0_4_k_cu_3c8d30dc4cuda3std6ranges3__45__cpo3endE:
	.zero		1
	.type		_ZN34_INTERNAL_1207d2f0_4_k_cu_3c8d30dc6thrust24THRUST_300001_SM_1000_NS12placeholders2_5E,@object
	.size		_ZN34_INTERNAL_1207d2f0_4_k_cu_3c8d30dc6thrust24THRUST_300001_SM_1000_NS12placeholders2_5E,(_ZN34_INTERNAL_1207d2f0_4_k_cu_3c8d30dc4cuda3std3__45__cpo4rendE - _ZN34_INTERNAL_1207d2f0_4_k_cu_3c8d30dc6thrust24THRUST_300001_SM_1000_NS12placeholders2_5E)
_ZN34_INTERNAL_1207d2f0_4_k_cu_3c8d30dc6thrust24THRUST_300001_SM_1000_NS12placeholders2_5E:
	.zero		1
	.type		_ZN34_INTERNAL_1207d2f0_4_k_cu_3c8d30dc4cuda3std3__45__cpo4rendE,@object
	.size		_ZN34_INTERNAL_1207d2f0_4_k_cu_3c8d30dc4cuda3std3__45__cpo4rendE,(_ZN34_INTERNAL_1207d2f0_4_k_cu_3c8d30dc4cuda3std6ranges3__45__cpo9iter_swapE - _ZN34_INTERNAL_1207d2f0_4_k_cu_3c8d30dc4cuda3std3__45__cpo4rendE)
_ZN34_INTERNAL_1207d2f0_4_k_cu_3c8d30dc4cuda3std3__45__cpo4rendE:
	.zero		1
	.type		_ZN34_INTERNAL_1207d2f0_4_k_cu_3c8d30dc4cuda3std6ranges3__45__cpo9iter_swapE,@object
	.size		_ZN34_INTERNAL_1207d2f0_4_k_cu_3c8d30dc4cuda3std6ranges3__45__cpo9iter_swapE,(_ZN34_INTERNAL_1207d2f0_4_k_cu_3c8d30dc4cuda3std3__48unexpectE - _ZN34_INTERNAL_1207d2f0_4_k_cu_3c8d30dc4cuda3std6ranges3__45__cpo9iter_swapE)
_ZN34_INTERNAL_1207d2f0_4_k_cu_3c8d30dc4cuda3std6ranges3__45__cpo9iter_swapE:
	.zero		1
	.type		_ZN34_INTERNAL_1207d2f0_4_k_cu_3c8d30dc4cuda3std3__48unexpectE,@object
	.size		_ZN34_INTERNAL_1207d2f0_4_k_cu_3c8d30dc4cuda3std3__48unexpectE,(_ZN34_INTERNAL_1207d2f0_4_k_cu_3c8d30dc6thrust24THRUST_300001_SM_1000_NS8cuda_cub3parE - _ZN34_INTERNAL_1207d2f0_4_k_cu_3c8d30dc4cuda3std3__48unexpectE)
_ZN34_INTERNAL_1207d2f0_4_k_cu_3c8d30dc4cuda3std3__48unexpectE:
	.zero		1
	.type		_ZN34_INTERNAL_1207d2f0_4_k_cu_3c8d30dc6thrust24THRUST_300001_SM_1000_NS8cuda_cub3parE,@object
	.size		_ZN34_INTERNAL_1207d2f0_4_k_cu_3c8d30dc6thrust24THRUST_300001_SM_1000_NS8cuda_cub3parE,(.L_29 - _ZN34_INTERNAL_1207d2f0_4_k_cu_3c8d30dc6thrust24THRUST_300001_SM_1000_NS8cuda_cub3parE)
_ZN34_INTERNAL_1207d2f0_4_k_cu_3c8d30dc6thrust24THRUST_300001_SM_1000_NS8cuda_cub3parE:
	.zero		1
.L_29:


//--------------------- .nv.shared._ZN6thrust24THRUST_300001_SM_1000_NS8cuda_cub4core6detail13_kernel_agentINS1_8__reduce11ReduceAgentIPN4cuda3std3__45tupleIJdlEEESC_SB_lNS1_9__extrema9arg_max_fIdlNS9_4lessIdEEEEEEJSC_SC_iSH_EEEvDpT0_ --------------------------
	.section	.nv.shared._ZN6thrust24THRUST_300001_SM_1000_NS8cuda_cub4core6detail13_kernel_agentINS1_8__reduce11ReduceAgentIPN4cuda3std3__45tupleIJdlEEESC_SB_lNS1_9__extrema9arg_max_fIdlNS9_4lessIdEEEEEEJSC_SC_iSH_EEEvDpT0_,"aw",@nobits
	.sectionflags	@""
	.align	16
	.zero		1024


//--------------------- .nv.shared._ZN6thrust24THRUST_300001_SM_1000_NS8cuda_cub4core6detail13_kernel_agentINS1_8__reduce10DrainAgentIlEEJN3cub18CUB_300001_SM_10009GridQueueIyEElEEEvDpT0_ --------------------------
	.section	.nv.shared._ZN6thrust24THRUST_300001_SM_1000_NS8cuda_cub4core6detail13_kernel_agentINS1_8__reduce10DrainAgentIlEEJN3cub18CUB_300001_SM_10009GridQueueIyEElEEEvDpT0_,"aw",@nobits
	.sectionflags	@""
	.align	16
	.zero		1024


//--------------------- .nv.shared._ZN6thrust24THRUST_300001_SM_1000_NS8cuda_cub4core6detail13_kernel_agentINS1_8__reduce11ReduceAgentINS0_12zip_iteratorIN4cuda3std3__45tupleIJNS0_18transform_iteratorI5AbsOpNS0_10device_ptrIdEENS0_11use_defaultESG_EENS0_17counting_iteratorIlSG_SG_SG_EEEEEEEPNSB_IJdlEEESM_lNS1_9__extrema9arg_max_fIdlNSA_4lessIdEEEEEEJSL_SN_lN3cub18CUB_300001_SM_100013GridEvenShareIlEENSV_9GridQueueIyEESS_EEEvDpT0_ --------------------------
	.section	.nv.shared._ZN6thrust24THRUST_300001_SM_1000_NS8cuda_cub4core6detail13_kernel_agentINS1_8__reduce11ReduceAgentINS0_12zip_iteratorIN4cuda3std3__45tupleIJNS0_18transform_iteratorI5AbsOpNS0_10device_ptrIdEENS0_11use_defaultESG_EENS0_17counting_iteratorIlSG_SG_SG_EEEEEEEPNSB_IJdlEEESM_lNS1_9__extrema9arg_max_fIdlNSA_4lessIdEEEEEEJSL_SN_lN3cub18CUB_300001_SM_100013GridEvenShareIlEENSV_9GridQueueIyEESS_EEEvDpT0_,"aw",@nobits
	.sectionflags	@""
	.align	16
	.zero		1024


//--------------------- .nv.shared._ZN6thrust24THRUST_300001_SM_1000_NS8cuda_cub4core6detail13_kernel_agentINS1_8__reduce11ReduceAgentINS0_12zip_iteratorIN4cuda3std3__45tupleIJNS0_18transform_iteratorI5AbsOpNS0_10device_ptrIdEENS0_11use_defaultESG_EENS0_17counting_iteratorIlSG_SG_SG_EEEEEEEPNSB_IJdlEEESM_lNS1_9__extrema9arg_max_fIdlNSA_4lessIdEEEEEEJSL_SN_lSS_EEEvDpT0_ --------------------------
	.section	.nv.shared._ZN6thrust24THRUST_300001_SM_1000_NS8cuda_cub4core6detail13_kernel_agentINS1_8__reduce11ReduceAgentINS0_12zip_iteratorIN4cuda3std3__45tupleIJNS0_18transform_iteratorI5AbsOpNS0_10device_ptrIdEENS0_11use_defaultESG_EENS0_17counting_iteratorIlSG_SG_SG_EEEEEEEPNSB_IJdlEEESM_lNS1_9__extrema9arg_max_fIdlNSA_4lessIdEEEEEEJSL_SN_lSS_EEEvDpT0_,"aw",@nobits
	.sectionflags	@""
	.align	16
	.zero		1024


//--------------------- .nv.shared._ZN6thrust24THRUST_300001_SM_1000_NS8cuda_cub4core6detail13_kernel_agentINS1_8__reduce11ReduceAgentIPN4cuda3std3__45tupleIJdlEEESC_SB_iNS1_9__extrema9arg_max_fIdlNS9_4lessIdEEEEEEJSC_SC_iSH_EEEvDpT0_ --------------------------
	.section	.nv.shared._ZN6thrust24THRUST_300001_SM_1000_NS8cuda_cub4core6detail13_kernel_agentINS1_8__reduce11ReduceAgentIPN4cuda3std3__45tupleIJdlEEESC_SB_iNS1_9__extrema9arg_max_fIdlNS9_4lessIdEEEEEEJSC_SC_iSH_EEEvDpT0_,"aw",@nobits
	.sectionflags	@""
	.align	16
	.zero		1024


//--------------------- .nv.shared._ZN6thrust24THRUST_300001_SM_1000_NS8cuda_cub4core6detail13_kernel_agentINS1_8__reduce10DrainAgentIiEEJN3cub18CUB_300001_SM_10009GridQueueIjEEiEEEvDpT0_ --------------------------
	.section	.nv.shared._ZN6thrust24THRUST_300001_SM_1000_NS8cuda_cub4core6detail13_kernel_agentINS1_8__reduce10DrainAgentIiEEJN3cub18CUB_300001_SM_10009GridQueueIjEEiEEEvDpT0_,"aw",@nobits
	.sectionflags	@""
	.align	16
	.zero		1024


//--------------------- .nv.shared._ZN6thrust24THRUST_300001_SM_1000_NS8cuda_cub4core6detail13_kernel_agentINS1_8__reduce11ReduceAgentINS0_12zip_iteratorIN4cuda3std3__45tupleIJNS0_18transform_iteratorI5AbsOpNS0_10device_ptrIdEENS0_11use_defaultESG_EENS0_17counting_iteratorIlSG_SG_SG_EEEEEEEPNSB_IJdlEEESM_iNS1_9__extrema9arg_max_fIdlNSA_4lessIdEEEEEEJSL_SN_iN3cub18CUB_300001_SM_100013GridEvenShareIiEENSV_9GridQueueIjEESS_EEEvDpT0_ --------------------------
	.section	.nv.shared._ZN6thrust24THRUST_300001_SM_1000_NS8cuda_cub4core6detail13_kernel_agentINS1_8__reduce11ReduceAgentINS0_12zip_iteratorIN4cuda3std3__45tupleIJNS0_18transform_iteratorI5AbsOpNS0_10device_ptrIdEENS0_11use_defaultESG_EENS0_17counting_iteratorIlSG_SG_SG_EEEEEEEPNSB_IJdlEEESM_iNS1_9__extrema9arg_max_fIdlNSA_4lessIdEEEEEEJSL_SN_iN3cub18CUB_300001_SM_100013GridEvenShareIiEENSV_9GridQueueIjEESS_EEEvDpT0_,"aw",@nobits
	.sectionflags	@""
	.align	16
	.zero		1024


//--------------------- .nv.shared._ZN6thrust24THRUST_300001_SM_1000_NS8cuda_cub4core6detail13_kernel_agentINS1_8__reduce11ReduceAgentINS0_12zip_iteratorIN4cuda3std3__45tupleIJNS0_18transform_iteratorI5AbsOpNS0_10device_ptrIdEENS0_11use_defaultESG_EENS0_17counting_iteratorIlSG_SG_SG_EEEEEEEPNSB_IJdlEEESM_iNS1_9__extrema9arg_max_fIdlNSA_4lessIdEEEEEEJSL_SN_iSS_EEEvDpT0_ --------------------------
	.section	.nv.shared._ZN6thrust24THRUST_300001_SM_1000_NS8cuda_cub4core6detail13_kernel_agentINS1_8__reduce11ReduceAgentINS0_12zip_iteratorIN4cuda3std3__45tupleIJNS0_18transform_iteratorI5AbsOpNS0_10device_ptrIdEENS0_11use_defaultESG_EENS0_17counting_iteratorIlSG_SG_SG_EEEEEEEPNSB_IJdlEEESM_iNS1_9__extrema9arg_max_fIdlNSA_4lessIdEEEEEEJSL_SN_iSS_EEEvDpT0_,"aw",@nobits
	.sectionflags	@""
	.align	16
	.zero		1024


//--------------------- .nv.shared._Z16eliminate_kernelPdS_iid --------------------------
	.section	.nv.shared._Z16eliminate_kernelPdS_iid,"aw",@nobits
	.sectionflags	@""
	.align	16
	.zero		1024


//--------------------- .nv.shared._Z9swap_rowsPdS_iii --------------------------
	.section	.nv.shared._Z9swap_rowsPdS_iii,"aw",@nobits
	.sectionflags	@""
	.align	16
	.zero		1024


//--------------------- .nv.constant0._ZN3cub18CUB_300001_SM_10006detail11EmptyKernelIvEEvv --------------------------
	.section	.nv.constant0._ZN3cub18CUB_300001_SM_10006detail11EmptyKernelIvEEvv,"a",@progbits
	.sectionflags	@""
	.align	4
.nv.constant0._ZN3cub18CUB_300001_SM_10006detail11EmptyKernelIvEEvv:
	.zero		896


//--------------------- .nv.constant0._ZN6thrust24THRUST_300001_SM_1000_NS8cuda_cub4core6detail13_kernel_agentINS1_8__reduce11ReduceAgentIPN4cuda3std3__45tupleIJdlEEESC_SB_lNS1_9__extrema9arg_max_fIdlNS9_4lessIdEEEEEEJSC_SC_iSH_EEEvDpT0_ --------------------------
	.section	.nv.constant0._ZN6thrust24THRUST_300001_SM_1000_NS8cuda_cub4core6detail13_kernel_agentINS1_8__reduce11ReduceAgentIPN4cuda3std3__45tupleIJdlEEESC_SB_lNS1_9__extrema9arg_max_fIdlNS9_4lessIdEEEEEEJSC_SC_iSH_EEEvDpT0_,"a",@progbits
	.sectionflags	@""
	.align	4
.nv.constant0._ZN6thrust24THRUST_300001_SM_1000_NS8cuda_cub4core6detail13_kernel_agentINS1_8__reduce11ReduceAgentIPN4cuda3std3__45tupleIJdlEEESC_SB_lNS1_9__extrema9arg_max_fIdlNS9_4lessIdEEEEEEJSC_SC_iSH_EEEvDpT0_:
	.zero		917


//--------------------- .nv.constant0._ZN6thrust24THRUST_300001_SM_1000_NS8cuda_cub4core6detail13_kernel_agentINS1_8__reduce10DrainAgentIlEEJN3cub18CUB_300001_SM_10009GridQueueIyEElEEEvDpT0_ --------------------------
	.section	.nv.constant0._ZN6thrust24THRUST_300001_SM_1000_NS8cuda_cub4core6detail13_kernel_agentINS1_8__reduce10DrainAgentIlEEJN3cub18CUB_300001_SM_10009GridQueueIyEElEEEvDpT0_,"a",@progbits
	.sectionflags	@""
	.align	4
.nv.constant0._ZN6thrust24THRUST_300001_SM_1000_NS8cuda_cub4core6detail13_kernel_agentINS1_8__reduce10DrainAgentIlEEJN3cub18CUB_300001_SM_10009GridQueueIyEElEEEvDpT0_:
	.zero		912


//--------------------- .nv.constant0._ZN6thrust24THRUST_300001_SM_1000_NS8cuda_cub4core6detail13_kernel_agentINS1_8__reduce11ReduceAgentINS0_12zip_iteratorIN4cuda3std3__45tupleIJNS0_18transform_iteratorI5AbsOpNS0_10device_ptrIdEENS0_11use_defaultESG_EENS0_17counting_iteratorIlSG_SG_SG_EEEEEEEPNSB_IJdlEEESM_lNS1_9__extrema9arg_max_fIdlNSA_4lessIdEEEEEEJSL_SN_lN3cub18CUB_300001_SM_100013GridEvenShareIlEENSV_9GridQueueIyEESS_EEEvDpT0_ --------------------------
	.section	.nv.constant0._ZN6thrust24THRUST_300001_SM_1000_NS8cuda_cub4core6detail13_kernel_agentINS1_8__reduce11ReduceAgentINS0_12zip_iteratorIN4cuda3std3__45tupleIJNS0_18transform_iteratorI5AbsOpNS0_10device_ptrIdEENS0_11use_defaultESG_EENS0_17counting_iteratorIlSG_SG_SG_EEEEEEEPNSB_IJdlEEESM_lNS1_9__extrema9arg_max_fIdlNSA_4lessIdEEEEEEJSL_SN_lN3cub18CUB_300001_SM_100013GridEvenShareIlEENSV_9GridQueueIyEESS_EEEvDpT0_,"a",@progbits
	.sectionflags	@""
	.align	4
.nv.constant0._ZN6thrust24THRUST_300001_SM_1000_NS8cuda_cub4core6detail13_kernel_agentINS1_8__reduce11ReduceAgentINS0_12zip_iteratorIN4cuda3std3__45tupleIJNS0_18transform_iteratorI5AbsOpNS0_10device_ptrIdEENS0_11use_defaultESG_EENS0_17counting_iteratorIlSG_SG_SG_EEEEEEEPNSB_IJdlEEESM_lNS1_9__extrema9arg_max_fIdlNSA_4lessIdEEEEEEJSL_SN_lN3cub18CUB_300001_SM_100013GridEvenShareIlEENSV_9GridQueueIyEESS_EEEvDpT0_:
	.zero		1017


//--------------------- .nv.constant0._ZN6thrust24THRUST_300001_SM_1000_NS8cuda_cub4core6detail13_kernel_agentINS1_8__reduce11ReduceAgentINS0_12zip_iteratorIN4cuda3std3__45tupleIJNS0_18transform_iteratorI5AbsOpNS0_10device_ptrIdEENS0_11use_defaultESG_EENS0_17counting_iteratorIlSG_SG_SG_EEEEEEEPNSB_IJdlEEESM_lNS1_9__extrema9arg_max_fIdlNSA_4lessIdEEEEEEJSL_SN_lSS_EEEvDpT0_ --------------------------
	.section	.nv.constant0._ZN6thrust24THRUST_300001_SM_1000_NS8cuda_cub4core6detail13_kernel_agentINS1_8__reduce11ReduceAgentINS0_12zip_iteratorIN4cuda3std3__45tupleIJNS0_18transform_iteratorI5AbsOpNS0_10device_ptrIdEENS0_11use_defaultESG_EENS0_17counting_iteratorIlSG_SG_SG_EEEEEEEPNSB_IJdlEEESM_lNS1_9__extrema9arg_max_fIdlNSA_4lessIdEEEEEEJSL_SN_lSS_EEEvDpT0_,"a",@progbits
	.sectionflags	@""
	.align	4
.nv.constant0._ZN6thrust24THRUST_300001_SM_1000_NS8cuda_cub4core6detail13_kernel_agentINS1_8__reduce11ReduceAgentINS0_12zip_iteratorIN4cuda3std3__45tupleIJNS0_18transform_iteratorI5AbsOpNS0_10device_ptrIdEENS0_11use_defaultESG_EENS0_17counting_iteratorIlSG_SG_SG_EEEEEEEPNSB_IJdlEEESM_lNS1_9__extrema9arg_max_fIdlNSA_4lessIdEEEEEEJSL_SN_lSS_EEEvDpT0_:
	.zero		937


//--------------------- .nv.constant0._ZN6thrust24THRUST_300001_SM_1000_NS8cuda_cub4core6detail13_kernel_agentINS1_8__reduce11ReduceAgentIPN4cuda3std3__45tupleIJdlEEESC_SB_iNS1_9__extrema9arg_max_fIdlNS9_4lessIdEEEEEEJSC_SC_iSH_EEEvDpT0_ --------------------------
	.section	.nv.constant0._ZN6thrust24THRUST_300001_SM_1000_NS8cuda_cub4core6detail13_kernel_agentINS1_8__reduce11ReduceAgentIPN4cuda3std3__45tupleIJdlEEESC_SB_iNS1_9__extrema9arg_max_fIdlNS9_4lessIdEEEEEEJSC_SC_iSH_EEEvDpT0_,"a",@progbits
	.sectionflags	@""
	.align	4
.nv.constant0._ZN6thrust24THRUST_300001_SM_1000_NS8cuda_cub4core6detail13_kernel_agentINS1_8__reduce11ReduceAgentIPN4cuda3std3__45tupleIJdlEEESC_SB_iNS1_9__extrema9arg_max_fIdlNS9_4lessIdEEEEEEJSC_SC_iSH_EEEvDpT0_:
	.zero		917


//--------------------- .nv.constant0._ZN6thrust24THRUST_300001_SM_1000_NS8cuda_cub4core6detail13_kernel_agentINS1_8__reduce10DrainAgentIiEEJN3cub18CUB_300001_SM_10009GridQueueIjEEiEEEvDpT0_ --------------------------
	.section	.nv.constant0._ZN6thrust24THRUST_300001_SM_1000_NS8cuda_cub4core6detail13_kernel_agentINS1_8__reduce10DrainAgentIiEEJN3cub18CUB_300001_SM_10009GridQueueIjEEiEEEvDpT0_,"a",@progbits
	.sectionflags	@""
	.align	4
.nv.constant0._ZN6thrust24THRUST_300001_SM_1000_NS8cuda_cub4core6detail13_kernel_agentINS1_8__reduce10DrainAgentIiEEJN3cub18CUB_300001_SM_10009GridQueueIjEEiEEEvDpT0_:
	.zero		908


//--------------------- .nv.constant0._ZN6thrust24THRUST_300001_SM_1000_NS8cuda_cub4core6detail13_kernel_agentINS1_8__reduce11ReduceAgentINS0_12zip_iteratorIN4cuda3std3__45tupleIJNS0_18transform_iteratorI5AbsOpNS0_10device_ptrIdEENS0_11use_defaultESG_EENS0_17counting_iteratorIlSG_SG_SG_EEEEEEEPNSB_IJdlEEESM_iNS1_9__extrema9arg_max_fIdlNSA_4lessIdEEEEEEJSL_SN_iN3cub18CUB_300001_SM_100013GridEvenShareIiEENSV_9GridQueueIjEESS_EEEvDpT0_ --------------------------
	.section	.nv.constant0._ZN6thrust24THRUST_300001_SM_1000_NS8cuda_cub4core6detail13_kernel_agentINS1_8__reduce11ReduceAgentINS0_12zip_iteratorIN4cuda3std3__45tupleIJNS0_18transform_iteratorI5AbsOpNS0_10device_ptrIdEENS0_11use_defaultESG_EENS0_17counting_iteratorIlSG_SG_SG_EEEEEEEPNSB_IJdlEEESM_iNS1_9__extrema9arg_max_fIdlNSA_4lessIdEEEEEEJSL_SN_iN3cub18CUB_300001_SM_100013GridEvenShareIiEENSV_9GridQueueIjEESS_EEEvDpT0_,"a",@progbits
	.sectionflags	@""
	.align	4
.nv.constant0._ZN6thrust24THRUST_300001_SM_1000_NS8cuda_cub4core6detail13_kernel_agentINS1_8__reduce11ReduceAgentINS0_12zip_iteratorIN4cuda3std3__45tupleIJNS0_18transform_iteratorI5AbsOpNS0_10device_ptrIdEENS0_11use_defaultESG_EENS0_17counting_iteratorIlSG_SG_SG_EEEEEEEPNSB_IJdlEEESM_iNS1_9__extrema9arg_max_fIdlNSA_4lessIdEEEEEEJSL_SN_iN3cub18CUB_300001_SM_100013GridEvenShareIiEENSV_9GridQueueIjEESS_EEEvDpT0_:
	.zero		985


//--------------------- .nv.constant0._ZN6thrust24THRUST_300001_SM_1000_NS8cuda_cub4core6detail13_kernel_agentINS1_8__reduce11ReduceAgentINS0_12zip_iteratorIN4cuda3std3__45tupleIJNS0_18transform_iteratorI5AbsOpNS0_10device_ptrIdEENS0_11use_defaultESG_EENS0_17counting_iteratorIlSG_SG_SG_EEEEEEEPNSB_IJdlEEESM_iNS1_9__extrema9arg_max_fIdlNSA_4lessIdEEEEEEJSL_SN_iSS_EEEvDpT0_ --------------------------
	.section	.nv.constant0._ZN6thrust24THRUST_300001_SM_1000_NS8cuda_cub4core6detail13_kernel_agentINS1_8__reduce11ReduceAgentINS0_12zip_iteratorIN4cuda3std3__45tupleIJNS0_18transform_iteratorI5AbsOpNS0_10device_ptrIdEENS0_11use_defaultESG_EENS0_17counting_iteratorIlSG_SG_SG_EEEEEEEPNSB_IJdlEEESM_iNS1_9__extrema9arg_max_fIdlNSA_4lessIdEEEEEEJSL_SN_iSS_EEEvDpT0_,"a",@progbits
	.sectionflags	@""
	.align	4
.nv.constant0._ZN6thrust24THRUST_300001_SM_1000_NS8cuda_cub4core6detail13_kernel_agentINS1_8__reduce11ReduceAgentINS0_12zip_iteratorIN4cuda3std3__45tupleIJNS0_18transform_iteratorI5AbsOpNS0_10device_ptrIdEENS0_11use_defaultESG_EENS0_17counting_iteratorIlSG_SG_SG_EEEEEEEPNSB_IJdlEEESM_iNS1_9__extrema9arg_max_fIdlNSA_4lessIdEEEEEEJSL_SN_iSS_EEEvDpT0_:
	.zero		933


//--------------------- .nv.constant0._Z16eliminate_kernelPdS_iid --------------------------
	.section	.nv.constant0._Z16eliminate_kernelPdS_iid,"a",@progbits
	.sectionflags	@""
	.align	4
.nv.constant0._Z16eliminate_kernelPdS_iid:
	.zero		928


//--------------------- .nv.constant0._Z9swap_rowsPdS_iii --------------------------
	.section	.nv.constant0._Z9swap_rowsPdS_iii,"a",@progbits
	.sectionflags	@""
	.align	4
.nv.constant0._Z9swap_rowsPdS_iii:
	.zero		924


//--------------------- SYMBOLS --------------------------

	.type		.nv.reservedSmem.offset0,@object
	.size		.nv.reservedSmem.offset0,0x4
	.type		.nv.reservedSmem.cap,@object
	.size		.nv.reservedSmem.cap,0x4
